def matmul_kernel(
    a_ptr,
    b_ptr,
    c_ptr,
    M,
    N,
    K,
    stride_am,
    stride_ak,
    stride_bk,
    stride_bn,
    stride_cm,
    stride_cn,
    BLOCK_M: tl.constexpr,
    BLOCK_N: tl.constexpr,
    BLOCK_K: tl.constexpr,
    GROUP_M: tl.constexpr,
):
    pid = tl.program_id(axis=0)
    num_pid_m = tl.cdiv(M, BLOCK_M)
    num_pid_n = tl.cdiv(N, BLOCK_N)
    num_pid_in_group = GROUP_M * num_pid_n
    group_id = pid // num_pid_in_group
    first_pid_m = group_id * GROUP_M
    group_size_m = min(num_pid_m - first_pid_m, GROUP_M)
    pid_m = first_pid_m + ((pid % num_pid_in_group) % group_size_m)
    pid_n = (pid % num_pid_in_group) // group_size_m

    offs_am = (pid_m * BLOCK_M + tl.arange(0, BLOCK_M)) % M
    offs_bn = (pid_n * BLOCK_N + tl.arange(0, BLOCK_N)) % N
    offs_k = tl.arange(0, BLOCK_K)
    a_ptrs = a_ptr + offs_am[:, None] * stride_am + offs_k[None, :] * stride_ak
    b_ptrs = b_ptr + offs_k[:, None] * stride_bk + offs_bn[None, :] * stride_bn

    acc = tl.zeros((BLOCK_M, BLOCK_N), dtype=tl.float32)
    for kk in range(0, tl.cdiv(K, BLOCK_K)):
        a = tl.load(a_ptrs, mask=offs_k[None, :] < K - kk * BLOCK_K, other=0.0)
        b = tl.load(b_ptrs, mask=offs_k[:, None] < K - kk * BLOCK_K, other=0.0)
        acc = tl.dot(a, b, acc)
        a_ptrs += BLOCK_K * stride_ak
        b_ptrs += BLOCK_K * stride_bk

    c = acc.to(c_ptr.dtype.element_ty)
    offs_cm = pid_m * BLOCK_M + tl.arange(0, BLOCK_M)
    offs_cn = pid_n * BLOCK_N + tl.arange(0, BLOCK_N)
    c_ptrs = c_ptr + offs_cm[:, None] * stride_cm + offs_cn[None, :] * stride_cn
    mask = (offs_cm[:, None] < M) & (offs_cn[None, :] < N)
    tl.store(c_ptrs, c, mask=mask)

# config = {"BLOCK_K": 32, "BLOCK_M": 128, "BLOCK_N": 256, "GROUP_M": 1, "arch": "sm_100", "dtype": "fp8e4m3", "num_ctas": 1, "num_stages": 3, "num_warps": 4}
# arch = sm_100


// ===== COMPILED SASS (sm_100a) =====

	.target	sm_100a

	.elftype	@"ET_EXEC"


//--------------------- .note.nv.tkinfo           --------------------------
	.section	.note.nv.tkinfo,"",@"SHT_NOTE"
	.sectionflags	@"SHF_NOTE_NV_TKINFO"
	.tkinfo
        /*0018*/ 	.word	0x00000081
        /*0030*/ 	.string	""
        /*0030*/ 	.string	"ptxas-blackwell"
        /*0030*/ 	.string	"Cuda compilation tools, release 12.9, V12.9.86"
        /*0030*/ 	.string	"Build cuda_12.9.r12.9/compiler.36037853_0"
        /*0030*/ 	.string	"-v  -suppress-debug-info  -lineinfo  -arch sm_100a "



//--------------------- .note.nv.cuver            --------------------------
	.section	.note.nv.cuver,"",@"SHT_NOTE"
	.sectionflags	@"SHF_NOTE_NV_CUVER"
        /*0018*/ 	.short	0x0001
        /*001a*/ 	.short	0x0064
        /*001c*/ 	.short	0x0001
        /*001e*/ 	.short	0x0000
        /*0020*/ 	.short	0x0001
        /*0022*/ 	.short	0x0000


//--------------------- .nv.info                  --------------------------
	.section	.nv.info,"",@"SHT_CUDA_INFO"
	.align	4


	//----- nvinfo : EIATTR_REGCOUNT
	.align		4
        /*0000*/ 	.byte	0x04, 0x2f
        /*0002*/ 	.short	(.L_4 - .L_3)
	.align		4
.L_3:
        /*0004*/ 	.word	index@(matmul_kernel)
        /*0008*/ 	.word	0x000000ff


	//----- nvinfo : EIATTR_FRAME_SIZE
	.align		4
.L_4:
        /*000c*/ 	.byte	0x04, 0x11
        /*000e*/ 	.short	(.L_6 - .L_5)
	.align		4
.L_5:
        /*0010*/ 	.word	index@($__internal_2_$__cuda_sm10x_tcgen05_guardrail_trap_unallocated_columns_being_dealloced)
        /*0014*/ 	.word	0x000001d0


	//----- nvinfo : EIATTR_FRAME_SIZE
	.align		4
.L_6:
        /*0018*/ 	.byte	0x04, 0x11
        /*001a*/ 	.short	(.L_8 - .L_7)
	.align		4
.L_7:
        /*001c*/ 	.word	index@($__internal_1_$__cuda_sm10x_tcgen05_guardrail_trap_phase_invalid_during_alloc)
        /*0020*/ 	.word	0x000001d0


	//----- nvinfo : EIATTR_FRAME_SIZE
	.align		4
.L_8:
        /*0024*/ 	.byte	0x04, 0x11
        /*0026*/ 	.short	(.L_10 - .L_9)
	.align		4
.L_9:
        /*0028*/ 	.word	index@($__internal_0_$__cuda_sm10x_tcgen05_guardrail_trap_col_being_dealloced_not_returned_by_alloc)
        /*002c*/ 	.word	0x000001d0


	//----- nvinfo : EIATTR_FRAME_SIZE
	.align		4
.L_10:
        /*0030*/ 	.byte	0x04, 0x11
        /*0032*/ 	.short	(.L_12 - .L_11)
	.align		4
.L_11:
        /*0034*/ 	.word	index@(matmul_kernel)
        /*0038*/ 	.word	0x000001d0


	//----- nvinfo : EIATTR_MIN_STACK_SIZE
	.align		4
.L_12:
        /*003c*/ 	.byte	0x04, 0x12
        /*003e*/ 	.short	(.L_14 - .L_13)
	.align		4
.L_13:
        /*0040*/ 	.word	index@(matmul_kernel)
        /*0044*/ 	.word	0x000001d0
.L_14:


//--------------------- .nv.info.matmul_kernel    --------------------------
	.section	.nv.info.matmul_kernel,"",@"SHT_CUDA_INFO"
	.sectionflags	@""
	.align	4


	//----- nvinfo : EIATTR_CUDA_API_VERSION
	.align		4
        /*0000*/ 	.byte	0x04, 0x37
        /*0002*/ 	.short	(.L_16 - .L_15)
.L_15:
        /*0004*/ 	.word	0x00000081


	//----- nvinfo : EIATTR_KPARAM_INFO
	.align		4
.L_16:
        /*0008*/ 	.byte	0x04, 0x17
        /*000a*/ 	.short	(.L_18 - .L_17)
.L_17:
        /*000c*/ 	.word	0x00000000
        /*0010*/ 	.short	0x000d
        /*0012*/ 	.short	0x0048
        /*0014*/ 	.byte	0x00, 0xf4, 0x21, 0x00


	//----- nvinfo : EIATTR_KPARAM_INFO
	.align		4
.L_18:
        /*0018*/ 	.byte	0x04, 0x17
        /*001a*/ 	.short	(.L_20 - .L_19)
.L_19:
        /*001c*/ 	.word	0x00000000
        /*0020*/ 	.short	0x000c
        /*0022*/ 	.short	0x0040
        /*0024*/ 	.byte	0x00, 0xf4, 0x21, 0x00


	//----- nvinfo : EIATTR_KPARAM_INFO
	.align		4
.L_20:
        /*0028*/ 	.byte	0x04, 0x17
        /*002a*/ 	.short	(.L_22 - .L_21)
.L_21:
        /*002c*/ 	.word	0x00000000
        /*0030*/ 	.short	0x000b
        /*0032*/ 	.short	0x0038
        /*0034*/ 	.byte	0x00, 0xf0, 0x11, 0x00


	//----- nvinfo : EIATTR_KPARAM_INFO
	.align		4
.L_22:
        /*0038*/ 	.byte	0x04, 0x17
        /*003a*/ 	.short	(.L_24 - .L_23)
.L_23:
        /*003c*/ 	.word	0x00000000
        /*0040*/ 	.short	0x000a
        /*0042*/ 	.short	0x0034
        /*0044*/ 	.byte	0x00, 0xf0, 0x11, 0x00


	//----- nvinfo : EIATTR_KPARAM_INFO
	.align		4
.L_24:
        /*0048*/ 	.byte	0x04, 0x17
        /*004a*/ 	.short	(.L_26 - .L_25)
.L_25:
        /*004c*/ 	.word	0x00000000
        /*0050*/ 	.short	0x0009
        /*0052*/ 	.short	0x0030
        /*0054*/ 	.byte	0x00, 0xf0, 0x11, 0x00


	//----- nvinfo : EIATTR_KPARAM_INFO
	.align		4
.L_26:
        /*0058*/ 	.byte	0x04, 0x17
        /*005a*/ 	.short	(.L_28 - .L_27)
.L_27:
        /*005c*/ 	.word	0x00000000
        /*0060*/ 	.short	0x0008
        /*0062*/ 	.short	0x002c
        /*0064*/ 	.byte	0x00, 0xf0, 0x11, 0x00


	//----- nvinfo : EIATTR_KPARAM_INFO
	.align		4
.L_28:
        /*0068*/ 	.byte	0x04, 0x17
        /*006a*/ 	.short	(.L_30 - .L_29)
.L_29:
        /*006c*/ 	.word	0x00000000
        /*0070*/ 	.short	0x0007
        /*0072*/ 	.short	0x0028
        /*0074*/ 	.byte	0x00, 0xf0, 0x11, 0x00


	//----- nvinfo : EIATTR_KPARAM_INFO
	.align		4
.L_30:
        /*0078*/ 	.byte	0x04, 0x17
        /*007a*/ 	.short	(.L_32 - .L_31)
.L_31:
        /*007c*/ 	.word	0x00000000
        /*0080*/ 	.short	0x0006
        /*0082*/ 	.short	0x0024
        /*0084*/ 	.byte	0x00, 0xf0, 0x11, 0x00


	//----- nvinfo : EIATTR_KPARAM_INFO
	.align		4
.L_32:
        /*0088*/ 	.byte	0x04, 0x17
        /*008a*/ 	.short	(.L_34 - .L_33)
.L_33:
        /*008c*/ 	.word	0x00000000
        /*0090*/ 	.short	0x0005
        /*0092*/ 	.short	0x0020
        /*0094*/ 	.byte	0x00, 0xf0, 0x11, 0x00


	//----- nvinfo : EIATTR_KPARAM_INFO
	.align		4
.L_34:
        /*0098*/ 	.byte	0x04, 0x17
        /*009a*/ 	.short	(.L_36 - .L_35)
.L_35:
        /*009c*/ 	.word	0x00000000
        /*00a0*/ 	.short	0x0004
        /*00a2*/ 	.short	0x001c
        /*00a4*/ 	.byte	0x00, 0xf0, 0x11, 0x00


	//----- nvinfo : EIATTR_KPARAM_INFO
	.align		4
.L_36:
        /*00a8*/ 	.byte	0x04, 0x17
        /*00aa*/ 	.short	(.L_38 - .L_37)
.L_37:
        /*00ac*/ 	.word	0x00000000
        /*00b0*/ 	.short	0x0003
        /*00b2*/ 	.short	0x0018
        /*00b4*/ 	.byte	0x00, 0xf0, 0x11, 0x00


	//----- nvinfo : EIATTR_KPARAM_INFO
	.align		4
.L_38:
        /*00b8*/ 	.byte	0x04, 0x17
        /*00ba*/ 	.short	(.L_40 - .L_39)
.L_39:
        /*00bc*/ 	.word	0x00000000
        /*00c0*/ 	.short	0x0002
        /*00c2*/ 	.short	0x0010
        /*00c4*/ 	.byte	0x00, 0xf4, 0x21, 0x00


	//----- nvinfo : EIATTR_KPARAM_INFO
	.align		4
.L_40:
        /*00c8*/ 	.byte	0x04, 0x17
        /*00ca*/ 	.short	(.L_42 - .L_41)
.L_41:
        /*00cc*/ 	.word	0x00000000
        /*00d0*/ 	.short	0x0001
        /*00d2*/ 	.short	0x0008
        /*00d4*/ 	.byte	0x00, 0xf4, 0x21, 0x00


	//----- nvinfo : EIATTR_KPARAM_INFO
	.align		4
.L_42:
        /*00d8*/ 	.byte	0x04, 0x17
        /*00da*/ 	.short	(.L_44 - .L_43)
.L_43:
        /*00dc*/ 	.word	0x00000000
        /*00e0*/ 	.short	0x0000
        /*00e2*/ 	.short	0x0000
        /*00e4*/ 	.byte	0x00, 0xf4, 0x21, 0x00


	//----- nvinfo : EIATTR_AT_ENTRY_FRAGMENTS
	.align		4
.L_44:
        /*00e8*/ 	.byte	0x04, 0x4f
        /*00ea*/ 	.short	(.L_46 - .L_45)


	//   ....[0]....
.L_45:
        /*00ec*/ 	.word	0x00000004


	//----- nvinfo : EIATTR_RESERVED_SMEM_USED
	.align		4
.L_46:
        /*00f0*/ 	.byte	0x01, 0x41
	.zero		2


	//----- nvinfo : EIATTR_SPARSE_MMA_MASK
	.align		4
        /*00f4*/ 	.byte	0x03, 0x50
        /*00f6*/ 	.short	0x0000


	//----- nvinfo : EIATTR_TCGEN05_1CTA_USED
	.align		4
        /*00f8*/ 	.byte	0x01, 0x51
	.zero		2


	//----- nvinfo : EIATTR_MAXREG_COUNT
	.align		4
        /*00fc*/ 	.byte	0x03, 0x1b
        /*00fe*/ 	.short	0x00ff


	//----- nvinfo : EIATTR_NUM_BARRIERS
	.align		4
        /*0100*/ 	.byte	0x02, 0x4c
        /*0102*/ 	.byte	0x01
	.zero		1


	//----- nvinfo : EIATTR_ANNOTATIONS
	.align		4
        /*0104*/ 	.byte	0x04, 0x55
        /*0106*/ 	.short	(.L_48 - .L_47)


	//   ....[0]....
.L_47:
        /*0108*/ 	.word	0x00000001
        /*010c*/ 	.byte	0xb0, 0xa7, 0x00, 0x00, 0x01, 0x00, 0x00, 0x00, 0xb0, 0xa8, 0x00, 0x00, 0x01, 0x00, 0x00, 0x00
        /* <DEDUP_REMOVED lines=64> */
        /*051c*/ 	.byte	0xf0, 0xcd, 0x00, 0x00, 0x01, 0x00, 0x00, 0x00, 0xe0, 0xce, 0x00, 0x00


	//----- nvinfo : EIATTR_INT_WARP_WIDE_INSTR_OFFSETS
	.align		4
.L_48:
        /*0528*/ 	.byte	0x04, 0x31
        /*052a*/ 	.short	(.L_50 - .L_49)


	//   ....[0]....
.L_49:
        /*052c*/ 	.word	0x00003da0


	//   ....[1]....
        /*0530*/ 	.word	0x00003dd0


	//   ....[2]....
        /*0534*/ 	.word	0x00005fe0


	//   ....[3]....
        /*0538*/ 	.word	0x00013a30


	//   ....[4]....
        /*053c*/ 	.word	0x00013a80


	//----- nvinfo : EIATTR_COOP_GROUP_MASK_REGIDS
	.align		4
.L_50:
        /*0540*/ 	.byte	0x04, 0x29
        /*0542*/ 	.short	(.L_52 - .L_51)


	//   ....[0]....
.L_51:
        /*0544*/ 	.word	0xffffffff


	//   ....[1]....
        /*0548*/ 	.word	0xffffffff


	//   ....[2]....
        /*054c*/ 	.word	0xffffffff


	//   ....[3]....
        /*0550*/ 	.word	0xffffffff


	//----- nvinfo : EIATTR_COOP_GROUP_INSTR_OFFSETS
	.align		4
.L_52:
        /*0554*/ 	.byte	0x04, 0x28
        /*0556*/ 	.short	(.L_54 - .L_53)


	//   ....[0]....
.L_53:
        /*0558*/ 	.word	0x00000080


	//   ....[1]....
        /*055c*/ 	.word	0x00000340


	//   ....[2]....
        /*0560*/ 	.word	0x000138c0


	//   ....[3]....
        /*0564*/ 	.word	0x00013b30


	//----- nvinfo : EIATTR_VRC_CTA_INIT_COUNT
	.align		4
.L_54:
        /*0568*/ 	.byte	0x02, 0x4a
        /*056a*/ 	.byte	0x80
	.zero		1


	//----- nvinfo : EIATTR_MBARRIER_INSTR_OFFSETS
	.align		4
        /*056c*/ 	.byte	0x04, 0x39
        /*056e*/ 	.short	(.L_56 - .L_55)


	//   ....[0]....
.L_55:
        /*0570*/ 	.word	0x00003f40
        /*0574*/ 	.word	0x000000ff
        /*0578*/ 	.word	0x00000000
        /*057c*/ 	.short	0x0100
        /*057e*/ 	.byte	0x0d
	.zero		1


	//   ....[1]....
        /*0580*/ 	.word	0x00006080
        /*0584*/ 	.word	0x000000ff
        /*0588*/ 	.word	0x00006008
        /*058c*/ 	.short	0x0100
        /*058e*/ 	.byte	0x10
	.zero		1


	//   ....[2]....
        /*0590*/ 	.word	0x00007840
        /*0594*/ 	.word	0x000000ff
        /*0598*/ 	.word	0x00000000
        /*059c*/ 	.short	0x010a
        /*059e*/ 	.byte	0x0d
	.zero		1


	//   ....[3]....
        /*05a0*/ 	.word	0x0000a690
        /*05a4*/ 	.word	0x000000ff
        /*05a8*/ 	.word	0x00000000
        /*05ac*/ 	.short	0x010a
        /*05ae*/ 	.byte	0x0d
	.zero		1


	//   ....[4]....
        /*05b0*/ 	.word	0x0000a820
        /*05b4*/ 	.word	0x000000ff
        /*05b8*/ 	.word	0x00006000
        /*05bc*/ 	.short	0x0108
        /*05be*/ 	.byte	0x10
	.zero		1


	//   ....[5]....
        /*05c0*/ 	.word	0x0000a870
        /*05c4*/ 	.word	0x000000ff
        /*05c8*/ 	.word	0x00006008
        /*05cc*/ 	.short	0x0108
        /*05ce*/ 	.byte	0x10
	.zero		1


	//   ....[6]....
        /*05d0*/ 	.word	0x00013b50
        /*05d4*/ 	.word	0x000000ff
        /*05d8*/ 	.word	0x00000000
        /*05dc*/ 	.short	0x010a
        /*05de*/ 	.byte	0x0d
	.zero		1


	//   ....[7]....
        /*05e0*/ 	.word	0x00013b80
        /*05e4*/ 	.word	0x000000ff
        /*05e8*/ 	.word	0x00000000
        /*05ec*/ 	.short	0x010a
        /*05ee*/ 	.byte	0x0d
	.zero		1


	//----- nvinfo : EIATTR_NUM_MBARRIERS
	.align		4
.L_56:
        /*05f0*/ 	.byte	0x03, 0x38
        /*05f2*/ 	.short	0x0002


	//----- nvinfo : EIATTR_EXIT_INSTR_OFFSETS
	.align		4
        /*05f4*/ 	.byte	0x04, 0x1c
        /*05f6*/ 	.short	(.L_58 - .L_57)


	//   ....[0]....
.L_57:
        /*05f8*/ 	.word	0x00013b40


	//----- nvinfo : EIATTR_REQNTID
	.align		4
.L_58:
        /*05fc*/ 	.byte	0x04, 0x10
        /*05fe*/ 	.short	(.L_60 - .L_59)
.L_59:
        /*0600*/ 	.word	0x00000080
        /*0604*/ 	.word	0x00000001
        /*0608*/ 	.word	0x00000001


	//----- nvinfo : EIATTR_CRS_STACK_SIZE
	.align		4
.L_60:
        /*060c*/ 	.byte	0x04, 0x1e
        /*060e*/ 	.short	(.L_62 - .L_61)
.L_61:
        /*0610*/ 	.word	0x00000000


	//----- nvinfo : EIATTR_CBANK_PARAM_SIZE
	.align		4
.L_62:
        /*0614*/ 	.byte	0x03, 0x19
        /*0616*/ 	.short	0x0050


	//----- nvinfo : EIATTR_PARAM_CBANK
	.align		4
        /*0618*/ 	.byte	0x04, 0x0a
        /*061a*/ 	.short	(.L_64 - .L_63)
	.align		4
.L_63:
        /*061c*/ 	.word	index@(.nv.constant0.matmul_kernel)
        /*0620*/ 	.short	0x0380
        /*0622*/ 	.short	0x0050


	//----- nvinfo : EIATTR_SW_WAR
	.align		4
.L_64:
        /*0624*/ 	.byte	0x04, 0x36
        /*0626*/ 	.short	(.L_66 - .L_65)
.L_65:
        /*0628*/ 	.word	0x00000008
.L_66:


//--------------------- .nv.compat                --------------------------
	.section	.nv.compat,"",@"SHT_CUDA_COMPAT_INFO"
	.align	4
        /*0000*/ 	.byte	0x02, 0x02, 0x02, 0x00, 0x02, 0x05, 0x05, 0x00, 0x02, 0x03, 0x00, 0x00, 0x02, 0x06, 0x01, 0x00


//--------------------- .nv.callgraph             --------------------------
	.section	.nv.callgraph,"",@"SHT_CUDA_CALLGRAPH"
	.align	4
	.sectionentsize	8
	.align		4
        /*0000*/ 	.word	0x00000000
	.align		4
        /*0004*/ 	.word	0xffffffff
	.align		4
        /*0008*/ 	.word	0x00000000
	.align		4
        /*000c*/ 	.word	0xfffffffe
	.align		4
        /*0010*/ 	.word	0x00000000
	.align		4
        /*0014*/ 	.word	0xfffffffd
	.align		4
        /*0018*/ 	.word	0x00000000
	.align		4
        /*001c*/ 	.word	0xfffffffc


//--------------------- .text.matmul_kernel       --------------------------
	.section	.text.matmul_kernel,"ax",@progbits
	.align	128
        .global         matmul_kernel
        .type           matmul_kernel,@function
        .size           matmul_kernel,(.L_x_20 - matmul_kernel)
        .other          matmul_kernel,@"STO_CUDA_ENTRY STV_DEFAULT"
matmul_kernel:
.text.matmul_kernel:
[----:B------:R-:W0:Y:S01]  /*0000*/  LDC R1, c[0x0][0x37c] ;  /* 0x0000df00ff017b82 */ /* 0x000e220000000800 */
[----:B------:R-:W1:Y:S01]  /*0010*/  S2R R57, SR_TID.X ;  /* 0x0000000000397919 */ /* 0x000e620000002100 */
[----:B0-----:R-:W-:Y:S01]  /*0020*/  VIADD R1, R1, 0xfffffe30 ;  /* 0xfffffe3001017836 */ /* 0x001fe20000000000 */
[----:B------:R-:W0:Y:S01]  /*0030*/  LDCU.64 UR18, c[0x0][0x358] ;  /* 0x00006b00ff1277ac */ /* 0x000e220008000a00 */
[----:B-1----:R-:W-:-:S13]  /*0040*/  ISETP.GE.U32.AND P0, PT, R57, 0x20, PT ;  /* 0x000000203900780c */ /* 0x002fda0003f06070 */
[----:B------:R-:W-:Y:S02]  /*0050*/  VOTEU.ANY UP0, P0 ;  /* 0x0000000000ff7886 */ /* 0x000fe40000000100 */
[----:B------:R-:W-:Y:S05]  /*0060*/  BRA.U UP0, `(.L_x_0) ;  /* 0x0000000100b87547 */ /* 0x000fea000b800000 */
[----:B------:R-:W1:Y:S01]  /*0070*/  S2UR UR6, SR_CgaCtaId ;  /* 0x00000000000679c3 */ /* 0x000e620000008800 */
[----:B------:R-:W-:Y:S01]  /*0080*/  NOP ;  /* 0x0000000000007918 */ /* 0x000fe20000000000 */
[----:B------:R-:W-:Y:S02]  /*0090*/  UMOV UR4, 0x40 ;  /* 0x0000004000047882 */ /* 0x000fe40000000000 */
[----:B-1----:R-:W-:-:S09]  /*00a0*/  ULEA UR4, UR6, UR4, 0x18 ;  /* 0x0000000406047291 */ /* 0x002fd2000f8ec0ff */
[----:B------:R-:W1:Y:S01]  /*00b0*/  LDS.U8 R0, [UR4] ;  /* 0x00000004ff007984 */ /* 0x000e620008000000 */
[----:B------:R-:W-:Y:S02]  /*00c0*/  UMOV UR4, 0x400 ;  /* 0x0000040000047882 */ /* 0x000fe40000000000 */
[----:B------:R-:W-:Y:S01]  /*00d0*/  ULEA UR4, UR6, UR4, 0x18 ;  /* 0x0000000406047291 */ /* 0x000fe2000f8ec0ff */
[----:B-1----:R-:W-:-:S13]  /*00e0*/  ISETP.NE.AND P0, PT, R0, RZ, PT ;  /* 0x000000ff0000720c */ /* 0x002fda0003f05270 */
[----:B------:R-:W-:Y:S05]  /*00f0*/  @P0 BRA `(.L_x_1) ;  /* 0x00000000007c0947 */ /* 0x000fea0003800000 */
[----:B------:R-:W-:-:S13]  /*0100*/  ELECT P0, URZ, PT ;  /* 0x0000000000ff782f */ /* 0x000fda0003800000 */
[----:B------:R-:W-:Y:S05]  /*0110*/  @!P0 BRA `(.L_x_2) ;  /* 0x0000000000848947 */ /* 0x000fea0003800000 */
[----:B------:R-:W-:Y:S01]  /*0120*/  UMOV UR5, 0x8 ;  /* 0x0000000800057882 */ /* 0x000fe20000000000 */
[----:B------:R-:W-:Y:S02]  /*0130*/  IMAD.MOV.U32 R4, RZ, RZ, 0x1 ;  /* 0x00000001ff047424 */ /* 0x000fe400078e00ff */
[----:B------:R-:W-:Y:S02]  /*0140*/  IMAD.MOV.U32 R5, RZ, RZ, 0xff ;  /* 0x000000ffff057424 */ /* 0x000fe400078e00ff */
[----:B------:R-:W-:Y:S04]  /*0150*/  DEPBAR.LE SB1, 0x36 ;  /* 0x00009d800000791a */ /* 0x000fe80000000000 */
[----:B------:R-:W1:Y:S02]  /*0160*/  UTCATOMSWS.FIND_AND_SET.ALIGN UP1, UR5, UR5 ;  /* 0x00000005000575e3 */ /* 0x000e640008020800 */
[----:B-1----:R-:W-:-:S04]  /*0170*/  PLOP3.LUT P0, PT, PT, PT, UP1, 0x80, 0x8 ;  /* 0x000000000008781c */ /* 0x002fc80003f0f018 */
[----:B------:R-:W-:-:S04]  /*0180*/  SEL R0, RZ, 0xffffffff, !P0 ;  /* 0xffffffffff007807 */ /* 0x000fc80004000000 */
[----:B------:R-:W-:Y:S01]  /*0190*/  ISETP.NE.AND P0, PT, R0, RZ, PT ;  /* 0x000000ff0000720c */ /* 0x000fe20003f05270 */
[----:B------:R-:W-:-:S12]  /*01a0*/  IMAD.U32 R0, RZ, RZ, UR5 ;  /* 0x00000005ff007e24 */ /* 0x000fd8000f8e00ff */
[----:B------:R-:W-:Y:S05]  /*01b0*/  @P0 BRA `(.L_x_3) ;  /* 0x0000000000240947 */ /* 0x000fea0003800000 */
.L_x_4:
[----:B------:R-:W-:Y:S05]  /*01c0*/  NANOSLEEP 0x64 ;  /* 0x000000640000795d */ /* 0x000fea0003800000 */
[----:B------:R-:W-:-:S05]  /*01d0*/  UMOV UR5, 0x8 ;  /* 0x0000000800057882 */ /* 0x000fca0000000000 */
[----:B------:R-:W-:Y:S04]  /*01e0*/  DEPBAR.LE SB1, 0x36 ;  /* 0x00009d800000791a */ /* 0x000fe80000000000 */
[----:B------:R-:W1:Y:S02]  /*01f0*/  UTCATOMSWS.FIND_AND_SET.ALIGN UP1, UR5, UR5 ;  /* 0x00000005000575e3 */ /* 0x000e640008020800 */
[----:B-1----:R-:W-:-:S04]  /*0200*/  PLOP3.LUT P0, PT, PT, PT, UP1, 0x80, 0x8 ;  /* 0x000000000008781c */ /* 0x002fc80003f0f018 */
[----:B------:R-:W-:-:S04]  /*0210*/  SEL R0, RZ, 0xffffffff, !P0 ;  /* 0xffffffffff007807 */ /* 0x000fc80004000000 */
[----:B------:R-:W-:Y:S01]  /*0220*/  ISETP.NE.AND P0, PT, R0, RZ, PT ;  /* 0x000000ff0000720c */ /* 0x000fe20003f05270 */
[----:B------:R-:W-:-:S12]  /*0230*/  IMAD.U32 R0, RZ, RZ, UR5 ;  /* 0x00000005ff007e24 */ /* 0x000fd8000f8e00ff */
[----:B------:R-:W-:Y:S05]  /*0240*/  @!P0 BRA `(.L_x_4) ;  /* 0xfffffffc00dc8947 */ /* 0x000fea000383ffff */
.L_x_3:
[C---:B------:R-:W-:Y:S01]  /*0250*/  VIADD R3, R0.reuse, 0x10 ;  /* 0x0000001000037836 */ /* 0x040fe20000000000 */
[----:B------:R-:W-:Y:S01]  /*0260*/  UMOV UR5, 0x50 ;  /* 0x0000005000057882 */ /* 0x000fe20000000000 */
[----:B------:R-:W-:Y:S01]  /*0270*/  SHF.L.U32 R2, R5, R0, RZ ;  /* 0x0000000005027219 */ /* 0x000fe200000006ff */
[----:B------:R-:W-:Y:S01]  /*0280*/  ULEA UR5, UR6, UR5, 0x18 ;  /* 0x0000000506057291 */ /* 0x000fe2000f8ec0ff */
[----:B------:R-:W-:Y:S01]  /*0290*/  IMAD.SHL.U32 R0, R0, 0x20, RZ ;  /* 0x0000002000007824 */ /* 0x000fe200078e00ff */
[----:B------:R-:W-:-:S04]  /*02a0*/  SHF.L.U32 R3, R4, R3, RZ ;  /* 0x0000000304037219 */ /* 0x000fc800000006ff */
[----:B------:R-:W-:-:S05]  /*02b0*/  LOP3.LUT R2, R3, R2, RZ, 0xfc, !PT ;  /* 0x0000000203027212 */ /* 0x000fca00078efcff */
[----:B------:R1:W-:Y:S04]  /*02c0*/  ATOMS.OR RZ, [UR5], R2 ;  /* 0x00000002ffff798c */ /* 0x0003e8000b000005 */
[----:B------:R1:W-:Y:S01]  /*02d0*/  STS [UR4], R0 ;  /* 0x00000000ff007988 */ /* 0x0003e20008000804 */
[----:B------:R-:W-:Y:S05]  /*02e0*/  BRA `(.L_x_2) ;  /* 0x0000000000107947 */ /* 0x000fea0003800000 */
.L_x_1:
[----:B------:R-:W-:Y:S01]  /*02f0*/  IMAD.MOV.U32 R0, RZ, RZ, -0x1 ;  /* 0xffffffffff007424 */ /* 0x000fe200078e00ff */
[----:B------:R-:W-:-:S04]  /*0300*/  MOV R2, 0x330 ;  /* 0x0000033000027802 */ /* 0x000fc80000000f00 */
[----:B------:R1:W-:Y:S03]  /*0310*/  STS [UR4], R0 ;  /* 0x00000000ff007988 */ /* 0x0003e60008000804 */
[----:B01----:R-:W-:Y:S05]  /*0320*/  CALL.REL.NOINC `($__internal_1_$__cuda_sm10x_tcgen05_guardrail_trap_phase_invalid_during_alloc) ;  /* 0x00000138002c7944 */ /* 0x003fea0003c00000 */
.L_x_2:
[----:B------:R-:W-:Y:S05]  /*0330*/  WARPSYNC.ALL ;  /* 0x0000000000007948 */ /* 0x000fea0003800000 */
[----:B------:R-:W-:Y:S01]  /*0340*/  NOP ;  /* 0x0000000000007918 */ /* 0x000fe20000000000 */
.L_x_0:
[----:B------:R-:W2:Y:S01]  /*0350*/  LDC.64 R8, c[0x0][0x398] ;  /* 0x0000e600ff087b82 */ /* 0x000ea20000000a00 */
[----:B------:R-:W3:Y:S01]  /*0360*/  S2R R5, SR_CTAID.X ;  /* 0x0000000000057919 */ /* 0x000ee20000002500 */
[----:B------:R-:W-:Y:S01]  /*0370*/  LOP3.LUT R206, R57, 0x7f, RZ, 0xc0, !PT ;  /* 0x0000007f39ce7812 */ /* 0x000fe200078ec0ff */
[----:B------:R-:W-:Y:S01]  /*0380*/  UMOV UR4, 0x400 ;  /* 0x0000040000047882 */ /* 0x000fe20000000000 */
[----:B------:R-:W-:Y:S01]  /*0390*/  SHF.R.U32.HI R16, RZ, 0x5, R57 ;  /* 0x00000005ff107819 */ /* 0x000fe20000011639 */
[----:B------:R-:W4:Y:S03]  /*03a0*/  LDCU UR7, c[0x0][0x3a4] ;  /* 0x00007480ff0777ac */ /* 0x000f260008000800 */
[----:B------:R-:W-:Y:S01]  /*03b0*/  R2UR UR6, R16 ;  /* 0x00000000100672ca */ /* 0x000fe200000e0000 */
[----:B------:R-:W5:Y:S01]  /*03c0*/  S2UR UR5, SR_CgaCtaId ;  /* 0x00000000000579c3 */ /* 0x000f620000008800 */
[----:B------:R-:W1:Y:S07]  /*03d0*/  LDCU.128 UR20, c[0x0][0x380] ;  /* 0x00007000ff1477ac */ /* 0x000e6e0008000c00 */
[----:B------:R-:W0:Y:S01]  /*03e0*/  LDC.64 R118, c[0x0][0x3a8] ;  /* 0x0000ea00ff767b82 */ /* 0x000e220000000a00 */
[----:B-12---:R-:W-:-:S05]  /*03f0*/  VIADD R0, R9, 0xff ;  /* 0x000000ff09007836 */ /* 0x006fca0000000000 */
[----:B------:R-:W-:-:S04]  /*0400*/  SHF.R.S32.HI R3, RZ, 0x1f, R0 ;  /* 0x0000001fff037819 */ /* 0x000fc80000011400 */
[----:B------:R-:W-:Y:S01]  /*0410*/  LEA.HI R3, R3, R0, RZ, 0x8 ;  /* 0x0000000003037211 */ /* 0x000fe200078f40ff */
[----:B-----5:R-:W-:Y:S01]  /*0420*/  ULEA UR16, UR5, UR4, 0x18 ;  /* 0x0000000405107291 */ /* 0x020fe2000f8ec0ff */
[----:B---3--:R-:W-:Y:S01]  /*0430*/  IABS R10, R5 ;  /* 0x00000005000a7213 */ /* 0x008fe20000000000 */
[----:B------:R-:W-:Y:S01]  /*0440*/  USHF.L.U32 UR4, UR6, 0x15, URZ ;  /* 0x0000001506047899 */ /* 0x000fe200080006ff */
[----:B------:R-:W-:Y:S01]  /*0450*/  SHF.R.S32.HI R4, RZ, 0x8, R3 ;  /* 0x00000008ff047819 */ /* 0x000fe20000011403 */
[----:B------:R-:W-:Y:S02]  /*0460*/  UIADD3 UR10, UPT, UPT, UR16, 0x6000, URZ ;  /* 0x00006000100a7890 */ /* 0x000fe4000fffe0ff */
[----:B------:R-:W-:Y:S01]  /*0470*/  ULOP3.LUT UR4, UR4, 0x600000, URZ, 0xc0, !UPT ;  /* 0x0060000004047892 */ /* 0x000fe2000f8ec0ff */
[-C--:B------:R-:W-:Y:S02]  /*0480*/  IABS R7, R4.reuse ;  /* 0x0000000400077213 */ /* 0x080fe40000000000 */
[----:B------:R-:W-:-:S02]  /*0490*/  IABS R12, R4 ;  /* 0x00000004000c7213 */ /* 0x000fc40000000000 */
[----:B------:R-:W1:Y:S08]  /*04a0*/  I2F.RP R0, R7 ;  /* 0x0000000700007306 */ /* 0x000e700000209400 */
[----:B-1----:R-:W1:Y:S02]  /*04b0*/  MUFU.RCP R0, R0 ;  /* 0x0000000000007308 */ /* 0x002e640000001000 */
[----:B-1----:R-:W-:-:S02]  /*04c0*/  VIADD R2, R0, 0xffffffe ;  /* 0x0ffffffe00027836 */ /* 0x002fc40000000000 */
[----:B------:R-:W-:-:S04]  /*04d0*/  IMAD.MOV R0, RZ, RZ, -R12 ;  /* 0x000000ffff007224 */ /* 0x000fc800078e0a0c */
[----:B------:R1:W2:Y:S02]  /*04e0*/  F2I.FTZ.U32.TRUNC.NTZ R3, R2 ;  /* 0x0000000200037305 */ /* 0x0002a4000021f000 */
[----:B-1----:R-:W-:Y:S02]  /*04f0*/  IMAD.MOV.U32 R2, RZ, RZ, RZ ;  /* 0x000000ffff027224 */ /* 0x002fe400078e00ff */
[----:B--2---:R-:W-:-:S04]  /*0500*/  IMAD.MOV R6, RZ, RZ, -R3 ;  /* 0x000000ffff067224 */ /* 0x004fc800078e0a03 */
[----:B------:R-:W-:Y:S02]  /*0510*/  IMAD R11, R6, R7, RZ ;  /* 0x00000007060b7224 */ /* 0x000fe400078e02ff */
[----:B------:R-:W-:Y:S02]  /*0520*/  IMAD.MOV.U32 R6, RZ, RZ, R10 ;  /* 0x000000ffff067224 */ /* 0x000fe400078e000a */
[----:B------:R-:W-:-:S06]  /*0530*/  IMAD.HI.U32 R3, R3, R11, R2 ;  /* 0x0000000b03037227 */ /* 0x000fcc00078e0002 */
[----:B------:R-:W-:-:S04]  /*0540*/  IMAD.HI.U32 R3, R3, R6, RZ ;  /* 0x0000000603037227 */ /* 0x000fc800078e00ff */
[----:B------:R-:W-:Y:S01]  /*0550*/  IMAD R0, R3, R0, R6 ;  /* 0x0000000003007224 */ /* 0x000fe200078e0206 */
[----:B------:R-:W-:Y:S04]  /*0560*/  BAR.SYNC.DEFER_BLOCKING 0x0 ;  /* 0x0000000000007b1d */ /* 0x000fe80000010000 */
[----:B------:R-:W-:-:S13]  /*0570*/  ISETP.GT.U32.AND P1, PT, R7, R0, PT ;  /* 0x000000000700720c */ /* 0x000fda0003f24070 */
[----:B------:R-:W-:Y:S02]  /*0580*/  @!P1 IMAD.IADD R0, R0, 0x1, -R7 ;  /* 0x0000000100009824 */ /* 0x000fe400078e0a07 */
[----:B------:R-:W-:Y:S01]  /*0590*/  @!P1 VIADD R3, R3, 0x1 ;  /* 0x0000000103039836 */ /* 0x000fe20000000000 */
[----:B------:R-:W-:Y:S02]  /*05a0*/  ISETP.NE.AND P1, PT, R4, RZ, PT ;  /* 0x000000ff0400720c */ /* 0x000fe40003f25270 */
[----:B------:R-:W-:Y:S02]  /*05b0*/  ISETP.GE.U32.AND P0, PT, R0, R7, PT ;  /* 0x000000070000720c */ /* 0x000fe40003f06070 */
[----:B------:R-:W-:-:S04]  /*05c0*/  LOP3.LUT R0, R5, R4, RZ, 0x3c, !PT ;  /* 0x0000000405007212 */ /* 0x000fc800078e3cff */
[----:B------:R-:W-:Y:S01]  /*05d0*/  ISETP.GE.AND P2, PT, R0, RZ, PT ;  /* 0x000000ff0000720c */ /* 0x000fe20003f46270 */
[----:B------:R-:W-:-:S06]  /*05e0*/  VIADD R0, R8, 0x7f ;  /* 0x0000007f08007836 */ /* 0x000fcc0000000000 */
[----:B------:R-:W-:-:S04]  /*05f0*/  @P0 VIADD R3, R3, 0x1 ;  /* 0x0000000103030836 */ /* 0x000fc80000000000 */
[----:B------:R-:W-:Y:S01]  /*0600*/  IMAD.MOV.U32 R247, RZ, RZ, R3 ;  /* 0x000000fffff77224 */ /* 0x000fe200078e0003 */
[----:B------:R-:W-:-:S03]  /*0610*/  SHF.R.S32.HI R3, RZ, 0x1f, R0 ;  /* 0x0000001fff037819 */ /* 0x000fc60000011400 */
[----:B------:R-:W-:Y:S01]  /*0620*/  @!P2 IMAD.MOV R247, RZ, RZ, -R247 ;  /* 0x000000fffff7a224 */ /* 0x000fe200078e0af7 */
[----:B------:R-:W-:Y:S02]  /*0630*/  LEA.HI R3, R3, R0, RZ, 0x7 ;  /* 0x0000000003037211 */ /* 0x000fe400078f38ff */
[----:B------:R-:W-:-:S04]  /*0640*/  @!P1 LOP3.LUT R247, RZ, R4, RZ, 0x33, !PT ;  /* 0x00000004fff79212 */ /* 0x000fc800078e33ff */
[----:B------:R-:W-:Y:S01]  /*0650*/  LEA.HI.SX32 R3, R3, -R247, 0x19 ;  /* 0x800000f703037211 */ /* 0x000fe200078fcaff */
[----:B------:R-:W-:-:S03]  /*0660*/  IMAD.MOV R6, RZ, RZ, -R247 ;  /* 0x000000ffff067224 */ /* 0x000fc600078e0af7 */
[----:B------:R-:W-:Y:S01]  /*0670*/  VIMNMX R11, PT, PT, R3, 0x1, PT ;  /* 0x00000001030b7848 */ /* 0x000fe20003fe0100 */
[----:B------:R-:W-:-:S03]  /*0680*/  IMAD R6, R4, R6, R5 ;  /* 0x0000000604067224 */ /* 0x000fc600078e0205 */
[-C--:B------:R-:W-:Y:S02]  /*0690*/  IABS R7, R11.reuse ;  /* 0x0000000b00077213 */ /* 0x080fe40000000000 */
[----:B------:R-:W-:Y:S02]  /*06a0*/  IABS R12, R11 ;  /* 0x0000000b000c7213 */ /* 0x000fe40000000000 */
[----:B------:R-:W1:Y:S08]  /*06b0*/  I2F.RP R0, R7 ;  /* 0x0000000700007306 */ /* 0x000e700000209400 */
[----:B-1----:R-:W1:Y:S02]  /*06c0*/  MUFU.RCP R0, R0 ;  /* 0x0000000000007308 */ /* 0x002e640000001000 */
[----:B-1----:R-:W-:-:S02]  /*06d0*/  VIADD R2, R0, 0xffffffe ;  /* 0x0ffffffe00027836 */ /* 0x002fc40000000000 */
[----:B------:R-:W-:Y:S01]  /*06e0*/  IMAD.MOV R0, RZ, RZ, -R12 ;  /* 0x000000ffff007224 */ /* 0x000fe200078e0a0c */
[----:B------:R-:W-:-:S03]  /*06f0*/  IABS R12, R8 ;  /* 0x00000008000c7213 */ /* 0x000fc60000000000 */
[----:B------:R1:W2:Y:S02]  /*0700*/  F2I.FTZ.U32.TRUNC.NTZ R3, R2 ;  /* 0x0000000200037305 */ /* 0x0002a4000021f000 */
[----:B-1----:R-:W-:Y:S02]  /*0710*/  IMAD.MOV.U32 R2, RZ, RZ, RZ ;  /* 0x000000ffff027224 */ /* 0x002fe400078e00ff */
[----:B--2---:R-:W-:-:S04]  /*0720*/  IMAD.MOV R10, RZ, RZ, -R3 ;  /* 0x000000ffff0a7224 */ /* 0x004fc800078e0a03 */
[----:B------:R-:W-:Y:S01]  /*0730*/  IMAD.MOV.U32 R4, RZ, RZ, R10 ;  /* 0x000000ffff047224 */ /* 0x000fe200078e000a */
[----:B------:R-:W-:-:S03]  /*0740*/  IABS R10, R6 ;  /* 0x00000006000a7213 */ /* 0x000fc60000000000 */
[----:B------:R-:W-:Y:S02]  /*0750*/  IMAD R5, R4, R7, RZ ;  /* 0x0000000704057224 */ /* 0x000fe400078e02ff */
[----:B------:R-:W-:Y:S02]  /*0760*/  IMAD.MOV.U32 R4, RZ, RZ, R10 ;  /* 0x000000ffff047224 */ /* 0x000fe400078e000a */
[----:B------:R-:W-:Y:S01]  /*0770*/  IMAD.HI.U32 R3, R3, R5, R2 ;  /* 0x0000000503037227 */ /* 0x000fe200078e0002 */
[----:B------:R-:W-:-:S04]  /*0780*/  IABS R2, R9 ;  /* 0x0000000900027213 */ /* 0x000fc80000000000 */
[----:B------:R-:W1:Y:S01]  /*0790*/  I2F.RP R10, R2 ;  /* 0x00000002000a7306 */ /* 0x000e620000209400 */
[----:B------:R-:W-:-:S04]  /*07a0*/  IMAD.HI.U32 R3, R3, R4, RZ ;  /* 0x0000000403037227 */ /* 0x000fc800078e00ff */
[----:B------:R-:W-:-:S03]  /*07b0*/  IMAD R0, R3, R0, R4 ;  /* 0x0000000003007224 */ /* 0x000fc600078e0204 */
[----:B------:R-:W2:Y:S02]  /*07c0*/  I2F.RP R4, R12 ;  /* 0x0000000c00047306 */ /* 0x000ea40000209400 */
[----:B------:R-:W-:-:S06]  /*07d0*/  ISETP.GT.U32.AND P1, PT, R7, R0, PT ;  /* 0x000000000700720c */ /* 0x000fcc0003f24070 */
[----:B-1----:R-:W-:Y:S07]  /*07e0*/  MUFU.RCP R10, R10 ;  /* 0x0000000a000a7308 */ /* 0x002fee0000001000 */
[----:B------:R-:W-:Y:S01]  /*07f0*/  @!P1 IMAD.IADD R0, R0, 0x1, -R7 ;  /* 0x0000000100009824 */ /* 0x000fe200078e0a07 */
[----:B--2---:R-:W1:Y:S01]  /*0800*/  MUFU.RCP R4, R4 ;  /* 0x0000000400047308 */ /* 0x004e620000001000 */
[----:B------:R-:W-:Y:S01]  /*0810*/  @!P1 VIADD R3, R3, 0x1 ;  /* 0x0000000103039836 */ /* 0x000fe20000000000 */
[----:B------:R-:W-:-:S02]  /*0820*/  ISETP.NE.AND P1, PT, R11, RZ, PT ;  /* 0x000000ff0b00720c */ /* 0x000fc40003f25270 */
[----:B------:R-:W-:Y:S02]  /*0830*/  ISETP.GE.U32.AND P0, PT, R0, R7, PT ;  /* 0x000000070000720c */ /* 0x000fe40003f06070 */
[----:B------:R-:W-:-:S04]  /*0840*/  LOP3.LUT R0, R6, R11, RZ, 0x3c, !PT ;  /* 0x0000000b06007212 */ /* 0x000fc800078e3cff */
[----:B------:R-:W-:-:S07]  /*0850*/  ISETP.GE.AND P2, PT, R0, RZ, PT ;  /* 0x000000ff0000720c */ /* 0x000fce0003f46270 */
[----:B------:R-:W-:Y:S02]  /*0860*/  @P0 VIADD R3, R3, 0x1 ;  /* 0x0000000103030836 */ /* 0x000fe40000000000 */
[----:B-1----:R-:W-:Y:S02]  /*0870*/  VIADD R5, R4, 0xffffffe ;  /* 0x0ffffffe04057836 */ /* 0x002fe40000000000 */
[----:B------:R-:W-:Y:S02]  /*0880*/  IMAD.MOV.U32 R13, RZ, RZ, R3 ;  /* 0x000000ffff0d7224 */ /* 0x000fe400078e0003 */
[----:B------:R-:W-:Y:S02]  /*0890*/  IMAD.MOV.U32 R4, RZ, RZ, RZ ;  /* 0x000000ffff047224 */ /* 0x000fe400078e00ff */
[----:B------:R-:W-:Y:S01]  /*08a0*/  @!P2 IMAD.MOV R13, RZ, RZ, -R13 ;  /* 0x000000ffff0da224 */ /* 0x000fe200078e0a0d */
[----:B------:R-:W-:Y:S01]  /*08b0*/  @!P1 LOP3.LUT R13, RZ, R11, RZ, 0x33, !PT ;  /* 0x0000000bff0d9212 */ /* 0x000fe200078e33ff */
[----:B------:R-:W1:Y:S04]  /*08c0*/  F2I.FTZ.U32.TRUNC.NTZ R5, R5 ;  /* 0x0000000500057305 */ /* 0x000e68000021f000 */
[----:B------:R-:W-:-:S04]  /*08d0*/  IMAD.MOV R0, RZ, RZ, -R13 ;  /* 0x000000ffff007224 */ /* 0x000fc800078e0a0d */
[----:B------:R-:W-:Y:S02]  /*08e0*/  IMAD R0, R11, R0, R6 ;  /* 0x000000000b007224 */ /* 0x000fe400078e0206 */
[----:B------:R-:W-:Y:S02]  /*08f0*/  VIADD R6, R10, 0xffffffe ;  /* 0x0ffffffe0a067836 */ /* 0x000fe40000000000 */
[----:B------:R-:W-:Y:S02]  /*0900*/  IMAD.IADD R247, R247, 0x1, R0 ;  /* 0x00000001f7f77824 */ /* 0x000fe400078e0200 */
[----:B------:R-:W2:Y:S01]  /*0910*/  F2I.FTZ.U32.TRUNC.NTZ R7, R6 ;  /* 0x0000000600077305 */ /* 0x000ea2000021f000 */
[----:B-1----:R-:W-:Y:S02]  /*0920*/  IMAD.MOV R3, RZ, RZ, -R5 ;  /* 0x000000ffff037224 */ /* 0x002fe400078e0a05 */
[----:B------:R-:W-:Y:S02]  /*0930*/  IMAD R247, R247, 0x80, R206 ;  /* 0x00000080f7f77824 */ /* 0x000fe400078e02ce */
[----:B------:R-:W-:-:S03]  /*0940*/  IMAD R3, R3, R12, RZ ;  /* 0x0000000c03037224 */ /* 0x000fc600078e02ff */
[----:B------:R-:W-:Y:S01]  /*0950*/  IABS R0, R247 ;  /* 0x000000f700007213 */ /* 0x000fe20000000000 */
[----:B------:R-:W-:Y:S01]  /*0960*/  IMAD.HI.U32 R4, R5, R3, R4 ;  /* 0x0000000305047227 */ /* 0x000fe200078e0004 */
[----:B------:R-:W-:-:S03]  /*0970*/  SHF.R.U32.HI R5, RZ, 0x5, R57 ;  /* 0x00000005ff057819 */ /* 0x000fc60000011639 */
[----:B------:R-:W-:Y:S01]  /*0980*/  IMAD.MOV.U32 R3, RZ, RZ, R0 ;  /* 0x000000ffff037224 */ /* 0x000fe200078e0000 */
[----:B------:R-:W-:Y:S01]  /*0990*/  SGXT.U32 R5, R5, 0x2 ;  /* 0x000000020505781a */ /* 0x000fe20000000000 */
[----:B------:R-:W-:Y:S02]  /*09a0*/  IMAD.SHL.U32 R0, R13, 0x100, RZ ;  /* 0x000001000d007824 */ /* 0x000fe400078e00ff */
[----:B------:R-:W-:-:S03]  /*09b0*/  IMAD.HI.U32 R4, R4, R3, RZ ;  /* 0x0000000304047227 */ /* 0x000fc600078e00ff */
[----:B------:R-:W-:Y:S01]  /*09c0*/  LOP3.LUT R5, R0, R5, RZ, 0xfc, !PT ;  /* 0x0000000500057212 */ /* 0x000fe200078efcff */
[----:B--2---:R-:W-:Y:S02]  /*09d0*/  IMAD.MOV R11, RZ, RZ, -R7 ;  /* 0x000000ffff0b7224 */ /* 0x004fe400078e0a07 */
[----:B------:R-:W-:Y:S01]  /*09e0*/  IMAD.MOV R4, RZ, RZ, -R4 ;  /* 0x000000ffff047224 */ /* 0x000fe200078e0a04 */
[----:B------:R-:W-:Y:S01]  /*09f0*/  LOP3.LUT R14, R5, 0x4, RZ, 0xfc, !PT ;  /* 0x00000004050e7812 */ /* 0x000fe200078efcff */
[----:B------:R-:W-:Y:S01]  /*0a00*/  IMAD R11, R11, R2, RZ ;  /* 0x000000020b0b7224 */ /* 0x000fe200078e02ff */
[----:B------:R-:W-:Y:S01]  /*0a10*/  LOP3.LUT R15, R5, 0x8, RZ, 0xfc, !PT ;  /* 0x00000008050f7812 */ /* 0x000fe200078efcff */
[----:B------:R-:W-:Y:S01]  /*0a20*/  IMAD.MOV.U32 R6, RZ, RZ, RZ ;  /* 0x000000ffff067224 */ /* 0x000fe200078e00ff */
[----:B------:R-:W-:Y:S01]  /*0a30*/  IABS R10, R14 ;  /* 0x0000000e000a7213 */ /* 0x000fe20000000000 */
[----:B------:R-:W-:Y:S01]  /*0a40*/  IMAD R3, R12, R4, R3 ;  /* 0x000000040c037224 */ /* 0x000fe200078e0203 */
[----:B------:R-:W-:Y:S01]  /*0a50*/  IABS R13, R15 ;  /* 0x0000000f000d7213 */ /* 0x000fe20000000000 */
[----:B------:R-:W-:Y:S01]  /*0a60*/  IMAD.HI.U32 R4, R7, R11, R6 ;  /* 0x0000000b07047227 */ /* 0x000fe200078e0006 */
[----:B------:R-:W-:-:S02]  /*0a70*/  ISETP.GE.AND P4, PT, R14, RZ, PT ;  /* 0x000000ff0e00720c */ /* 0x000fc40003f86270 */
[----:B------:R-:W-:Y:S01]  /*0a80*/  ISETP.GT.U32.AND P0, PT, R12, R3, PT ;  /* 0x000000030c00720c */ /* 0x000fe20003f04070 */
[----:B------:R-:W-:Y:S01]  /*0a90*/  IMAD.MOV.U32 R11, RZ, RZ, R10 ;  /* 0x000000ffff0b7224 */ /* 0x000fe200078e000a */
[----:B------:R-:W-:Y:S01]  /*0aa0*/  LOP3.LUT R10, R5, 0xc, RZ, 0xfc, !PT ;  /* 0x0000000c050a7812 */ /* 0x000fe200078efcff */
[C---:B------:R-:W-:Y:S01]  /*0ab0*/  IMAD.HI.U32 R7, R4.reuse, R13, RZ ;  /* 0x0000000d04077227 */ /* 0x040fe200078e00ff */
[----:B------:R-:W-:Y:S02]  /*0ac0*/  ISETP.GE.AND P1, PT, R15, RZ, PT ;  /* 0x000000ff0f00720c */ /* 0x000fe40003f26270 */
[----:B------:R-:W-:Y:S01]  /*0ad0*/  IABS R35, R10 ;  /* 0x0000000a00237213 */ /* 0x000fe20000000000 */
[----:B------:R-:W-:Y:S01]  /*0ae0*/  IMAD.HI.U32 R6, R4, R11, RZ ;  /* 0x0000000b04067227 */ /* 0x000fe200078e00ff */
[----:B------:R-:W-:Y:S02]  /*0af0*/  ISETP.GE.AND P2, PT, R10, RZ, PT ;  /* 0x000000ff0a00720c */ /* 0x000fe40003f46270 */
[C---:B------:R-:W-:Y:S01]  /*0b00*/  LOP3.LUT R10, R5.reuse, 0x14, RZ, 0xfc, !PT ;  /* 0x00000014050a7812 */ /* 0x040fe200078efcff */
[----:B------:R-:W-:Y:S01]  /*0b10*/  IMAD.MOV R6, RZ, RZ, -R6 ;  /* 0x000000ffff067224 */ /* 0x000fe200078e0a06 */
[C---:B------:R-:W-:Y:S01]  /*0b20*/  LOP3.LUT R14, R5.reuse, 0x20, RZ, 0xfc, !PT ;  /* 0x00000020050e7812 */ /* 0x040fe200078efcff */
[----:B------:R-:W-:Y:S01]  /*0b30*/  IMAD.MOV R7, RZ, RZ, -R7 ;  /* 0x000000ffff077224 */ /* 0x000fe200078e0a07 */
[C---:B------:R-:W-:Y:S01]  /*0b40*/  LOP3.LUT R16, R5.reuse, 0x30, RZ, 0xfc, !PT ;  /* 0x0000003005107812 */ /* 0x040fe200078efcff */
[C---:B------:R-:W-:Y:S01]  /*0b50*/  IMAD R36, R2.reuse, R6, R11 ;  /* 0x0000000602247224 */ /* 0x040fe200078e020b */
[----:B------:R-:W-:Y:S01]  /*0b60*/  IABS R11, R10 ;  /* 0x0000000a000b7213 */ /* 0x000fe20000000000 */
[----:B------:R-:W-:Y:S01]  /*0b70*/  IMAD R52, R2, R7, R13 ;  /* 0x0000000702347224 */ /* 0x000fe200078e020d */
[----:B------:R-:W-:Y:S01]  /*0b80*/  LOP3.LUT R7, R5, 0x10, RZ, 0xfc, !PT ;  /* 0x0000001005077812 */ /* 0x000fe200078efcff */
[----:B------:R-:W-:Y:S01]  /*0b90*/  IMAD.HI.U32 R6, R4, R35, RZ ;  /* 0x0000002304067227 */ /* 0x000fe200078e00ff */
[----:B------:R-:W-:-:S02]  /*0ba0*/  ISETP.GT.U32.AND P5, PT, R2, R36, PT ;  /* 0x000000240200720c */ /* 0x000fc40003fa4070 */
[C---:B------:R-:W-:Y:S01]  /*0bb0*/  ISETP.GT.U32.AND P6, PT, R2.reuse, R52, PT ;  /* 0x000000340200720c */ /* 0x040fe20003fc4070 */
[----:B------:R-:W-:Y:S01]  /*0bc0*/  IMAD.MOV R6, RZ, RZ, -R6 ;  /* 0x000000ffff067224 */ /* 0x000fe200078e0a06 */
[----:B------:R-:W-:Y:S01]  /*0bd0*/  IABS R55, R7 ;  /* 0x0000000700377213 */ /* 0x000fe20000000000 */
[----:B------:R-:W-:Y:S01]  /*0be0*/  @!P0 IMAD.IADD R3, R3, 0x1, -R12 ;  /* 0x0000000103038824 */ /* 0x000fe200078e0a0c */
[----:B------:R-:W-:Y:S01]  /*0bf0*/  ISETP.GE.AND P0, PT, R7, RZ, PT ;  /* 0x000000ff0700720c */ /* 0x000fe20003f06270 */
[----:B------:R-:W-:Y:S01]  /*0c00*/  IMAD R35, R2, R6, R35 ;  /* 0x0000000602237224 */ /* 0x000fe200078e0223 */
[----:B------:R-:W-:Y:S01]  /*0c10*/  IABS R13, R14 ;  /* 0x0000000e000d7213 */ /* 0x000fe20000000000 */
[----:B------:R-:W-:Y:S01]  /*0c20*/  IMAD.HI.U32 R6, R4, R55, RZ ;  /* 0x0000003704067227 */ /* 0x000fe200078e00ff */
[----:B------:R-:W-:Y:S02]  /*0c30*/  ISETP.GT.U32.AND P3, PT, R12, R3, PT ;  /* 0x000000030c00720c */ /* 0x000fe40003f64070 */
[C---:B------:R-:W-:Y:S01]  /*0c40*/  LOP3.LUT R15, R5.reuse, 0x2c, RZ, 0xfc, !PT ;  /* 0x0000002c050f7812 */ /* 0x040fe200078efcff */
[--C-:B------:R-:W-:Y:S01]  /*0c50*/  @!P5 IMAD.IADD R36, R36, 0x1, -R2.reuse ;  /* 0x000000012424d824 */ /* 0x100fe200078e0a02 */
[----:B------:R-:W-:Y:S01]  /*0c60*/  ISETP.GT.U32.AND P5, PT, R2, R35, PT ;  /* 0x000000230200720c */ /* 0x000fe20003fa4070 */
[----:B------:R-:W-:Y:S01]  /*0c70*/  @!P6 IMAD.IADD R52, R52, 0x1, -R2 ;  /* 0x000000013434e824 */ /* 0x000fe200078e0a02 */
[----:B------:R-:W-:Y:S01]  /*0c80*/  LOP3.LUT R19, R5, 0xa0, RZ, 0xfc, !PT ;  /* 0x000000a005137812 */ /* 0x000fe200078efcff */
[----:B------:R-:W-:Y:S01]  /*0c90*/  IMAD.MOV R6, RZ, RZ, -R6 ;  /* 0x000000ffff067224 */ /* 0x000fe200078e0a06 */
[----:B------:R-:W-:-:S02]  /*0ca0*/  ISETP.GT.U32.AND P6, PT, R2, R36, PT ;  /* 0x000000240200720c */ /* 0x000fc40003fc4070 */
[C---:B------:R-:W-:Y:S01]  /*0cb0*/  LOP3.LUT R17, R5.reuse, 0x98, RZ, 0xfc, !PT ;  /* 0x0000009805117812 */ /* 0x040fe200078efcff */
[----:B------:R-:W-:Y:S01]  /*0cc0*/  IMAD R55, R2, R6, R55 ;  /* 0x0000000602377224 */ /* 0x000fe200078e0237 */
[----:B------:R-:W-:Y:S01]  /*0cd0*/  LOP3.LUT R21, R5, 0xb8, RZ, 0xfc, !PT ;  /* 0x000000b805157812 */ /* 0x000fe200078efcff */
[----:B------:R-:W-:Y:S01]  /*0ce0*/  @!P3 IMAD.IADD R3, R3, 0x1, -R12 ;  /* 0x000000010303b824 */ /* 0x000fe200078e0a0c */
[----:B------:R-:W-:Y:S01]  /*0cf0*/  LOP3.LUT R12, R5, 0x18, RZ, 0xfc, !PT ;  /* 0x00000018050c7812 */ /* 0x000fe200078efcff */
[----:B------:R-:W-:Y:S01]  /*0d00*/  IMAD.HI.U32 R6, R4, R11, RZ ;  /* 0x0000000b04067227 */ /* 0x000fe200078e00ff */
[----:B------:R-:W-:Y:S02]  /*0d10*/  ISETP.GT.U32.AND P3, PT, R2, R52, PT ;  /* 0x000000340200720c */ /* 0x000fe40003f64070 */
[----:B------:R-:W-:Y:S01]  /*0d20*/  IABS R51, R12 ;  /* 0x0000000c00337213 */ /* 0x000fe20000000000 */
[--C-:B------:R-:W-:Y:S01]  /*0d30*/  @!P5 IMAD.IADD R35, R35, 0x1, -R2.reuse ;  /* 0x000000012323d824 */ /* 0x100fe200078e0a02 */
[----:B------:R-:W-:Y:S01]  /*0d40*/  ISETP.GE.AND P5, PT, R12, RZ, PT ;  /* 0x000000ff0c00720c */ /* 0x000fe20003fa6270 */
[----:B------:R-:W-:Y:S01]  /*0d50*/  @!P6 IMAD.IADD R36, R36, 0x1, -R2 ;  /* 0x000000012424e824 */ /* 0x000fe200078e0a02 */
[----:B------:R-:W-:Y:S01]  /*0d60*/  ISETP.GT.U32.AND P6, PT, R2, R55, PT ;  /* 0x000000370200720c */ /* 0x000fe20003fc4070 */
[----:B------:R-:W-:Y:S01]  /*0d70*/  IMAD.HI.U32 R7, R4, R51, RZ ;  /* 0x0000003304077227 */ /* 0x000fe200078e00ff */
[----:B------:R-:W-:-:S02]  /*0d80*/  LOP3.LUT R12, R5, 0x28, RZ, 0xfc, !PT ;  /* 0x00000028050c7812 */ /* 0x000fc400078efcff */
[C---:B------:R-:W-:Y:S01]  /*0d90*/  LOP3.LUT R22, R5.reuse, 0xc0, RZ, 0xfc, !PT ;  /* 0x000000c005167812 */ /* 0x040fe200078efcff */
[----:B------:R-:W-:Y:S01]  /*0da0*/  IMAD.MOV R34, RZ, RZ, -R6 ;  /* 0x000000ffff227224 */ /* 0x000fe200078e0a06 */
[----:B------:R-:W-:Y:S01]  /*0db0*/  IABS R49, R12 ;  /* 0x0000000c00317213 */ /* 0x000fe20000000000 */
[----:B------:R-:W-:Y:S01]  /*0dc0*/  @!P4 IMAD.MOV R36, RZ, RZ, -R36 ;  /* 0x000000ffff24c224 */ /* 0x000fe200078e0a24 */
[C---:B------:R-:W-:Y:S01]  /*0dd0*/  LOP3.LUT R23, R5.reuse, 0xc4, RZ, 0xfc, !PT ;  /* 0x000000c405177812 */ /* 0x040fe200078efcff */
[--C-:B------:R-:W-:Y:S01]  /*0de0*/  @!P3 IMAD.IADD R52, R52, 0x1, -R2.reuse ;  /* 0x000000013434b824 */ /* 0x100fe200078e0a02 */
[----:B------:R-:W-:Y:S01]  /*0df0*/  ISETP.GE.AND P3, PT, R10, RZ, PT ;  /* 0x000000ff0a00720c */ /* 0x000fe20003f66270 */
[----:B------:R-:W-:Y:S01]  /*0e00*/  IMAD.HI.U32 R6, R4, R13, RZ ;  /* 0x0000000d04067227 */ /* 0x000fe200078e00ff */
[C---:B------:R-:W-:Y:S02]  /*0e10*/  LOP3.LUT R10, R5.reuse, 0x24, RZ, 0xfc, !PT ;  /* 0x00000024050a7812 */ /* 0x040fe400078efcff */
[----:B------:R-:W-:Y:S01]  /*0e20*/  LOP3.LUT R38, R5, 0xc8, RZ, 0xfc, !PT ;  /* 0x000000c805267812 */ /* 0x000fe200078efcff */
[----:B------:R-:W-:Y:S01]  /*0e30*/  @!P6 IMAD.IADD R55, R55, 0x1, -R2 ;  /* 0x000000013737e824 */ /* 0x000fe200078e0a02 */
[C---:B------:R-:W-:Y:S01]  /*0e40*/  ISETP.GT.U32.AND P6, PT, R2.reuse, R35, PT ;  /* 0x000000230200720c */ /* 0x040fe20003fc4070 */
[----:B------:R-:W-:Y:S01]  /*0e50*/  IMAD.MOV R7, RZ, RZ, -R7 ;  /* 0x000000ffff077224 */ /* 0x000fe200078e0a07 */
[----:B------:R-:W-:Y:S01]  /*0e60*/  IABS R33, R10 ;  /* 0x0000000a00217213 */ /* 0x000fe20000000000 */
[C---:B------:R-:W-:Y:S01]  /*0e70*/  IMAD R34, R2.reuse, R34, R11 ;  /* 0x0000002202227224 */ /* 0x040fe200078e020b */
[C---:B------:R-:W-:Y:S01]  /*0e80*/  ISETP.GT.U32.AND P4, PT, R2.reuse, R55, PT ;  /* 0x000000370200720c */ /* 0x040fe20003f84070 */
[----:B------:R-:W-:Y:S01]  /*0e90*/  IMAD.MOV R6, RZ, RZ, -R6 ;  /* 0x000000ffff067224 */ /* 0x000fe200078e0a06 */
[----:B------:R-:W-:Y:S01]  /*0ea0*/  IABS R11, R15 ;  /* 0x0000000f000b7213 */ /* 0x000fe20000000000 */
[C---:B------:R-:W-:Y:S01]  /*0eb0*/  IMAD R51, R2.reuse, R7, R51 ;  /* 0x0000000702337224 */ /* 0x040fe200078e0233 */
[----:B------:R-:W-:Y:S01]  /*0ec0*/  LOP3.LUT R39, R5, 0xe4, RZ, 0xfc, !PT ;  /* 0x000000e405277812 */ /* 0x000fe200078efcff */
[----:B------:R-:W-:Y:S01]  /*0ed0*/  @!P1 IMAD.MOV R52, RZ, RZ, -R52 ;  /* 0x000000ffff349224 */ /* 0x000fe200078e0a34 */
[C---:B------:R-:W-:Y:S01]  /*0ee0*/  ISETP.GT.U32.AND P1, PT, R2.reuse, R34, PT ;  /* 0x000000220200720c */ /* 0x040fe20003f24070 */
[C---:B------:R-:W-:Y:S01]  /*0ef0*/  IMAD R50, R2.reuse, R6, R13 ;  /* 0x0000000602327224 */ /* 0x040fe200078e020d */
[----:B------:R-:W-:Y:S01]  /*0f00*/  IABS R13, R16 ;  /* 0x00000010000d7213 */ /* 0x000fe20000000000 */
[----:B------:R-:W-:Y:S01]  /*0f10*/  @!P6 IMAD.IADD R35, R35, 0x1, -R2 ;  /* 0x000000012323e824 */ /* 0x000fe200078e0a02 */
[----:B------:R-:W-:Y:S01]  /*0f20*/  ISETP.GT.U32.AND P6, PT, R2, R51, PT ;  /* 0x000000330200720c */ /* 0x000fe20003fc4070 */
[----:B------:R-:W-:Y:S01]  /*0f30*/  IMAD.HI.U32 R6, R4, R33, RZ ;  /* 0x0000002104067227 */ /* 0x000fe200078e00ff */
[----:B------:R-:W-:-:S02]  /*0f40*/  IABS R59, R39 ;  /* 0x00000027003b7213 */ /* 0x000fc40000000000 */
[----:B------:R-:W-:Y:S01]  /*0f50*/  LOP3.LUT R71, R5, 0xe8, RZ, 0xfc, !PT ;  /* 0x000000e805477812 */ /* 0x000fe200078efcff */
[--C-:B------:R-:W-:Y:S01]  /*0f60*/  @!P4 IMAD.IADD R55, R55, 0x1, -R2.reuse ;  /* 0x000000013737c824 */ /* 0x100fe200078e0a02 */
[----:B------:R-:W-:Y:S01]  /*0f70*/  ISETP.GT.U32.AND P4, PT, R2, R50, PT ;  /* 0x000000320200720c */ /* 0x000fe20003f84070 */
[----:B------:R-:W-:Y:S01]  /*0f80*/  IMAD.HI.U32 R7, R4, R49, RZ ;  /* 0x0000003104077227 */ /* 0x000fe200078e00ff */
[----:B------:R-:W-:Y:S02]  /*0f90*/  IABS R61, R71 ;  /* 0x00000047003d7213 */ /* 0x000fe40000000000 */
[----:B------:R-:W-:Y:S01]  /*0fa0*/  LOP3.LUT R88, R5, 0xec, RZ, 0xfc, !PT ;  /* 0x000000ec05587812 */ /* 0x000fe200078efcff */
[--C-:B------:R-:W-:Y:S01]  /*0fb0*/  @!P1 IMAD.IADD R34, R34, 0x1, -R2.reuse ;  /* 0x0000000122229824 */ /* 0x100fe200078e0a02 */
[----:B------:R-:W-:Y:S01]  /*0fc0*/  ISETP.GE.AND P1, PT, R14, RZ, PT ;  /* 0x000000ff0e00720c */ /* 0x000fe20003f26270 */
[----:B------:R-:W-:Y:S01]  /*0fd0*/  @!P6 IMAD.IADD R51, R51, 0x1, -R2 ;  /* 0x000000013333e824 */ /* 0x000fe200078e0a02 */
[C---:B------:R-:W-:Y:S01]  /*0fe0*/  LOP3.LUT R14, R5.reuse, 0x54, RZ, 0xfc, !PT ;  /* 0x00000054050e7812 */ /* 0x040fe200078efcff */
[----:B------:R-:W-:Y:S01]  /*0ff0*/  IMAD.MOV R6, RZ, RZ, -R6 ;  /* 0x000000ffff067224 */ /* 0x000fe200078e0a06 */
[----:B------:R-:W-:Y:S01]  /*1000*/  ISETP.GT.U32.AND P6, PT, R2, R34, PT ;  /* 0x000000220200720c */ /* 0x000fe20003fc4070 */
[----:B------:R-:W-:Y:S01]  /*1010*/  IMAD.MOV R7, RZ, RZ, -R7 ;  /* 0x000000ffff077224 */ /* 0x000fe200078e0a07 */
[----:B------:R-:W-:Y:S01]  /*1020*/  IABS R63, R88 ;  /* 0x00000058003f7213 */ /* 0x000fe20000000000 */
[----:B------:R-:W-:Y:S01]  /*1030*/  @!P4 IMAD.IADD R50, R50, 0x1, -R2 ;  /* 0x000000013232c824 */ /* 0x000fe200078e0a02 */
[C---:B------:R-:W-:Y:S01]  /*1040*/  ISETP.GT.U32.AND P4, PT, R2.reuse, R51, PT ;  /* 0x000000330200720c */ /* 0x040fe20003f84070 */
[C---:B------:R-:W-:Y:S01]  /*1050*/  IMAD R33, R2.reuse, R6, R33 ;  /* 0x0000000602217224 */ /* 0x040fe200078e0221 */
[C---:B------:R-:W-:Y:S01]  /*1060*/  LOP3.LUT R90, R5.reuse, 0xf4, RZ, 0xfc, !PT ;  /* 0x000000f4055a7812 */ /* 0x040fe200078efcff */
[----:B------:R-:W-:Y:S01]  /*1070*/  IMAD R49, R2, R7, R49 ;  /* 0x0000000702317224 */ /* 0x000fe200078e0231 */
[----:B------:R-:W-:Y:S01]  /*1080*/  LOP3.LUT R89, R5, 0xf0, RZ, 0xfc, !PT ;  /* 0x000000f005597812 */ /* 0x000fe200078efcff */
[----:B------:R-:W-:Y:S01]  /*1090*/  IMAD.HI.U32 R7, R4, R13, RZ ;  /* 0x0000000d04077227 */ /* 0x000fe200078e00ff */
[----:B------:R-:W-:-:S02]  /*10a0*/  IABS R67, R90 ;  /* 0x0000005a00437213 */ /* 0x000fc40000000000 */
[----:B------:R-:W-:Y:S01]  /*10b0*/  IABS R65, R89 ;  /* 0x0000005900417213 */ /* 0x000fe20000000000 */
[--C-:B------:R-:W-:Y:S01]  /*10c0*/  @!P6 IMAD.IADD R34, R34, 0x1, -R2.reuse ;  /* 0x000000012222e824 */ /* 0x100fe200078e0a02 */
[C---:B------:R-:W-:Y:S01]  /*10d0*/  ISETP.GT.U32.AND P6, PT, R2.reuse, R33, PT ;  /* 0x000000210200720c */ /* 0x040fe20003fc4070 */
[----:B------:R-:W-:Y:S01]  /*10e0*/  IMAD.MOV R7, RZ, RZ, -R7 ;  /* 0x000000ffff077224 */ /* 0x000fe200078e0a07 */
[----:B------:R-:W-:Y:S01]  /*10f0*/  LOP3.LUT R79, R5, 0xf8, RZ, 0xfc, !PT ;  /* 0x000000f8054f7812 */ /* 0x000fe200078efcff */
[----:B------:R-:W-:Y:S01]  /*1100*/  @!P4 IMAD.IADD R51, R51, 0x1, -R2 ;  /* 0x000000013333c824 */ /* 0x000fe200078e0a02 */
[----:B------:R-:W-:Y:S01]  /*1110*/  ISETP.GT.U32.AND P4, PT, R2, R49, PT ;  /* 0x000000310200720c */ /* 0x000fe20003f84070 */
[----:B------:R-:W-:Y:S01]  /*1120*/  @!P0 IMAD.MOV R55, RZ, RZ, -R55 ;  /* 0x000000ffff378224 */ /* 0x000fe200078e0a37 */
[----:B------:R-:W-:Y:S01]  /*1130*/  ISETP.GE.AND P0, PT, R10, RZ, PT ;  /* 0x000000ff0a00720c */ /* 0x000fe20003f06270 */
[----:B------:R-:W-:Y:S01]  /*1140*/  IMAD R48, R2, R7, R13 ;  /* 0x0000000702307224 */ /* 0x000fe200078e020d */
[C---:B------:R-:W-:Y:S01]  /*1150*/  LOP3.LUT R10, R5.reuse, 0x34, RZ, 0xfc, !PT ;  /* 0x00000034050a7812 */ /* 0x040fe200078efcff */
[----:B------:R-:W-:Y:S01]  /*1160*/  IMAD.HI.U32 R6, R4, R11, RZ ;  /* 0x0000000b04067227 */ /* 0x000fe200078e00ff */
[----:B------:R-:W-:-:S02]  /*1170*/  LOP3.LUT R7, R5, 0x38, RZ, 0xfc, !PT ;  /* 0x0000003805077812 */ /* 0x000fc400078efcff */
[----:B------:R-:W-:Y:S01]  /*1180*/  IABS R31, R10 ;  /* 0x0000000a001f7213 */ /* 0x000fe20000000000 */
[--C-:B------:R-:W-:Y:S01]  /*1190*/  @!P6 IMAD.IADD R33, R33, 0x1, -R2.reuse ;  /* 0x000000012121e824 */ /* 0x100fe200078e0a02 */
[----:B------:R-:W-:Y:S01]  /*11a0*/  IABS R47, R7 ;  /* 0x00000007002f7213 */ /* 0x000fe20000000000 */
[----:B------:R-:W-:Y:S01]  /*11b0*/  @!P5 IMAD.MOV R51, RZ, RZ, -R51 ;  /* 0x000000ffff33d224 */ /* 0x000fe200078e0a33 */
[C---:B------:R-:W-:Y:S01]  /*11c0*/  ISETP.GT.U32.AND P5, PT, R2.reuse, R48, PT ;  /* 0x000000300200720c */ /* 0x040fe20003fa4070 */
[----:B------:R-:W-:Y:S01]  /*11d0*/  @!P4 IMAD.IADD R49, R49, 0x1, -R2 ;  /* 0x000000013131c824 */ /* 0x000fe200078e0a02 */
[C---:B------:R-:W-:Y:S01]  /*11e0*/  ISETP.GT.U32.AND P4, PT, R2.reuse, R33, PT ;  /* 0x000000210200720c */ /* 0x040fe20003f84070 */
[----:B------:R-:W-:Y:S01]  /*11f0*/  IMAD.MOV R6, RZ, RZ, -R6 ;  /* 0x000000ffff067224 */ /* 0x000fe200078e0a06 */
[----:B------:R-:W-:Y:S01]  /*1200*/  IABS R69, R79 ;  /* 0x0000004f00457213 */ /* 0x000fe20000000000 */
[----:B------:R-:W-:Y:S01]  /*1210*/  @!P3 IMAD.MOV R34, RZ, RZ, -R34 ;  /* 0x000000ffff22b224 */ /* 0x000fe200078e0a22 */
[C---:B------:R-:W-:Y:S01]  /*1220*/  ISETP.GT.U32.AND P3, PT, R2.reuse, R49, PT ;  /* 0x000000310200720c */ /* 0x040fe20003f64070 */
[----:B------:R-:W-:-:S02]  /*1230*/  IMAD R32, R2, R6, R11 ;  /* 0x0000000602207224 */ /* 0x000fc400078e020b */
[----:B------:R-:W-:-:S03]  /*1240*/  IMAD.HI.U32 R6, R4, R31, RZ ;  /* 0x0000001f04067227 */ /* 0x000fc600078e00ff */
[C---:B------:R-:W-:Y:S01]  /*1250*/  ISETP.GT.U32.AND P6, PT, R2.reuse, R32, PT ;  /* 0x000000200200720c */ /* 0x040fe20003fc4070 */
[----:B------:R-:W-:Y:S02]  /*1260*/  IMAD.MOV R6, RZ, RZ, -R6 ;  /* 0x000000ffff067224 */ /* 0x000fe400078e0a06 */
[----:B------:R-:W-:Y:S01]  /*1270*/  @!P2 IMAD.MOV R35, RZ, RZ, -R35 ;  /* 0x000000ffff23a224 */ /* 0x000fe200078e0a23 */
[C---:B------:R-:W-:Y:S01]  /*1280*/  ISETP.GT.U32.AND P2, PT, R2.reuse, R50, PT ;  /* 0x000000320200720c */ /* 0x040fe20003f44070 */
[----:B------:R-:W-:Y:S02]  /*1290*/  IMAD R31, R2, R6, R31 ;  /* 0x00000006021f7224 */ /* 0x000fe400078e021f */
[--C-:B------:R-:W-:Y:S01]  /*12a0*/  @!P4 IMAD.IADD R33, R33, 0x1, -R2.reuse ;  /* 0x000000012121c824 */ /* 0x100fe200078e0a02 */
[----:B------:R-:W-:Y:S01]  /*12b0*/  ISETP.GE.AND P4, PT, R16, RZ, PT ;  /* 0x000000ff1000720c */ /* 0x000fe20003f86270 */
[--C-:B------:R-:W-:Y:S01]  /*12c0*/  @!P5 IMAD.IADD R48, R48, 0x1, -R2.reuse ;  /* 0x000000013030d824 */ /* 0x100fe200078e0a02 */
[----:B------:R-:W-:Y:S01]  /*12d0*/  ISETP.GE.AND P5, PT, R10, RZ, PT ;  /* 0x000000ff0a00720c */ /* 0x000fe20003fa6270 */
[----:B------:R-:W-:Y:S01]  /*12e0*/  @!P3 IMAD.IADD R49, R49, 0x1, -R2 ;  /* 0x000000013131b824 */ /* 0x000fe200078e0a02 */
[C---:B------:R-:W-:Y:S01]  /*12f0*/  ISETP.GT.U32.AND P3, PT, R2.reuse, R31, PT ;  /* 0x0000001f0200720c */ /* 0x040fe20003f64070 */
[----:B------:R-:W-:Y:S01]  /*1300*/  @!P0 IMAD.MOV R33, RZ, RZ, -R33 ;  /* 0x000000ffff218224 */ /* 0x000fe200078e0a21 */
[----:B------:R-:W-:Y:S01]  /*1310*/  ISETP.GT.U32.AND P0, PT, R2, R48, PT ;  /* 0x000000300200720c */ /* 0x000fe20003f04070 */
[----:B------:R-:W-:Y:S01]  /*1320*/  IMAD.HI.U32 R6, R4, R47, RZ ;  /* 0x0000002f04067227 */ /* 0x000fe200078e00ff */
[----:B------:R-:W-:-:S02]  /*1330*/  LOP3.LUT R10, R5, 0x48, RZ, 0xfc, !PT ;  /* 0x00000048050a7812 */ /* 0x000fc400078efcff */
[C---:B------:R-:W-:Y:S01]  /*1340*/  LOP3.LUT R16, R5.reuse, 0x60, RZ, 0xfc, !PT ;  /* 0x0000006005107812 */ /* 0x040fe200078efcff */
[----:B------:R-:W-:Y:S01]  /*1350*/  IMAD.MOV R6, RZ, RZ, -R6 ;  /* 0x000000ffff067224 */ /* 0x000fe200078e0a06 */
[----:B------:R-:W-:Y:S01]  /*1360*/  IABS R45, R10 ;  /* 0x0000000a002d7213 */ /* 0x000fe20000000000 */
[--C-:B------:R-:W-:Y:S01]  /*1370*/  @!P2 IMAD.IADD R50, R50, 0x1, -R2.reuse ;  /* 0x000000013232a824 */ /* 0x100fe200078e0a02 */
[----:B------:R-:W-:Y:S01]  /*1380*/  ISETP.GE.AND P2, PT, R12, RZ, PT ;  /* 0x000000ff0c00720c */ /* 0x000fe20003f46270 */
[----:B------:R-:W-:Y:S01]  /*1390*/  IMAD R47, R2, R6, R47 ;  /* 0x00000006022f7224 */ /* 0x000fe200078e022f */
[C---:B------:R-:W-:Y:S01]  /*13a0*/  LOP3.LUT R6, R5.reuse, 0x40, RZ, 0xfc, !PT ;  /* 0x0000004005067812 */ /* 0x040fe200078efcff */
[--C-:B------:R-:W-:Y:S01]  /*13b0*/  @!P6 IMAD.IADD R32, R32, 0x1, -R2.reuse ;  /* 0x000000012020e824 */ /* 0x100fe200078e0a02 */
[----:B------:R-:W-:Y:S01]  /*13c0*/  LOP3.LUT R12, R5, 0x4c, RZ, 0xfc, !PT ;  /* 0x0000004c050c7812 */ /* 0x000fe200078efcff */
[--C-:B------:R-:W-:Y:S01]  /*13d0*/  @!P3 IMAD.IADD R31, R31, 0x1, -R2.reuse ;  /* 0x000000011f1fb824 */ /* 0x100fe200078e0a02 */
[----:B------:R-:W-:Y:S01]  /*13e0*/  IABS R11, R6 ;  /* 0x00000006000b7213 */ /* 0x000fe20000000000 */
[----:B------:R-:W-:Y:S01]  /*13f0*/  @!P0 IMAD.IADD R48, R48, 0x1, -R2 ;  /* 0x0000000130308824 */ /* 0x000fe200078e0a02 */
[C---:B------:R-:W-:Y:S01]  /*1400*/  ISETP.GT.U32.AND P0, PT, R2.reuse, R47, PT ;  /* 0x0000002f0200720c */ /* 0x040fe20003f04070 */
[----:B------:R-:W-:Y:S01]  /*1410*/  @!P1 IMAD.MOV R50, RZ, RZ, -R50 ;  /* 0x000000ffff329224 */ /* 0x000fe200078e0a32 */
[C---:B------:R-:W-:Y:S01]  /*1420*/  ISETP.GT.U32.AND P6, PT, R2.reuse, R32, PT ;  /* 0x000000200200720c */ /* 0x040fe20003fc4070 */
[----:B------:R-:W-:Y:S01]  /*1430*/  @!P4 IMAD.MOV R48, RZ, RZ, -R48 ;  /* 0x000000ffff30c224 */ /* 0x000fe200078e0a30 */
[----:B------:R-:W-:Y:S01]  /*1440*/  ISETP.GT.U32.AND P3, PT, R2, R31, PT ;  /* 0x0000001f0200720c */ /* 0x000fe20003f64070 */
[----:B------:R-:W-:Y:S01]  /*1450*/  @!P2 IMAD.MOV R49, RZ, RZ, -R49 ;  /* 0x000000ffff31a224 */ /* 0x000fe200078e0a31 */
[----:B------:R-:W-:-:S02]  /*1460*/  ISETP.GE.AND P1, PT, R15, RZ, PT ;  /* 0x000000ff0f00720c */ /* 0x000fc40003f26270 */
[----:B------:R-:W-:Y:S01]  /*1470*/  ISETP.GE.AND P2, PT, R6, RZ, PT ;  /* 0x000000ff0600720c */ /* 0x000fe20003f46270 */
[----:B------:R-:W-:Y:S01]  /*1480*/  IMAD.HI.U32 R6, R4, R11, RZ ;  /* 0x0000000b04067227 */ /* 0x000fe200078e00ff */
[----:B------:R-:W-:Y:S02]  /*1490*/  IABS R29, R12 ;  /* 0x0000000c001d7213 */ /* 0x000fe40000000000 */
[----:B------:R-:W-:Y:S01]  /*14a0*/  LOP3.LUT R15, R5, 0x58, RZ, 0xfc, !PT ;  /* 0x00000058050f7812 */ /* 0x000fe200078efcff */
[----:B------:R-:W-:Y:S01]  /*14b0*/  @!P0 IMAD.IADD R47, R47, 0x1, -R2 ;  /* 0x000000012f2f8824 */ /* 0x000fe200078e0a02 */
[----:B------:R-:W-:Y:S01]  /*14c0*/  ISETP.GE.AND P4, PT, R10, RZ, PT ;  /* 0x000000ff0a00720c */ /* 0x000fe20003f86270 */
[----:B------:R-:W-:Y:S01]  /*14d0*/  IMAD.MOV R46, RZ, RZ, -R6 ;  /* 0x000000ffff2e7224 */ /* 0x000fe200078e0a06 */
[----:B------:R-:W-:Y:S01]  /*14e0*/  IABS R43, R15 ;  /* 0x0000000f002b7213 */ /* 0x000fe20000000000 */
[--C-:B------:R-:W-:Y:S01]  /*14f0*/  @!P6 IMAD.IADD R32, R32, 0x1, -R2.reuse ;  /* 0x000000012020e824 */ /* 0x100fe200078e0a02 */
[----:B------:R-:W-:Y:S01]  /*1500*/  ISETP.GE.AND P6, PT, R7, RZ, PT ;  /* 0x000000ff0700720c */ /* 0x000fe20003fc6270 */
[----:B------:R-:W-:Y:S01]  /*1510*/  @!P3 IMAD.IADD R31, R31, 0x1, -R2 ;  /* 0x000000011f1fb824 */ /* 0x000fe200078e0a02 */
[----:B------:R-:W-:Y:S01]  /*1520*/  LOP3.LUT R7, R5, 0x44, RZ, 0xfc, !PT ;  /* 0x0000004405077812 */ /* 0x000fe200078efcff */
[C---:B------:R-:W-:Y:S01]  /*1530*/  IMAD R46, R2.reuse, R46, R11 ;  /* 0x0000002e022e7224 */ /* 0x040fe200078e020b */
[----:B------:R-:W-:Y:S01]  /*1540*/  ISETP.GT.U32.AND P0, PT, R2, R47, PT ;  /* 0x0000002f0200720c */ /* 0x000fe20003f04070 */
[----:B------:R-:W-:Y:S01]  /*1550*/  @!P1 IMAD.MOV R32, RZ, RZ, -R32 ;  /* 0x000000ffff209224 */ /* 0x000fe200078e0a20 */
[----:B------:R-:W-:Y:S01]  /*1560*/  ISETP.GE.AND P1, PT, R7, RZ, PT ;  /* 0x000000ff0700720c */ /* 0x000fe20003f26270 */
[----:B------:R-:W-:Y:S01]  /*1570*/  @!P5 IMAD.MOV R31, RZ, RZ, -R31 ;  /* 0x000000ffff1fd224 */ /* 0x000fe200078e0a1f */
[----:B------:R-:W-:Y:S01]  /*1580*/  IABS R13, R7 ;  /* 0x00000007000d7213 */ /* 0x000fe20000000000 */
[----:B------:R-:W-:Y:S01]  /*1590*/  IMAD.HI.U32 R7, R4, R45, RZ ;  /* 0x0000002d04077227 */ /* 0x000fe200078e00ff */
[----:B------:R-:W-:-:S02]  /*15a0*/  ISETP.GT.U32.AND P5, PT, R2, R46, PT ;  /* 0x0000002e0200720c */ /* 0x000fc40003fa4070 */
[----:B------:R-:W-:Y:S01]  /*15b0*/  ISETP.GE.AND P3, PT, R12, RZ, PT ;  /* 0x000000ff0c00720c */ /* 0x000fe20003f66270 */
[----:B------:R-:W-:Y:S01]  /*15c0*/  IMAD.MOV R7, RZ, RZ, -R7 ;  /* 0x000000ffff077224 */ /* 0x000fe200078e0a07 */
[----:B------:R-:W-:Y:S01]  /*15d0*/  LOP3.LUT R12, R5, 0x50, RZ, 0xfc, !PT ;  /* 0x00000050050c7812 */ /* 0x000fe200078efcff */
[----:B------:R-:W-:Y:S01]  /*15e0*/  IMAD.HI.U32 R6, R4, R13, RZ ;  /* 0x0000000d04067227 */ /* 0x000fe200078e00ff */
[----:B------:R-:W-:Y:S02]  /*15f0*/  IABS R10, R16 ;  /* 0x00000010000a7213 */ /* 0x000fe40000000000 */
[----:B------:R-:W-:Y:S01]  /*1600*/  IABS R11, R12 ;  /* 0x0000000c000b7213 */ /* 0x000fe20000000000 */
[----:B------:R-:W-:Y:S02]  /*1610*/  @!P0 IMAD.IADD R47, R47, 0x1, -R2 ;  /* 0x000000012f2f8824 */ /* 0x000fe400078e0a02 */
[----:B------:R-:W-:Y:S02]  /*1620*/  IMAD R45, R2, R7, R45 ;  /* 0x00000007022d7224 */ /* 0x000fe400078e022d */
[----:B------:R-:W-:-:S02]  /*1630*/  @!P6 IMAD.MOV R47, RZ, RZ, -R47 ;  /* 0x000000ffff2fe224 */ /* 0x000fc400078e0a2f */
[----:B------:R-:W-:Y:S01]  /*1640*/  @!P5 IMAD.IADD R46, R46, 0x1, -R2 ;  /* 0x000000012e2ed824 */ /* 0x000fe200078e0a02 */
[----:B------:R-:W-:Y:S01]  /*1650*/  ISETP.GT.U32.AND P6, PT, R2, R45, PT ;  /* 0x0000002d0200720c */ /* 0x000fe20003fc4070 */
[----:B------:R-:W-:Y:S02]  /*1660*/  IMAD.MOV R30, RZ, RZ, -R6 ;  /* 0x000000ffff1e7224 */ /* 0x000fe400078e0a06 */
[----:B------:R-:W-:Y:S01]  /*1670*/  IMAD.HI.U32 R6, R4, R29, RZ ;  /* 0x0000001d04067227 */ /* 0x000fe200078e00ff */
[----:B------:R-:W-:-:S03]  /*1680*/  ISETP.GT.U32.AND P5, PT, R2, R46, PT ;  /* 0x0000002e0200720c */ /* 0x000fc60003fa4070 */
[----:B------:R-:W-:Y:S01]  /*1690*/  IMAD R30, R2, R30, R13 ;  /* 0x0000001e021e7224 */ /* 0x000fe200078e020d */
[----:B------:R-:W-:Y:S01]  /*16a0*/  IABS R13, R14 ;  /* 0x0000000e000d7213 */ /* 0x000fe20000000000 */
[----:B------:R-:W-:-:S03]  /*16b0*/  IMAD.MOV R6, RZ, RZ, -R6 ;  /* 0x000000ffff067224 */ /* 0x000fc600078e0a06 */
[C---:B------:R-:W-:Y:S01]  /*16c0*/  ISETP.GT.U32.AND P0, PT, R2.reuse, R30, PT ;  /* 0x0000001e0200720c */ /* 0x040fe20003f04070 */
[----:B------:R-:W-:Y:S02]  /*16d0*/  IMAD R29, R2, R6, R29 ;  /* 0x00000006021d7224 */ /* 0x000fe400078e021d */
[--C-:B------:R-:W-:Y:S02]  /*16e0*/  @!P6 IMAD.IADD R45, R45, 0x1, -R2.reuse ;  /* 0x000000012d2de824 */ /* 0x100fe400078e0a02 */
[----:B------:R-:W-:Y:S01]  /*16f0*/  @!P5 IMAD.IADD R46, R46, 0x1, -R2 ;  /* 0x000000012e2ed824 */ /* 0x000fe200078e0a02 */
[----:B------:R-:W-:Y:S01]  /*1700*/  ISETP.GT.U32.AND P5, PT, R2, R29, PT ;  /* 0x0000001d0200720c */ /* 0x000fe20003fa4070 */
[----:B------:R-:W-:Y:S01]  /*1710*/  IMAD.HI.U32 R7, R4, R13, RZ ;  /* 0x0000000d04077227 */ /* 0x000fe200078e00ff */
[----:B------:R-:W-:-:S03]  /*1720*/  ISETP.GT.U32.AND P6, PT, R2, R45, PT ;  /* 0x0000002d0200720c */ /* 0x000fc60003fc4070 */
[----:B------:R-:W-:Y:S02]  /*1730*/  IMAD.MOV R7, RZ, RZ, -R7 ;  /* 0x000000ffff077224 */ /* 0x000fe400078e0a07 */
[----:B------:R-:W-:Y:S02]  /*1740*/  @!P0 IMAD.IADD R30, R30, 0x1, -R2 ;  /* 0x000000011e1e8824 */ /* 0x000fe400078e0a02 */
[----:B------:R-:W-:Y:S02]  /*1750*/  IMAD R28, R2, R7, R13 ;  /* 0x00000007021c7224 */ /* 0x000fe400078e020d */
[----:B------:R-:W-:Y:S01]  /*1760*/  IMAD.HI.U32 R6, R4, R11, RZ ;  /* 0x0000000b04067227 */ /* 0x000fe200078e00ff */
[----:B------:R-:W-:-:S03]  /*1770*/  ISETP.GT.U32.AND P0, PT, R2, R30, PT ;  /* 0x0000001e0200720c */ /* 0x000fc60003f04070 */
[--C-:B------:R-:W-:Y:S01]  /*1780*/  @!P6 IMAD.IADD R45, R45, 0x1, -R2.reuse ;  /* 0x000000012d2de824 */ /* 0x100fe200078e0a02 */
[----:B------:R-:W-:Y:S01]  /*1790*/  ISETP.GT.U32.AND P6, PT, R2, R28, PT ;  /* 0x0000001c0200720c */ /* 0x000fe20003fc4070 */
[----:B------:R-:W-:Y:S01]  /*17a0*/  @!P5 IMAD.IADD R29, R29, 0x1, -R2 ;  /* 0x000000011d1dd824 */ /* 0x000fe200078e0a02 */
[----:B------:R-:W-:Y:S01]  /*17b0*/  ISETP.GE.AND P5, PT, R12, RZ, PT ;  /* 0x000000ff0c00720c */ /* 0x000fe20003fa6270 */
[----:B------:R-:W-:Y:S01]  /*17c0*/  IMAD.MOV R6, RZ, RZ, -R6 ;  /* 0x000000ffff067224 */ /* 0x000fe200078e0a06 */
[C---:B------:R-:W-:Y:S01]  /*17d0*/  LOP3.LUT R12, R5.reuse, 0x68, RZ, 0xfc, !PT ;  /* 0x00000068050c7812 */ /* 0x040fe200078efcff */
[----:B------:R-:W-:Y:S01]  /*17e0*/  @!P2 IMAD.MOV R46, RZ, RZ, -R46 ;  /* 0x000000ffff2ea224 */ /* 0x000fe200078e0a2e */
[C---:B------:R-:W-:Y:S01]  /*17f0*/  ISETP.GT.U32.AND P2, PT, R2.reuse, R29, PT ;  /* 0x0000001d0200720c */ /* 0x040fe20003f44070 */
[----:B------:R-:W-:Y:S01]  /*1800*/  IMAD R44, R2, R6, R11 ;  /* 0x00000006022c7224 */ /* 0x000fe200078e020b */
[----:B------:R-:W-:Y:S01]  /*1810*/  IABS R41, R12 ;  /* 0x0000000c00297213 */ /* 0x000fe20000000000 */
[----:B------:R-:W-:Y:S01]  /*1820*/  IMAD.MOV.U32 R11, RZ, RZ, R10 ;  /* 0x000000ffff0b7224 */ /* 0x000fe200078e000a */
[----:B------:R-:W-:Y:S01]  /*1830*/  LOP3.LUT R10, R5, 0x64, RZ, 0xfc, !PT ;  /* 0x00000064050a7812 */ /* 0x000fe200078efcff */
[----:B------:R-:W-:-:S03]  /*1840*/  IMAD.HI.U32 R6, R4, R43, RZ ;  /* 0x0000002b04067227 */ /* 0x000fc600078e00ff */
[----:B------:R-:W-:Y:S01]  /*1850*/  IABS R27, R10 ;  /* 0x0000000a001b7213 */ /* 0x000fe20000000000 */
[----:B------:R-:W-:-:S04]  /*1860*/  IMAD.HI.U32 R7, R4, R11, RZ ;  /* 0x0000000b04077227 */ /* 0x000fc800078e00ff */
[----:B------:R-:W-:Y:S02]  /*1870*/  IMAD.MOV R6, RZ, RZ, -R6 ;  /* 0x000000ffff067224 */ /* 0x000fe400078e0a06 */
[--C-:B------:R-:W-:Y:S01]  /*1880*/  @!P0 IMAD.IADD R30, R30, 0x1, -R2.reuse ;  /* 0x000000011e1e8824 */ /* 0x100fe200078e0a02 */
[C---:B------:R-:W-:Y:S01]  /*1890*/  ISETP.GT.U32.AND P0, PT, R2.reuse, R44, PT ;  /* 0x0000002c0200720c */ /* 0x040fe20003f04070 */
[----:B------:R-:W-:Y:S02]  /*18a0*/  IMAD.MOV R7, RZ, RZ, -R7 ;  /* 0x000000ffff077224 */ /* 0x000fe400078e0a07 */
[----:B------:R-:W-:Y:S02]  /*18b0*/  IMAD R43, R2, R6, R43 ;  /* 0x00000006022b7224 */ /* 0x000fe400078e022b */
[----:B------:R-:W-:Y:S02]  /*18c0*/  @!P6 IMAD.IADD R28, R28, 0x1, -R2 ;  /* 0x000000011c1ce824 */ /* 0x000fe400078e0a02 */
[----:B------:R-:W-:-:S02]  /*18d0*/  IMAD R42, R2, R7, R11 ;  /* 0x00000007022a7224 */ /* 0x000fc400078e020b */
[----:B------:R-:W-:Y:S01]  /*18e0*/  @!P2 IMAD.IADD R29, R29, 0x1, -R2 ;  /* 0x000000011d1da824 */ /* 0x000fe200078e0a02 */
[----:B------:R-:W-:Y:S01]  /*18f0*/  ISETP.GT.U32.AND P6, PT, R2, R28, PT ;  /* 0x0000001c0200720c */ /* 0x000fe20003fc4070 */
[----:B------:R-:W-:Y:S01]  /*1900*/  IMAD.HI.U32 R6, R4, R27, RZ ;  /* 0x0000001b04067227 */ /* 0x000fe200078e00ff */
[----:B------:R-:W-:-:S03]  /*1910*/  ISETP.GT.U32.AND P2, PT, R2, R43, PT ;  /* 0x0000002b0200720c */ /* 0x000fc60003f44070 */
[----:B------:R-:W-:Y:S01]  /*1920*/  @!P3 IMAD.MOV R29, RZ, RZ, -R29 ;  /* 0x000000ffff1db224 */ /* 0x000fe200078e0a1d */
[----:B------:R-:W-:Y:S01]  /*1930*/  ISETP.GT.U32.AND P3, PT, R2, R42, PT ;  /* 0x0000002a0200720c */ /* 0x000fe20003f64070 */
[----:B------:R-:W-:Y:S02]  /*1940*/  IMAD.MOV R6, RZ, RZ, -R6 ;  /* 0x000000ffff067224 */ /* 0x000fe400078e0a06 */
[----:B------:R-:W-:Y:S01]  /*1950*/  @!P0 IMAD.IADD R44, R44, 0x1, -R2 ;  /* 0x000000012c2c8824 */ /* 0x000fe200078e0a02 */
[----:B------:R-:W-:Y:S01]  /*1960*/  ISETP.GE.AND P0, PT, R14, RZ, PT ;  /* 0x000000ff0e00720c */ /* 0x000fe20003f06270 */
[C---:B------:R-:W-:Y:S01]  /*1970*/  IMAD R27, R2.reuse, R6, R27 ;  /* 0x00000006021b7224 */ /* 0x040fe200078e021b */
[----:B------:R-:W-:Y:S01]  /*1980*/  LOP3.LUT R14, R5, 0x6c, RZ, 0xfc, !PT ;  /* 0x0000006c050e7812 */ /* 0x000fe200078efcff */
[----:B------:R-:W-:Y:S01]  /*1990*/  @!P1 IMAD.MOV R30, RZ, RZ, -R30 ;  /* 0x000000ffff1e9224 */ /* 0x000fe200078e0a1e */
[----:B------:R-:W-:Y:S01]  /*19a0*/  ISETP.GT.U32.AND P1, PT, R2, R44, PT ;  /* 0x0000002c0200720c */ /* 0x000fe20003f24070 */
[--C-:B------:R-:W-:Y:S01]  /*19b0*/  @!P6 IMAD.IADD R28, R28, 0x1, -R2.reuse ;  /* 0x000000011c1ce824 */ /* 0x100fe200078e0a02 */
[----:B------:R-:W-:Y:S01]  /*19c0*/  ISETP.GT.U32.AND P6, PT, R2, R27, PT ;  /* 0x0000001b0200720c */ /* 0x000fe20003fc4070 */
[--C-:B------:R-:W-:Y:S01]  /*19d0*/  @!P2 IMAD.IADD R43, R43, 0x1, -R2.reuse ;  /* 0x000000012b2ba824 */ /* 0x100fe200078e0a02 */
[----:B------:R-:W-:Y:S01]  /*19e0*/  IABS R11, R14 ;  /* 0x0000000e000b7213 */ /* 0x000fe20000000000 */
[----:B------:R-:W-:Y:S01]  /*19f0*/  @!P3 IMAD.IADD R42, R42, 0x1, -R2 ;  /* 0x000000012a2ab824 */ /* 0x000fe200078e0a02 */
[----:B------:R-:W-:Y:S01]  /*1a00*/  ISETP.GE.AND P2, PT, R10, RZ, PT ;  /* 0x000000ff0a00720c */ /* 0x000fe20003f46270 */
[----:B------:R-:W-:Y:S01]  /*1a10*/  IMAD.HI.U32 R6, R4, R41, RZ ;  /* 0x0000002904067227 */ /* 0x000fe200078e00ff */
[----:B------:R-:W-:-:S02]  /*1a20*/  ISETP.GT.U32.AND P3, PT, R2, R43, PT ;  /* 0x0000002b0200720c */ /* 0x000fc40003f64070 */
[----:B------:R-:W-:Y:S01]  /*1a30*/  LOP3.LUT R10, R5, 0x70, RZ, 0xfc, !PT ;  /* 0x00000070050a7812 */ /* 0x000fe200078efcff */
[----:B------:R-:W-:Y:S02]  /*1a40*/  IMAD.MOV R7, RZ, RZ, -R6 ;  /* 0x000000ffff077224 */ /* 0x000fe400078e0a06 */
[--C-:B------:R-:W-:Y:S01]  /*1a50*/  @!P1 IMAD.IADD R44, R44, 0x1, -R2.reuse ;  /* 0x000000012c2c9824 */ /* 0x100fe200078e0a02 */
[----:B------:R-:W-:Y:S01]  /*1a60*/  IABS R13, R10 ;  /* 0x0000000a000d7213 */ /* 0x000fe20000000000 */
[----:B------:R-:W-:Y:S01]  /*1a70*/  @!P6 IMAD.IADD R27, R27, 0x1, -R2 ;  /* 0x000000011b1be824 */ /* 0x000fe200078e0a02 */
[C---:B------:R-:W-:Y:S01]  /*1a80*/  ISETP.GT.U32.AND P6, PT, R2.reuse, R42, PT ;  /* 0x0000002a0200720c */ /* 0x040fe20003fc4070 */
[----:B------:R-:W-:Y:S01]  /*1a90*/  IMAD R41, R2, R7, R41 ;  /* 0x0000000702297224 */ /* 0x000fe200078e0229 */
[----:B------:R-:W-:Y:S01]  /*1aa0*/  ISETP.GE.AND P1, PT, R16, RZ, PT ;  /* 0x000000ff1000720c */ /* 0x000fe20003f26270 */
[----:B------:R-:W-:Y:S01]  /*1ab0*/  @!P5 IMAD.MOV R44, RZ, RZ, -R44 ;  /* 0x000000ffff2cd224 */ /* 0x000fe200078e0a2c */
[C---:B------:R-:W-:Y:S01]  /*1ac0*/  ISETP.GT.U32.AND P5, PT, R2.reuse, R27, PT ;  /* 0x0000001b0200720c */ /* 0x040fe20003fa4070 */
[----:B------:R-:W-:Y:S01]  /*1ad0*/  @!P3 IMAD.IADD R43, R43, 0x1, -R2 ;  /* 0x000000012b2bb824 */ /* 0x000fe200078e0a02 */
[----:B------:R-:W-:Y:S01]  /*1ae0*/  ISETP.GT.U32.AND P3, PT, R2, R41, PT ;  /* 0x000000290200720c */ /* 0x000fe20003f64070 */
[----:B------:R-:W-:-:S04]  /*1af0*/  IMAD.HI.U32 R6, R4, R11, RZ ;  /* 0x0000000b04067227 */ /* 0x000fc800078e00ff */
[----:B------:R-:W-:Y:S02]  /*1b00*/  IMAD.MOV R6, RZ, RZ, -R6 ;  /* 0x000000ffff067224 */ /* 0x000fe400078e0a06 */
[----:B------:R-:W-:Y:S01]  /*1b10*/  @!P4 IMAD.MOV R45, RZ, RZ, -R45 ;  /* 0x000000ffff2dc224 */ /* 0x000fe200078e0a2d */
[----:B------:R-:W-:Y:S01]  /*1b20*/  ISETP.GE.AND P4, PT, R15, RZ, PT ;  /* 0x000000ff0f00720c */ /* 0x000fe20003f86270 */
[----:B------:R-:W-:Y:S01]  /*1b30*/  IMAD R26, R2, R6, R11 ;  /* 0x00000006021a7224 */ /* 0x000fe200078e020b */
[----:B------:R-:W-:Y:S01]  /*1b40*/  LOP3.LUT R15, R5, 0x74, RZ, 0xfc, !PT ;  /* 0x00000074050f7812 */ /* 0x000fe200078efcff */
[--C-:B------:R-:W-:Y:S01]  /*1b50*/  @!P6 IMAD.IADD R42, R42, 0x1, -R2.reuse ;  /* 0x000000012a2ae824 */ /* 0x100fe200078e0a02 */
[----:B------:R-:W-:Y:S01]  /*1b60*/  ISETP.GE.AND P6, PT, R12, RZ, PT ;  /* 0x000000ff0c00720c */ /* 0x000fe20003fc6270 */
[--C-:B------:R-:W-:Y:S01]  /*1b70*/  @!P5 IMAD.IADD R27, R27, 0x1, -R2.reuse ;  /* 0x000000011b1bd824 */ /* 0x100fe200078e0a02 */
[----:B------:R-:W-:Y:S01]  /*1b80*/  ISETP.GT.U32.AND P5, PT, R2, R26, PT ;  /* 0x0000001a0200720c */ /* 0x000fe20003fa4070 */
[----:B------:R-:W-:Y:S01]  /*1b90*/  @!P3 IMAD.IADD R41, R41, 0x1, -R2 ;  /* 0x000000012929b824 */ /* 0x000fe200078e0a02 */
[----:B------:R-:W-:Y:S01]  /*1ba0*/  LOP3.LUT R12, R5, 0x78, RZ, 0xfc, !PT ;  /* 0x00000078050c7812 */ /* 0x000fe200078efcff */
[----:B------:R-:W-:Y:S01]  /*1bb0*/  IMAD.HI.U32 R6, R4, R13, RZ ;  /* 0x0000000d04067227 */ /* 0x000fe200078e00ff */
[----:B------:R-:W-:-:S02]  /*1bc0*/  IABS R25, R15 ;  /* 0x0000000f00197213 */ /* 0x000fc40000000000 */
[----:B------:R-:W-:Y:S01]  /*1bd0*/  IABS R37, R12 ;  /* 0x0000000c00257213 */ /* 0x000fe20000000000 */
[----:B------:R-:W-:Y:S01]  /*1be0*/  @!P0 IMAD.MOV R28, RZ, RZ, -R28 ;  /* 0x000000ffff1c8224 */ /* 0x000fe200078e0a1c */
[----:B------:R-:W-:Y:S01]  /*1bf0*/  ISETP.GT.U32.AND P0, PT, R2, R41, PT ;  /* 0x000000290200720c */ /* 0x000fe20003f04070 */
[----:B------:R-:W-:Y:S01]  /*1c00*/  IMAD.MOV R6, RZ, RZ, -R6 ;  /* 0x000000ffff067224 */ /* 0x000fe200078e0a06 */
[----:B------:R-:W-:Y:S01]  /*1c10*/  ISETP.GE.AND P3, PT, R14, RZ, PT ;  /* 0x000000ff0e00720c */ /* 0x000fe20003f66270 */
[----:B------:R-:W-:Y:S01]  /*1c20*/  IMAD.HI.U32 R7, R4, R25, RZ ;  /* 0x0000001904077227 */ /* 0x000fe200078e00ff */
[----:B------:R-:W-:-:S03]  /*1c30*/  LOP3.LUT R14, R5, 0x80, RZ, 0xfc, !PT ;  /* 0x00000080050e7812 */ /* 0x000fc600078efcff */
[----:B------:R-:W-:Y:S01]  /*1c40*/  IMAD R40, R2, R6, R13 ;  /* 0x0000000602287224 */ /* 0x000fe200078e020d */
[----:B------:R-:W-:Y:S01]  /*1c50*/  IABS R11, R14 ;  /* 0x0000000e000b7213 */ /* 0x000fe20000000000 */
[----:B------:R-:W-:-:S04]  /*1c60*/  IMAD.HI.U32 R6, R4, R37, RZ ;  /* 0x0000002504067227 */ /* 0x000fc800078e00ff */
[----:B------:R-:W-:Y:S02]  /*1c70*/  IMAD.MOV R7, RZ, RZ, -R7 ;  /* 0x000000ffff077224 */ /* 0x000fe400078e0a07 */
[----:B------:R-:W-:Y:S01]  /*1c80*/  @!P5 IMAD.IADD R26, R26, 0x1, -R2 ;  /* 0x000000011a1ad824 */ /* 0x000fe200078e0a02 */
[C---:B------:R-:W-:Y:S01]  /*1c90*/  ISETP.GT.U32.AND P5, PT, R2.reuse, R40, PT ;  /* 0x000000280200720c */ /* 0x040fe20003fa4070 */
[----:B------:R-:W-:Y:S02]  /*1ca0*/  IMAD.MOV R6, RZ, RZ, -R6 ;  /* 0x000000ffff067224 */ /* 0x000fe400078e0a06 */
[C---:B------:R-:W-:Y:S02]  /*1cb0*/  IMAD R25, R2.reuse, R7, R25 ;  /* 0x0000000702197224 */ /* 0x040fe400078e0219 */
[----:B------:R-:W-:Y:S01]  /*1cc0*/  @!P4 IMAD.MOV R43, RZ, RZ, -R43 ;  /* 0x000000ffff2bc224 */ /* 0x000fe200078e0a2b */
[C---:B------:R-:W-:Y:S01]  /*1cd0*/  ISETP.GT.U32.AND P4, PT, R2.reuse, R26, PT ;  /* 0x0000001a0200720c */ /* 0x040fe20003f84070 */
[----:B------:R-:W-:Y:S01]  /*1ce0*/  @!P0 IMAD.IADD R41, R41, 0x1, -R2 ;  /* 0x0000000129298824 */ /* 0x000fe200078e0a02 */
[----:B------:R-:W-:Y:S01]  /*1cf0*/  ISETP.GE.AND P0, PT, R15, RZ, PT ;  /* 0x000000ff0f00720c */ /* 0x000fe20003f06270 */
[----:B------:R-:W-:-:S02]  /*1d00*/  IMAD R37, R2, R6, R37 ;  /* 0x0000000602257224 */ /* 0x000fc400078e0225 */
[----:B------:R-:W-:Y:S01]  /*1d10*/  @!P1 IMAD.MOV R42, RZ, RZ, -R42 ;  /* 0x000000ffff2a9224 */ /* 0x000fe200078e0a2a */
[C---:B------:R-:W-:Y:S01]  /*1d20*/  ISETP.GT.U32.AND P1, PT, R2.reuse, R25, PT ;  /* 0x000000190200720c */ /* 0x040fe20003f24070 */
[----:B------:R-:W-:Y:S01]  /*1d30*/  @!P6 IMAD.MOV R41, RZ, RZ, -R41 ;  /* 0x000000ffff29e224 */ /* 0x000fe200078e0a29 */
[----:B------:R-:W-:Y:S01]  /*1d40*/  ISETP.GT.U32.AND P6, PT, R2, R37, PT ;  /* 0x000000250200720c */ /* 0x000fe20003fc4070 */
[----:B------:R-:W-:-:S04]  /*1d50*/  IMAD.HI.U32 R7, R4, R11, RZ ;  /* 0x0000000b04077227 */ /* 0x000fc800078e00ff */
[----:B------:R-:W-:Y:S02]  /*1d60*/  IMAD.MOV R7, RZ, RZ, -R7 ;  /* 0x000000ffff077224 */ /* 0x000fe400078e0a07 */
[--C-:B------:R-:W-:Y:S01]  /*1d70*/  @!P4 IMAD.IADD R26, R26, 0x1, -R2.reuse ;  /* 0x000000011a1ac824 */ /* 0x100fe200078e0a02 */
[----:B------:R-:W-:Y:S01]  /*1d80*/  ISETP.GE.AND P4, PT, R12, RZ, PT ;  /* 0x000000ff0c00720c */ /* 0x000fe20003f86270 */
[--C-:B------:R-:W-:Y:S01]  /*1d90*/  @!P5 IMAD.IADD R40, R40, 0x1, -R2.reuse ;  /* 0x000000012828d824 */ /* 0x100fe200078e0a02 */
[C---:B------:R-:W-:Y:S01]  /*1da0*/  LOP3.LUT R12, R5.reuse, 0x88, RZ, 0xfc, !PT ;  /* 0x00000088050c7812 */ /* 0x040fe200078efcff */
[C---:B------:R-:W-:Y:S01]  /*1db0*/  IMAD R24, R2.reuse, R7, R11 ;  /* 0x0000000702187224 */ /* 0x040fe200078e020b */
[----:B------:R-:W-:Y:S01]  /*1dc0*/  LOP3.LUT R7, R5, 0x84, RZ, 0xfc, !PT ;  /* 0x0000008405077812 */ /* 0x000fe200078efcff */
[----:B------:R-:W-:Y:S01]  /*1dd0*/  @!P1 IMAD.IADD R25, R25, 0x1, -R2 ;  /* 0x0000000119199824 */ /* 0x000fe200078e0a02 */
[C---:B------:R-:W-:Y:S01]  /*1de0*/  ISETP.GT.U32.AND P5, PT, R2.reuse, R40, PT ;  /* 0x000000280200720c */ /* 0x040fe20003fa4070 */
[----:B------:R-:W-:Y:S01]  /*1df0*/  @!P3 IMAD.MOV R26, RZ, RZ, -R26 ;  /* 0x000000ffff1ab224 */ /* 0x000fe200078e0a1a */
[----:B------:R-:W-:Y:S01]  /*1e00*/  IABS R11, R7 ;  /* 0x00000007000b7213 */ /* 0x000fe20000000000 */
[----:B------:R-:W-:Y:S01]  /*1e10*/  @!P6 IMAD.IADD R37, R37, 0x1, -R2 ;  /* 0x000000012525e824 */ /* 0x000fe200078e0a02 */
[C---:B------:R-:W-:Y:S01]  /*1e20*/  ISETP.GT.U32.AND P3, PT, R2.reuse, R24, PT ;  /* 0x000000180200720c */ /* 0x040fe20003f64070 */
[----:B------:R-:W-:Y:S01]  /*1e30*/  @!P2 IMAD.MOV R27, RZ, RZ, -R27 ;  /* 0x000000ffff1ba224 */ /* 0x000fe200078e0a1b */
[----:B------:R-:W-:Y:S01]  /*1e40*/  ISETP.GT.U32.AND P1, PT, R2, R25, PT ;  /* 0x000000190200720c */ /* 0x000fe20003f24070 */
[----:B------:R-:W-:Y:S01]  /*1e50*/  IMAD.HI.U32 R6, R4, R11, RZ ;  /* 0x0000000b04067227 */ /* 0x000fe200078e00ff */
[----:B------:R-:W-:-:S02]  /*1e60*/  ISETP.GT.U32.AND P6, PT, R2, R37, PT ;  /* 0x000000250200720c */ /* 0x000fc40003fc4070 */
[----:B------:R-:W-:Y:S01]  /*1e70*/  IABS R13, R12 ;  /* 0x0000000c000d7213 */ /* 0x000fe20000000000 */
[----:B------:R-:W-:Y:S01]  /*1e80*/  IMAD.MOV R6, RZ, RZ, -R6 ;  /* 0x000000ffff067224 */ /* 0x000fe200078e0a06 */
[----:B------:R-:W-:Y:S01]  /*1e90*/  ISETP.GE.AND P2, PT, R10, RZ, PT ;  /* 0x000000ff0a00720c */ /* 0x000fe20003f46270 */
[--C-:B------:R-:W-:Y:S01]  /*1ea0*/  @!P5 IMAD.IADD R40, R40, 0x1, -R2.reuse ;  /* 0x000000012828d824 */ /* 0x100fe200078e0a02 */
[----:B------:R-:W-:Y:S01]  /*1eb0*/  ISETP.GE.AND P5, PT, R14, RZ, PT ;  /* 0x000000ff0e00720c */ /* 0x000fe20003fa6270 */
[----:B------:R-:W-:Y:S01]  /*1ec0*/  IMAD R20, R2, R6, R11 ;  /* 0x0000000602147224 */ /* 0x000fe200078e020b */
[----:B------:R-:W-:Y:S01]  /*1ed0*/  LOP3.LUT R14, R5, 0x8c, RZ, 0xfc, !PT ;  /* 0x0000008c050e7812 */ /* 0x000fe200078efcff */
[--C-:B------:R-:W-:Y:S02]  /*1ee0*/  @!P3 IMAD.IADD R24, R24, 0x1, -R2.reuse ;  /* 0x000000011818b824 */ /* 0x100fe400078e0a02 */
[--C-:B------:R-:W-:Y:S01]  /*1ef0*/  @!P1 IMAD.IADD R25, R25, 0x1, -R2.reuse ;  /* 0x0000000119199824 */ /* 0x100fe200078e0a02 */
[----:B------:R-:W-:Y:S01]  /*1f00*/  ISETP.GE.AND P1, PT, R7, RZ, PT ;  /* 0x000000ff0700720c */ /* 0x000fe20003f26270 */
[----:B------:R-:W-:Y:S01]  /*1f10*/  @!P6 IMAD.IADD R37, R37, 0x1, -R2 ;  /* 0x000000012525e824 */ /* 0x000fe200078e0a02 */
[----:B------:R-:W-:Y:S01]  /*1f20*/  ISETP.GT.U32.AND P3, PT, R2, R24, PT ;  /* 0x000000180200720c */ /* 0x000fe20003f64070 */
[----:B------:R-:W-:Y:S01]  /*1f30*/  IMAD.HI.U32 R7, R4, R13, RZ ;  /* 0x0000000d04077227 */ /* 0x000fe200078e00ff */
[----:B------:R-:W-:-:S02]  /*1f40*/  ISETP.GT.U32.AND P6, PT, R2, R20, PT ;  /* 0x000000140200720c */ /* 0x000fc40003fc4070 */
[----:B------:R-:W-:Y:S01]  /*1f50*/  IABS R10, R14 ;  /* 0x0000000e000a7213 */ /* 0x000fe20000000000 */
[----:B------:R-:W-:Y:S02]  /*1f60*/  IMAD.MOV R7, RZ, RZ, -R7 ;  /* 0x000000ffff077224 */ /* 0x000fe400078e0a07 */
[----:B------:R-:W-:Y:S02]  /*1f70*/  @!P0 IMAD.MOV R25, RZ, RZ, -R25 ;  /* 0x000000ffff198224 */ /* 0x000fe400078e0a19 */
[----:B------:R-:W-:Y:S01]  /*1f80*/  IMAD.MOV.U32 R11, RZ, RZ, R10 ;  /* 0x000000ffff0b7224 */ /* 0x000fe200078e000a */
[----:B------:R-:W-:Y:S01]  /*1f90*/  LOP3.LUT R10, R5, 0x90, RZ, 0xfc, !PT ;  /* 0x00000090050a7812 */ /* 0x000fe200078efcff */
[----:B------:R-:W-:Y:S02]  /*1fa0*/  IMAD R72, R2, R7, R13 ;  /* 0x0000000702487224 */ /* 0x000fe400078e020d */
[----:B------:R-:W-:Y:S01]  /*1fb0*/  IMAD.HI.U32 R6, R4, R11, RZ ;  /* 0x0000000b04067227 */ /* 0x000fe200078e00ff */
[----:B------:R-:W-:-:S03]  /*1fc0*/  IABS R13, R10 ;  /* 0x0000000a000d7213 */ /* 0x000fc60000000000 */
[--C-:B------:R-:W-:Y:S01]  /*1fd0*/  @!P3 IMAD.IADD R24, R24, 0x1, -R2.reuse ;  /* 0x000000011818b824 */ /* 0x100fe200078e0a02 */
[----:B------:R-:W-:Y:S01]  /*1fe0*/  ISETP.GT.U32.AND P3, PT, R2, R72, PT ;  /* 0x000000480200720c */ /* 0x000fe20003f64070 */
[----:B------:R-:W-:Y:S02]  /*1ff0*/  @!P6 IMAD.IADD R20, R20, 0x1, -R2 ;  /* 0x000000011414e824 */ /* 0x000fe400078e0a02 */
[----:B------:R-:W-:Y:S02]  /*2000*/  IMAD.MOV R6, RZ, RZ, -R6 ;  /* 0x000000ffff067224 */ /* 0x000fe400078e0a06 */
[----:B------:R-:W-:Y:S01]  /*2010*/  @!P2 IMAD.MOV R40, RZ, RZ, -R40 ;  /* 0x000000ffff28a224 */ /* 0x000fe200078e0a28 */
[C---:B------:R-:W-:Y:S01]  /*2020*/  ISETP.GT.U32.AND P0, PT, R2.reuse, R20, PT ;  /* 0x000000140200720c */ /* 0x040fe20003f04070 */
[----:B------:R-:W-:Y:S01]  /*2030*/  IMAD R18, R2, R6, R11 ;  /* 0x0000000602127224 */ /* 0x000fe200078e020b */
[----:B------:R-:W-:Y:S01]  /*2040*/  ISETP.GE.AND P2, PT, R12, RZ, PT ;  /* 0x000000ff0c00720c */ /* 0x000fe20003f46270 */
[----:B------:R-:W-:Y:S01]  /*2050*/  IMAD.HI.U32 R6, R4, R13, RZ ;  /* 0x0000000d04067227 */ /* 0x000fe200078e00ff */
[----:B------:R-:W-:-:S02]  /*2060*/  LOP3.LUT R12, R5, 0x94, RZ, 0xfc, !PT ;  /* 0x00000094050c7812 */ /* 0x000fc400078efcff */
[----:B------:R-:W-:Y:S01]  /*2070*/  IABS R11, R17 ;  /* 0x00000011000b7213 */ /* 0x000fe20000000000 */
[----:B------:R-:W-:Y:S01]  /*2080*/  IMAD.MOV R6, RZ, RZ, -R6 ;  /* 0x000000ffff067224 */ /* 0x000fe200078e0a06 */
[----:B------:R-:W-:Y:S01]  /*2090*/  IABS R15, R12 ;  /* 0x0000000c000f7213 */ /* 0x000fe20000000000 */
[----:B------:R-:W-:Y:S01]  /*20a0*/  @!P3 IMAD.IADD R72, R72, 0x1, -R2 ;  /* 0x000000014848b824 */ /* 0x000fe200078e0a02 */
[C---:B------:R-:W-:Y:S01]  /*20b0*/  ISETP.GT.U32.AND P6, PT, R2.reuse, R18, PT ;  /* 0x000000120200720c */ /* 0x040fe20003fc4070 */
[----:B------:R-:W-:Y:S01]  /*20c0*/  IMAD R70, R2, R6, R13 ;  /* 0x0000000602467224 */ /* 0x000fe200078e020d */
[----:B------:R-:W-:Y:S01]  /*20d0*/  IABS R6, R19 ;  /* 0x0000001300067213 */ /* 0x000fe20000000000 */
[----:B------:R-:W-:Y:S01]  /*20e0*/  IMAD.HI.U32 R7, R4, R15, RZ ;  /* 0x0000000f04077227 */ /* 0x000fe200078e00ff */
[----:B------:R-:W-:-:S03]  /*20f0*/  ISETP.GE.AND P3, PT, R14, RZ, PT ;  /* 0x000000ff0e00720c */ /* 0x000fc60003f66270 */
[----:B------:R-:W-:Y:S01]  /*2100*/  @!P4 IMAD.MOV R37, RZ, RZ, -R37 ;  /* 0x000000ffff25c224 */ /* 0x000fe200078e0a25 */
[----:B------:R-:W-:Y:S01]  /*2110*/  ISETP.GT.U32.AND P4, PT, R2, R72, PT ;  /* 0x000000480200720c */ /* 0x000fe20003f84070 */
[----:B------:R-:W-:Y:S01]  /*2120*/  @!P0 IMAD.IADD R20, R20, 0x1, -R2 ;  /* 0x0000000114148824 */ /* 0x000fe200078e0a02 */
[C---:B------:R-:W-:Y:S01]  /*2130*/  ISETP.GT.U32.AND P0, PT, R2.reuse, R70, PT ;  /* 0x000000460200720c */ /* 0x040fe20003f04070 */
[----:B------:R-:W-:Y:S02]  /*2140*/  IMAD.MOV R7, RZ, RZ, -R7 ;  /* 0x000000ffff077224 */ /* 0x000fe400078e0a07 */
[----:B------:R-:W-:Y:S02]  /*2150*/  @!P5 IMAD.MOV R24, RZ, RZ, -R24 ;  /* 0x000000ffff18d224 */ /* 0x000fe400078e0a18 */
[----:B------:R-:W-:Y:S01]  /*2160*/  IMAD R16, R2, R7, R15 ;  /* 0x0000000702107224 */ /* 0x000fe200078e020f */
[----:B------:R-:W-:Y:S01]  /*2170*/  IABS R15, R21 ;  /* 0x00000015000f7213 */ /* 0x000fe20000000000 */
[----:B------:R-:W-:-:S02]  /*2180*/  IMAD.MOV.U32 R7, RZ, RZ, R6 ;  /* 0x000000ffff077224 */ /* 0x000fc400078e0006 */
[----:B------:R-:W-:Y:S01]  /*2190*/  IMAD.HI.U32 R6, R4, R11, RZ ;  /* 0x0000000b04067227 */ /* 0x000fe200078e00ff */
[----:B------:R-:W-:-:S03]  /*21a0*/  ISETP.GT.U32.AND P5, PT, R2, R16, PT ;  /* 0x000000100200720c */ /* 0x000fc60003fa4070 */
[----:B------:R-:W-:Y:S02]  /*21b0*/  IMAD.MOV R6, RZ, RZ, -R6 ;  /* 0x000000ffff067224 */ /* 0x000fe400078e0a06 */
[--C-:B------:R-:W-:Y:S02]  /*21c0*/  @!P4 IMAD.IADD R72, R72, 0x1, -R2.reuse ;  /* 0x000000014848c824 */ /* 0x100fe400078e0a02 */
[----:B------:R-:W-:Y:S01]  /*21d0*/  @!P0 IMAD.IADD R70, R70, 0x1, -R2 ;  /* 0x0000000146468824 */ /* 0x000fe200078e0a02 */
[----:B------:R-:W-:Y:S01]  /*21e0*/  ISETP.GE.AND P0, PT, R17, RZ, PT ;  /* 0x000000ff1100720c */ /* 0x000fe20003f06270 */
[C---:B------:R-:W-:Y:S01]  /*21f0*/  IMAD R68, R2.reuse, R6, R11 ;  /* 0x0000000602447224 */ /* 0x040fe200078e020b */
[----:B------:R-:W-:Y:S01]  /*2200*/  IABS R17, R22 ;  /* 0x0000001600117213 */ /* 0x000fe20000000000 */
[----:B------:R-:W-:Y:S01]  /*2210*/  @!P2 IMAD.MOV R72, RZ, RZ, -R72 ;  /* 0x000000ffff48a224 */ /* 0x000fe200078e0a48 */
[----:B------:R-:W-:Y:S01]  /*2220*/  ISETP.GT.U32.AND P2, PT, R2, R70, PT ;  /* 0x000000460200720c */ /* 0x000fe20003f44070 */
[----:B------:R-:W-:Y:S01]  /*2230*/  IMAD.HI.U32 R6, R4, R7, RZ ;  /* 0x0000000704067227 */ /* 0x000fe200078e00ff */
[----:B------:R-:W-:-:S03]  /*2240*/  ISETP.GT.U32.AND P4, PT, R2, R68, PT ;  /* 0x000000440200720c */ /* 0x000fc60003f84070 */
[----:B------:R-:W-:Y:S02]  /*2250*/  IMAD.MOV R6, RZ, RZ, -R6 ;  /* 0x000000ffff067224 */ /* 0x000fe400078e0a06 */
[--C-:B------:R-:W-:Y:S02]  /*2260*/  @!P6 IMAD.IADD R18, R18, 0x1, -R2.reuse ;  /* 0x000000011212e824 */ /* 0x100fe400078e0a02 */
[--C-:B------:R-:W-:Y:S02]  /*2270*/  @!P5 IMAD.IADD R16, R16, 0x1, -R2.reuse ;  /* 0x000000011010d824 */ /* 0x100fe400078e0a02 */
[C---:B------:R-:W-:Y:S01]  /*2280*/  IMAD R66, R2.reuse, R6, R7 ;  /* 0x0000000602427224 */ /* 0x040fe200078e0207 */
[----:B------:R-:W-:Y:S01]  /*2290*/  ISETP.GT.U32.AND P6, PT, R2, R18, PT ;  /* 0x000000120200720c */ /* 0x000fe20003fc4070 */
[--C-:B------:R-:W-:Y:S01]  /*22a0*/  @!P2 IMAD.IADD R70, R70, 0x1, -R2.reuse ;  /* 0x000000014646a824 */ /* 0x100fe200078e0a02 */
[----:B------:R-:W-:Y:S01]  /*22b0*/  ISETP.GT.U32.AND P5, PT, R2, R16, PT ;  /* 0x000000100200720c */ /* 0x000fe20003fa4070 */
[----:B------:R-:W-:Y:S01]  /*22c0*/  @!P4 IMAD.IADD R68, R68, 0x1, -R2 ;  /* 0x000000014444c824 */ /* 0x000fe200078e0a02 */
[----:B------:R-:W-:Y:S01]  /*22d0*/  ISETP.GT.U32.AND P2, PT, R2, R66, PT ;  /* 0x000000420200720c */ /* 0x000fe20003f44070 */
[----:B------:R-:W-:Y:S01]  /*22e0*/  @!P1 IMAD.MOV R20, RZ, RZ, -R20 ;  /* 0x000000ffff149224 */ /* 0x000fe200078e0a14 */
[----:B------:R-:W-:-:S02]  /*22f0*/  LOP3.LUT R6, R5, 0xa4, RZ, 0xfc, !PT ;  /* 0x000000a405067812 */ /* 0x000fc400078efcff */
[----:B------:R-:W-:Y:S02]  /*2300*/  ISETP.GT.U32.AND P4, PT, R2, R68, PT ;  /* 0x000000440200720c */ /* 0x000fe40003f84070 */
[----:B------:R-:W-:Y:S02]  /*2310*/  ISETP.GE.AND P1, PT, R10, RZ, PT ;  /* 0x000000ff0a00720c */ /* 0x000fe40003f26270 */
[C---:B------:R-:W-:Y:S01]  /*2320*/  LOP3.LUT R10, R5.reuse, 0xa8, RZ, 0xfc, !PT ;  /* 0x000000a8050a7812 */ /* 0x040fe200078efcff */
[--C-:B------:R-:W-:Y:S01]  /*2330*/  @!P6 IMAD.IADD R18, R18, 0x1, -R2.reuse ;  /* 0x000000011212e824 */ /* 0x100fe200078e0a02 */
[----:B------:R-:W-:Y:S01]  /*2340*/  IABS R11, R6 ;  /* 0x00000006000b7213 */ /* 0x000fe20000000000 */
[--C-:B------:R-:W-:Y:S01]  /*2350*/  @!P5 IMAD.IADD R16, R16, 0x1, -R2.reuse ;  /* 0x000000011010d824 */ /* 0x100fe200078e0a02 */
[----:B------:R-:W-:Y:S01]  /*2360*/  ISETP.GE.AND P6, PT, R12, RZ, PT ;  /* 0x000000ff0c00720c */ /* 0x000fe20003fc6270 */
[----:B------:R-:W-:Y:S01]  /*2370*/  @!P2 IMAD.IADD R66, R66, 0x1, -R2 ;  /* 0x000000014242a824 */ /* 0x000fe200078e0a02 */
[----:B------:R-:W-:Y:S01]  /*2380*/  IABS R13, R10 ;  /* 0x0000000a000d7213 */ /* 0x000fe20000000000 */
[----:B------:R-:W-:Y:S01]  /*2390*/  @!P3 IMAD.MOV R18, RZ, RZ, -R18 ;  /* 0x000000ffff12b224 */ /* 0x000fe200078e0a12 */
[----:B------:R-:W-:Y:S01]  /*23a0*/  ISETP.GE.AND P5, PT, R6, RZ, PT ;  /* 0x000000ff0600720c */ /* 0x000fe20003fa6270 */
[----:B------:R-:W-:Y:S01]  /*23b0*/  IMAD.HI.U32 R6, R4, R11, RZ ;  /* 0x0000000b04067227 */ /* 0x000fe200078e00ff */
[----:B------:R-:W-:-:S02]  /*23c0*/  LOP3.LUT R12, R5, 0xac, RZ, 0xfc, !PT ;  /* 0x000000ac050c7812 */ /* 0x000fc400078efcff */
[----:B------:R-:W-:Y:S01]  /*23d0*/  ISETP.GT.U32.AND P2, PT, R2, R66, PT ;  /* 0x000000420200720c */ /* 0x000fe20003f44070 */
[----:B------:R-:W-:Y:S01]  /*23e0*/  IMAD.HI.U32 R7, R4, R13, RZ ;  /* 0x0000000d04077227 */ /* 0x000fe200078e00ff */
[----:B------:R-:W-:Y:S02]  /*23f0*/  ISETP.GE.AND P3, PT, R19, RZ, PT ;  /* 0x000000ff1300720c */ /* 0x000fe40003f66270 */
[----:B------:R-:W-:Y:S01]  /*2400*/  LOP3.LUT R19, R5, 0xb4, RZ, 0xfc, !PT ;  /* 0x000000b405137812 */ /* 0x000fe200078efcff */
[----:B------:R-:W-:Y:S02]  /*2410*/  IMAD.MOV R6, RZ, RZ, -R6 ;  /* 0x000000ffff067224 */ /* 0x000fe400078e0a06 */
[----:B------:R-:W-:Y:S01]  /*2420*/  @!P4 IMAD.IADD R68, R68, 0x1, -R2 ;  /* 0x000000014444c824 */ /* 0x000fe200078e0a02 */
[----:B------:R-:W-:Y:S01]  /*2430*/  ISETP.GE.AND P4, PT, R10, RZ, PT ;  /* 0x000000ff0a00720c */ /* 0x000fe20003f86270 */
[----:B------:R-:W-:Y:S01]  /*2440*/  @!P1 IMAD.MOV R70, RZ, RZ, -R70 ;  /* 0x000000ffff469224 */ /* 0x000fe200078e0a46 */
[----:B------:R-:W-:Y:S01]  /*2450*/  IABS R10, R12 ;  /* 0x0000000c000a7213 */ /* 0x000fe20000000000 */
[----:B------:R-:W-:Y:S01]  /*2460*/  IMAD.MOV R7, RZ, RZ, -R7 ;  /* 0x000000ffff077224 */ /* 0x000fe200078e0a07 */
[----:B------:R-:W-:Y:S01]  /*2470*/  ISETP.GE.AND P1, PT, R12, RZ, PT ;  /* 0x000000ff0c00720c */ /* 0x000fe20003f26270 */
[----:B------:R-:W-:-:S02]  /*2480*/  IMAD R12, R2, R6, R11 ;  /* 0x00000006020c7224 */ /* 0x000fc400078e020b */
[C---:B------:R-:W-:Y:S01]  /*2490*/  IMAD R64, R2.reuse, R7, R13 ;  /* 0x0000000702407224 */ /* 0x040fe200078e020d */
[----:B------:R-:W-:Y:S01]  /*24a0*/  LOP3.LUT R7, R5, 0xb0, RZ, 0xfc, !PT ;  /* 0x000000b005077812 */ /* 0x000fe200078efcff */
[----:B------:R-:W-:Y:S01]  /*24b0*/  @!P6 IMAD.MOV R16, RZ, RZ, -R16 ;  /* 0x000000ffff10e224 */ /* 0x000fe200078e0a10 */
[----:B------:R-:W-:Y:S01]  /*24c0*/  ISETP.GT.U32.AND P6, PT, R2, R12, PT ;  /* 0x0000000c0200720c */ /* 0x000fe20003fc4070 */
[----:B------:R-:W-:Y:S01]  /*24d0*/  @!P2 IMAD.IADD R66, R66, 0x1, -R2 ;  /* 0x000000014242a824 */ /* 0x000fe200078e0a02 */
[----:B------:R-:W-:Y:S01]  /*24e0*/  ISETP.GT.U32.AND P2, PT, R2, R64, PT ;  /* 0x000000400200720c */ /* 0x000fe20003f44070 */
[----:B------:R-:W-:Y:S01]  /*24f0*/  IMAD.MOV.U32 R11, RZ, RZ, R10 ;  /* 0x000000ffff0b7224 */ /* 0x000fe200078e000a */
[----:B------:R-:W-:Y:S01]  /*2500*/  IABS R13, R19 ;  /* 0x00000013000d7213 */ /* 0x000fe20000000000 */
[----:B------:R-:W-:Y:S01]  /*2510*/  @!P0 IMAD.MOV R68, RZ, RZ, -R68 ;  /* 0x000000ffff448224 */ /* 0x000fe200078e0a44 */
[----:B------:R-:W-:Y:S01]  /*2520*/  ISETP.GE.AND P0, PT, R7, RZ, PT ;  /* 0x000000ff0700720c */ /* 0x000fe20003f06270 */
[----:B------:R-:W-:Y:S01]  /*2530*/  IMAD.HI.U32 R6, R4, R11, RZ ;  /* 0x0000000b04067227 */ /* 0x000fe200078e00ff */
[----:B------:R-:W-:-:S03]  /*2540*/  IABS R7, R7 ;  /* 0x0000000700077213 */ /* 0x000fc60000000000 */
[----:B------:R-:W-:Y:S02]  /*2550*/  IMAD.MOV R6, RZ, RZ, -R6 ;  /* 0x000000ffff067224 */ /* 0x000fe400078e0a06 */
[----:B------:R-:W-:Y:S02]  /*2560*/  @!P6 IMAD.IADD R12, R12, 0x1, -R2 ;  /* 0x000000010c0ce824 */ /* 0x000fe400078e0a02 */
[----:B------:R-:W-:Y:S02]  /*2570*/  IMAD R10, R2, R6, R11 ;  /* 0x00000006020a7224 */ /* 0x000fe400078e020b */
[----:B------:R-:W-:-:S03]  /*2580*/  IMAD.HI.U32 R6, R4, R7, RZ ;  /* 0x0000000704067227 */ /* 0x000fc600078e00ff */
[----:B------:R-:W-:Y:S01]  /*2590*/  ISETP.GT.U32.AND P6, PT, R2, R10, PT ;  /* 0x0000000a0200720c */ /* 0x000fe20003fc4070 */
[----:B------:R-:W-:Y:S01]  /*25a0*/  @!P2 IMAD.IADD R64, R64, 0x1, -R2 ;  /* 0x000000014040a824 */ /* 0x000fe200078e0a02 */
[----:B------:R-:W-:Y:S01]  /*25b0*/  ISETP.GT.U32.AND P2, PT, R2, R12, PT ;  /* 0x0000000c0200720c */ /* 0x000fe20003f44070 */
[----:B------:R-:W-:Y:S02]  /*25c0*/  IMAD.MOV R11, RZ, RZ, -R6 ;  /* 0x000000ffff0b7224 */ /* 0x000fe400078e0a06 */
[----:B------:R-:W-:-:S04]  /*25d0*/  IMAD.HI.U32 R6, R4, R13, RZ ;  /* 0x0000000d04067227 */ /* 0x000fc800078e00ff */
[----:B------:R-:W-:Y:S02]  /*25e0*/  IMAD R7, R2, R11, R7 ;  /* 0x0000000b02077224 */ /* 0x000fe400078e0207 */
[----:B------:R-:W-:-:S04]  /*25f0*/  IMAD.HI.U32 R11, R4, R15, RZ ;  /* 0x0000000f040b7227 */ /* 0x000fc800078e00ff */
[----:B------:R-:W-:Y:S02]  /*2600*/  IMAD.MOV R6, RZ, RZ, -R6 ;  /* 0x000000ffff067224 */ /* 0x000fe400078e0a06 */
[----:B------:R-:W-:Y:S02]  /*2610*/  IMAD.MOV R14, RZ, RZ, -R11 ;  /* 0x000000ffff0e7224 */ /* 0x000fe400078e0a0b */
[--C-:B------:R-:W-:Y:S01]  /*2620*/  @!P2 IMAD.IADD R12, R12, 0x1, -R2.reuse ;  /* 0x000000010c0ca824 */ /* 0x100fe200078e0a02 */
[C---:B------:R-:W-:Y:S01]  /*2630*/  ISETP.GT.U32.AND P2, PT, R2.reuse, R7, PT ;  /* 0x000000070200720c */ /* 0x040fe20003f44070 */
[----:B------:R-:W-:Y:S02]  /*2640*/  IMAD R11, R2, R6, R13 ;  /* 0x00000006020b7224 */ /* 0x000fe400078e020d */
[----:B------:R-:W-:Y:S01]  /*2650*/  @!P6 IMAD.IADD R10, R10, 0x1, -R2 ;  /* 0x000000010a0ae824 */ /* 0x000fe200078e0a02 */
[C---:B------:R-:W-:Y:S01]  /*2660*/  ISETP.GT.U32.AND P6, PT, R2.reuse, R64, PT ;  /* 0x000000400200720c */ /* 0x040fe20003fc4070 */
[----:B------:R-:W-:Y:S01]  /*2670*/  @!P5 IMAD.MOV R12, RZ, RZ, -R12 ;  /* 0x000000ffff0cd224 */ /* 0x000fe200078e0a0c */
[----:B------:R-:W-:Y:S01]  /*2680*/  ISETP.GT.U32.AND P5, PT, R2, R11, PT ;  /* 0x0000000b0200720c */ /* 0x000fe20003fa4070 */
[----:B------:R-:W-:-:S04]  /*2690*/  IMAD.HI.U32 R6, R4, R17, RZ ;  /* 0x0000001104067227 */ /* 0x000fc800078e00ff */
[C---:B------:R-:W-:Y:S01]  /*26a0*/  IMAD R13, R2.reuse, R14, R15 ;  /* 0x0000000e020d7224 */ /* 0x040fe200078e020f */
[----:B------:R-:W-:Y:S01]  /*26b0*/  IABS R14, R23 ;  /* 0x00000017000e7213 */ /* 0x000fe20000000000 */
[----:B------:R-:W-:Y:S02]  /*26c0*/  IMAD.MOV R6, RZ, RZ, -R6 ;  /* 0x000000ffff067224 */ /* 0x000fe400078e0a06 */
[----:B------:R-:W-:Y:S01]  /*26d0*/  @!P3 IMAD.MOV R66, RZ, RZ, -R66 ;  /* 0x000000ffff42b224 */ /* 0x000fe200078e0a42 */
[----:B------:R-:W-:Y:S01]  /*26e0*/  ISETP.GT.U32.AND P3, PT, R2, R10, PT ;  /* 0x0000000a0200720c */ /* 0x000fe20003f64070 */
[--C-:B------:R-:W-:Y:S01]  /*26f0*/  @!P6 IMAD.IADD R64, R64, 0x1, -R2.reuse ;  /* 0x000000014040e824 */ /* 0x100fe200078e0a02 */
[C---:B------:R-:W-:Y:S01]  /*2700*/  ISETP.GT.U32.AND P6, PT, R2.reuse, R13, PT ;  /* 0x0000000d0200720c */ /* 0x040fe20003fc4070 */
[----:B------:R-:W-:Y:S02]  /*2710*/  @!P5 IMAD.IADD R11, R11, 0x1, -R2 ;  /* 0x000000010b0bd824 */ /* 0x000fe400078e0a02 */
[----:B------:R-:W-:-:S02]  /*2720*/  IMAD R15, R2, R6, R17 ;  /* 0x00000006020f7224 */ /* 0x000fc400078e0211 */
[----:B------:R-:W-:Y:S01]  /*2730*/  IMAD.MOV.U32 R17, RZ, RZ, R14 ;  /* 0x000000ffff117224 */ /* 0x000fe200078e000e */
[----:B------:R-:W-:Y:S01]  /*2740*/  LOP3.LUT R14, R5, 0xcc, RZ, 0xfc, !PT ;  /* 0x000000cc050e7812 */ /* 0x000fe200078efcff */
[----:B------:R-:W-:Y:S01]  /*2750*/  @!P4 IMAD.MOV R64, RZ, RZ, -R64 ;  /* 0x000000ffff40c224 */ /* 0x000fe200078e0a40 */
[----:B------:R-:W-:Y:S01]  /*2760*/  ISETP.GT.U32.AND P4, PT, R2, R11, PT ;  /* 0x0000000b0200720c */ /* 0x000fe20003f84070 */
[----:B------:R-:W-:-:S04]  /*2770*/  IMAD.HI.U32 R6, R4, R17, RZ ;  /* 0x0000001104067227 */ /* 0x000fc800078e00ff */
[----:B------:R-:W-:Y:S02]  /*2780*/  IMAD.MOV R6, RZ, RZ, -R6 ;  /* 0x000000ffff067224 */ /* 0x000fe400078e0a06 */
[--C-:B------:R-:W-:Y:S01]  /*2790*/  @!P2 IMAD.IADD R7, R7, 0x1, -R2.reuse ;  /* 0x000000010707a824 */ /* 0x100fe200078e0a02 */
[----:B------:R-:W-:Y:S01]  /*27a0*/  ISETP.GE.AND P2, PT, R21, RZ, PT ;  /* 0x000000ff1500720c */ /* 0x000fe20003f46270 */
[----:B------:R-:W-:Y:S01]  /*27b0*/  IMAD R17, R2, R6, R17 ;  /* 0x0000000602117224 */ /* 0x000fe200078e0211 */
[----:B------:R-:W-:Y:S01]  /*27c0*/  IABS R21, R14 ;  /* 0x0000000e00157213 */ /* 0x000fe20000000000 */
[--C-:B------:R-:W-:Y:S01]  /*27d0*/  @!P3 IMAD.IADD R10, R10, 0x1, -R2.reuse ;  /* 0x000000010a0ab824 */ /* 0x100fe200078e0a02 */
[C---:B------:R-:W-:Y:S01]  /*27e0*/  ISETP.GT.U32.AND P5, PT, R2.reuse, R7, PT ;  /* 0x000000070200720c */ /* 0x040fe20003fa4070 */
[--C-:B------:R-:W-:Y:S01]  /*27f0*/  @!P4 IMAD.IADD R11, R11, 0x1, -R2.reuse ;  /* 0x000000010b0bc824 */ /* 0x100fe200078e0a02 */
[C---:B------:R-:W-:Y:S01]  /*2800*/  ISETP.GT.U32.AND P4, PT, R2.reuse, R17, PT ;  /* 0x000000110200720c */ /* 0x040fe20003f84070 */
[----:B------:R-:W-:Y:S01]  /*2810*/  @!P6 IMAD.IADD R13, R13, 0x1, -R2 ;  /* 0x000000010d0de824 */ /* 0x000fe200078e0a02 */
[----:B------:R-:W-:Y:S01]  /*2820*/  ISETP.GE.AND P3, PT, R19, RZ, PT ;  /* 0x000000ff1300720c */ /* 0x000fe20003f66270 */
[----:B------:R-:W-:Y:S01]  /*2830*/  @!P1 IMAD.MOV R10, RZ, RZ, -R10 ;  /* 0x000000ffff0a9224 */ /* 0x000fe200078e0a0a */
[----:B------:R-:W-:-:S02]  /*2840*/  ISETP.GT.U32.AND P1, PT, R2, R15, PT ;  /* 0x0000000f0200720c */ /* 0x000fc40003f24070 */
[----:B------:R-:W-:Y:S02]  /*2850*/  ISETP.GT.U32.AND P6, PT, R2, R13, PT ;  /* 0x0000000d0200720c */ /* 0x000fe40003fc4070 */
[----:B------:R-:W-:-:S03]  /*2860*/  IABS R19, R38 ;  /* 0x0000002600137213 */ /* 0x000fc60000000000 */
[--C-:B------:R-:W-:Y:S01]  /*2870*/  @!P5 IMAD.IADD R7, R7, 0x1, -R2.reuse ;  /* 0x000000010707d824 */ /* 0x100fe200078e0a02 */
[----:B------:R-:W-:Y:S01]  /*2880*/  ISETP.GE.AND P5, PT, R22, RZ, PT ;  /* 0x000000ff1600720c */ /* 0x000fe20003fa6270 */
[----:B------:R-:W-:Y:S02]  /*2890*/  @!P4 IMAD.IADD R17, R17, 0x1, -R2 ;  /* 0x000000011111c824 */ /* 0x000fe400078e0a02 */
[----:B------:R-:W-:-:S03]  /*28a0*/  IMAD.HI.U32 R6, R4, R19, RZ ;  /* 0x0000001304067227 */ /* 0x000fc600078e00ff */
[C---:B------:R-:W-:Y:S01]  /*28b0*/  ISETP.GT.U32.AND P4, PT, R2.reuse, R17, PT ;  /* 0x000000110200720c */ /* 0x040fe20003f84070 */
[----:B------:R-:W-:Y:S02]  /*28c0*/  IMAD.MOV R6, RZ, RZ, -R6 ;  /* 0x000000ffff067224 */ /* 0x000fe400078e0a06 */
[--C-:B------:R-:W-:Y:S01]  /*28d0*/  @!P6 IMAD.IADD R13, R13, 0x1, -R2.reuse ;  /* 0x000000010d0de824 */ /* 0x100fe200078e0a02 */
[----:B------:R-:W-:Y:S01]  /*28e0*/  ISETP.GE.AND P6, PT, R23, RZ, PT ;  /* 0x000000ff1700720c */ /* 0x000fe20003fc6270 */
[----:B------:R-:W-:Y:S02]  /*28f0*/  IMAD.MOV.U32 R62, RZ, RZ, R7 ;  /* 0x000000ffff3e7224 */ /* 0x000fe400078e0007 */
[----:B------:R-:W-:Y:S02]  /*2900*/  @!P1 IMAD.IADD R15, R15, 0x1, -R2 ;  /* 0x000000010f0f9824 */ /* 0x000fe400078e0a02 */
[----:B------:R-:W-:Y:S01]  /*2910*/  IMAD R7, R2, R6, R19 ;  /* 0x0000000602077224 */ /* 0x000fe200078e0213 */
[----:B------:R-:W-:Y:S01]  /*2920*/  LOP3.LUT R19, R5, 0xe0, RZ, 0xfc, !PT ;  /* 0x000000e005137812 */ /* 0x000fe200078efcff */
[----:B------:R-:W-:Y:S01]  /*2930*/  IMAD.HI.U32 R6, R4, R21, RZ ;  /* 0x0000001504067227 */ /* 0x000fe200078e00ff */
[----:B------:R-:W-:-:S02]  /*2940*/  ISETP.GT.U32.AND P1, PT, R2, R15, PT ;  /* 0x0000000f0200720c */ /* 0x000fc40003f24070 */
[----:B------:R-:W-:Y:S01]  /*2950*/  IABS R53, R19 ;  /* 0x0000001300357213 */ /* 0x000fe20000000000 */
[----:B------:R-:W-:Y:S02]  /*2960*/  IMAD.MOV R6, RZ, RZ, -R6 ;  /* 0x000000ffff067224 */ /* 0x000fe400078e0a06 */
[----:B------:R-:W-:Y:S02]  /*2970*/  @!P4 IMAD.IADD R17, R17, 0x1, -R2 ;  /* 0x000000011111c824 */ /* 0x000fe400078e0a02 */
[----:B------:R-:W-:Y:S01]  /*2980*/  @!P0 IMAD.MOV R62, RZ, RZ, -R62 ;  /* 0x000000ffff3e8224 */ /* 0x000fe200078e0a3e */
[----:B------:R-:W-:Y:S01]  /*2990*/  ISETP.GE.AND P0, PT, R38, RZ, PT ;  /* 0x000000ff2600720c */ /* 0x000fe20003f06270 */
[----:B------:R-:W-:Y:S02]  /*29a0*/  IMAD.MOV.U32 R22, RZ, RZ, R11 ;  /* 0x000000ffff167224 */ /* 0x000fe400078e000b */
[----:B------:R-:W-:Y:S01]  /*29b0*/  IMAD R11, R2, R6, R21 ;  /* 0x00000006020b7224 */ /* 0x000fe200078e0215 */
[----:B------:R-:W-:Y:S01]  /*29c0*/  LOP3.LUT R6, R5, 0xd4, RZ, 0xfc, !PT ;  /* 0x000000d405067812 */ /* 0x000fe200078efcff */
[----:B------:R-:W-:-:S02]  /*29d0*/  IMAD.MOV.U32 R38, RZ, RZ, R17 ;  /* 0x000000ffff267224 */ /* 0x000fc400078e0011 */
[----:B------:R-:W-:Y:S01]  /*29e0*/  IMAD.MOV.U32 R60, RZ, RZ, R13 ;  /* 0x000000ffff3c7224 */ /* 0x000fe200078e000d */
[----:B------:R-:W-:Y:S01]  /*29f0*/  LOP3.LUT R13, R5, 0xd0, RZ, 0xfc, !PT ;  /* 0x000000d0050d7812 */ /* 0x000fe200078efcff */
[----:B------:R-:W-:Y:S01]  /*2a00*/  @!P6 IMAD.MOV R38, RZ, RZ, -R38 ;  /* 0x000000ffff26e224 */ /* 0x000fe200078e0a26 */
[C---:B------:R-:W-:Y:S01]  /*2a10*/  ISETP.GT.U32.AND P6, PT, R2.reuse, R11, PT ;  /* 0x0000000b0200720c */ /* 0x040fe20003fc4070 */
[----:B------:R-:W-:Y:S01]  /*2a20*/  @!P2 IMAD.MOV R60, RZ, RZ, -R60 ;  /* 0x000000ffff3ca224 */ /* 0x000fe200078e0a3c */
[----:B------:R-:W-:Y:S01]  /*2a30*/  ISETP.GT.U32.AND P2, PT, R2, R7, PT ;  /* 0x000000070200720c */ /* 0x000fe20003f44070 */
[----:B------:R-:W-:Y:S01]  /*2a40*/  @!P1 IMAD.IADD R15, R15, 0x1, -R2 ;  /* 0x000000010f0f9824 */ /* 0x000fe200078e0a02 */
[----:B------:R-:W-:Y:S01]  /*2a50*/  ISETP.GE.AND P1, PT, R13, RZ, PT ;  /* 0x000000ff0d00720c */ /* 0x000fe20003f26270 */
[----:B------:R-:W-:Y:S01]  /*2a60*/  @!P3 IMAD.MOV R22, RZ, RZ, -R22 ;  /* 0x000000ffff16b224 */ /* 0x000fe200078e0a16 */
[----:B------:R-:W-:Y:S01]  /*2a70*/  IABS R13, R13 ;  /* 0x0000000d000d7213 */ /* 0x000fe20000000000 */
[----:B------:R-:W-:Y:S01]  /*2a80*/  IMAD.MOV.U32 R58, RZ, RZ, R15 ;  /* 0x000000ffff3a7224 */ /* 0x000fe200078e000f */
[----:B------:R-:W-:Y:S01]  /*2a90*/  ISETP.GE.AND P4, PT, R6, RZ, PT ;  /* 0x000000ff0600720c */ /* 0x000fe20003f86270 */
[----:B------:R-:W-:Y:S01]  /*2aa0*/  IMAD.HI.U32 R15, R4, R53, RZ ;  /* 0x00000035040f7227 */ /* 0x000fe200078e00ff */
[----:B------:R-:W-:-:S02]  /*2ab0*/  IABS R21, R6 ;  /* 0x0000000600157213 */ /* 0x000fc40000000000 */
[----:B------:R-:W-:Y:S01]  /*2ac0*/  ISETP.GE.AND P3, PT, R14, RZ, PT ;  /* 0x000000ff0e00720c */ /* 0x000fe20003f66270 */
[----:B------:R-:W-:Y:S01]  /*2ad0*/  IMAD.HI.U32 R6, R4, R13, RZ ;  /* 0x0000000d04067227 */ /* 0x000fe200078e00ff */
[----:B------:R-:W-:-:S03]  /*2ae0*/  LOP3.LUT R14, R5, 0xd8, RZ, 0xfc, !PT ;  /* 0x000000d8050e7812 */ /* 0x000fc600078efcff */
[----:B------:R-:W-:Y:S01]  /*2af0*/  @!P6 IMAD.IADD R11, R11, 0x1, -R2 ;  /* 0x000000010b0be824 */ /* 0x000fe200078e0a02 */
[----:B------:R-:W-:Y:S01]  /*2b00*/  IABS R23, R14 ;  /* 0x0000000e00177213 */ /* 0x000fe20000000000 */
[----:B------:R-:W-:Y:S02]  /*2b10*/  IMAD.MOV R6, RZ, RZ, -R6 ;  /* 0x000000ffff067224 */ /* 0x000fe400078e0a06 */
[----:B------:R-:W-:Y:S01]  /*2b20*/  @!P2 IMAD.IADD R7, R7, 0x1, -R2 ;  /* 0x000000010707a824 */ /* 0x000fe200078e0a02 */
[C---:B------:R-:W-:Y:S01]  /*2b30*/  ISETP.GT.U32.AND P6, PT, R2.reuse, R11, PT ;  /* 0x0000000b0200720c */ /* 0x040fe20003fc4070 */
[----:B------:R-:W-:Y:S02]  /*2b40*/  IMAD R13, R2, R6, R13 ;  /* 0x00000006020d7224 */ /* 0x000fe400078e020d */
[----:B------:R-:W-:Y:S01]  /*2b50*/  IMAD.HI.U32 R6, R4, R21, RZ ;  /* 0x0000001504067227 */ /* 0x000fe200078e00ff */
[----:B------:R-:W-:-:S03]  /*2b60*/  ISETP.GT.U32.AND P2, PT, R2, R7, PT ;  /* 0x000000070200720c */ /* 0x000fc60003f44070 */
[----:B------:R-:W-:Y:S02]  /*2b70*/  IMAD.MOV R17, RZ, RZ, -R6 ;  /* 0x000000ffff117224 */ /* 0x000fe400078e0a06 */
[----:B------:R-:W-:Y:S02]  /*2b80*/  IMAD.MOV R15, RZ, RZ, -R15 ;  /* 0x000000ffff0f7224 */ /* 0x000fe400078e0a0f */
[----:B------:R-:W-:Y:S02]  /*2b90*/  IMAD R21, R2, R17, R21 ;  /* 0x0000001102157224 */ /* 0x000fe400078e0215 */
[----:B------:R-:W-:Y:S02]  /*2ba0*/  @!P6 IMAD.IADD R11, R11, 0x1, -R2 ;  /* 0x000000010b0be824 */ /* 0x000fe400078e0a02 */
[----:B------:R-:W-:Y:S01]  /*2bb0*/  IMAD.HI.U32 R6, R4, R59, RZ ;  /* 0x0000003b04067227 */ /* 0x000fe200078e00ff */
[----:B------:R-:W-:-:S03]  /*2bc0*/  ISETP.GT.U32.AND P6, PT, R2, R21, PT ;  /* 0x000000150200720c */ /* 0x000fc60003fc4070 */
[----:B------:R-:W-:Y:S01]  /*2bd0*/  @!P2 IMAD.IADD R7, R7, 0x1, -R2 ;  /* 0x000000010707a824 */ /* 0x000fe200078e0a02 */
[C---:B------:R-:W-:Y:S01]  /*2be0*/  ISETP.GT.U32.AND P2, PT, R2.reuse, R13, PT ;  /* 0x0000000d0200720c */ /* 0x040fe20003f44070 */
[----:B------:R-:W-:Y:S01]  /*2bf0*/  IMAD R53, R2, R15, R53 ;  /* 0x0000000f02357224 */ /* 0x000fe200078e0235 */
[----:B------:R-:W-:Y:S01]  /*2c00*/  IABS R15, R5 ;  /* 0x00000005000f7213 */ /* 0x000fe20000000000 */
[----:B------:R-:W-:Y:S02]  /*2c10*/  IMAD.MOV R6, RZ, RZ, -R6 ;  /* 0x000000ffff067224 */ /* 0x000fe400078e0a06 */
[----:B------:R-:W-:Y:S01]  /*2c20*/  @!P5 IMAD.MOV R58, RZ, RZ, -R58 ;  /* 0x000000ffff3ad224 */ /* 0x000fe200078e0a3a */
[----:B------:R-:W-:Y:S01]  /*2c30*/  ISETP.GE.AND P5, PT, R14, RZ, PT ;  /* 0x000000ff0e00720c */ /* 0x000fe20003fa6270 */
[C---:B------:R-:W-:Y:S02]  /*2c40*/  IMAD R59, R2.reuse, R6, R59 ;  /* 0x00000006023b7224 */ /* 0x040fe400078e023b */
[----:B------:R-:W-:Y:S01]  /*2c50*/  @!P6 IMAD.IADD R21, R21, 0x1, -R2 ;  /* 0x000000011515e824 */ /* 0x000fe200078e0a02 */
[----:B------:R-:W-:Y:S01]  /*2c60*/  ISETP.GT.U32.AND P6, PT, R2, R53, PT ;  /* 0x000000350200720c */ /* 0x000fe20003fc4070 */
[----:B------:R-:W-:-:S04]  /*2c70*/  IMAD.HI.U32 R6, R4, R61, RZ ;  /* 0x0000003d04067227 */ /* 0x000fc800078e00ff */
[----:B------:R-:W-:Y:S02]  /*2c80*/  @!P2 IMAD.IADD R13, R13, 0x1, -R2 ;  /* 0x000000010d0da824 */ /* 0x000fe400078e0a02 */
[----:B------:R-:W-:Y:S02]  /*2c90*/  IMAD.MOV R6, RZ, RZ, -R6 ;  /* 0x000000ffff067224 */ /* 0x000fe400078e0a06 */
[----:B------:R-:W-:Y:S01]  /*2ca0*/  IMAD.HI.U32 R14, R4, R23, RZ ;  /* 0x00000017040e7227 */ /* 0x000fe200078e00ff */
[----:B------:R-:W-:-:S03]  /*2cb0*/  ISETP.GT.U32.AND P2, PT, R2, R13, PT ;  /* 0x0000000d0200720c */ /* 0x000fc60003f44070 */
[C---:B------:R-:W-:Y:S02]  /*2cc0*/  IMAD R61, R2.reuse, R6, R61 ;  /* 0x00000006023d7224 */ /* 0x040fe400078e023d */
[----:B------:R-:W-:Y:S02]  /*2cd0*/  IMAD.MOV R14, RZ, RZ, -R14 ;  /* 0x000000ffff0e7224 */ /* 0x000fe400078e0a0e */
[--C-:B------:R-:W-:Y:S01]  /*2ce0*/  @!P6 IMAD.IADD R53, R53, 0x1, -R2.reuse ;  /* 0x000000013535e824 */ /* 0x100fe200078e0a02 */
[C---:B------:R-:W-:Y:S01]  /*2cf0*/  ISETP.GT.U32.AND P6, PT, R2.reuse, R61, PT ;  /* 0x0000003d0200720c */ /* 0x040fe20003fc4070 */
[C---:B------:R-:W-:Y:S02]  /*2d00*/  IMAD R23, R2.reuse, R14, R23 ;  /* 0x0000000e02177224 */ /* 0x040fe400078e0217 */
[----:B------:R-:W-:Y:S02]  /*2d10*/  IMAD.MOV.U32 R56, RZ, RZ, R7 ;  /* 0x000000ffff387224 */ /* 0x000fe400078e0007 */
[----:B------:R-:W-:Y:S01]  /*2d20*/  @!P2 IMAD.IADD R13, R13, 0x1, -R2 ;  /* 0x000000010d0da824 */ /* 0x000fe200078e0a02 */
[C---:B------:R-:W-:Y:S01]  /*2d30*/  ISETP.GT.U32.AND P2, PT, R2.reuse, R23, PT ;  /* 0x000000170200720c */ /* 0x040fe20003f44070 */
[----:B------:R-:W-:Y:S01]  /*2d40*/  @!P0 IMAD.MOV R56, RZ, RZ, -R56 ;  /* 0x000000ffff388224 */ /* 0x000fe200078e0a38 */
[----:B------:R-:W-:Y:S01]  /*2d50*/  ISETP.GT.U32.AND P0, PT, R2, R21, PT ;  /* 0x000000150200720c */ /* 0x000fe20003f04070 */
[----:B------:R-:W-:-:S04]  /*2d60*/  IMAD.HI.U32 R14, R4, R63, RZ ;  /* 0x0000003f040e7227 */ /* 0x000fc800078e00ff */
[----:B------:R-:W-:Y:S02]  /*2d70*/  @!P6 IMAD.IADD R61, R61, 0x1, -R2 ;  /* 0x000000013d3de824 */ /* 0x000fe400078e0a02 */
[----:B------:R-:W-:Y:S02]  /*2d80*/  IMAD.MOV R14, RZ, RZ, -R14 ;  /* 0x000000ffff0e7224 */ /* 0x000fe400078e0a0e */
[----:B------:R-:W-:Y:S01]  /*2d90*/  IMAD.HI.U32 R6, R4, R15, RZ ;  /* 0x0000000f04067227 */ /* 0x000fe200078e00ff */
[----:B------:R-:W-:-:S03]  /*2da0*/  ISETP.GT.U32.AND P6, PT, R2, R61, PT ;  /* 0x0000003d0200720c */ /* 0x000fc60003fc4070 */
[C---:B------:R-:W-:Y:S02]  /*2db0*/  IMAD R63, R2.reuse, R14, R63 ;  /* 0x0000000e023f7224 */ /* 0x040fe400078e023f */
[----:B------:R-:W-:Y:S01]  /*2dc0*/  @!P2 IMAD.IADD R23, R23, 0x1, -R2 ;  /* 0x000000011717a824 */ /* 0x000fe200078e0a02 */
[----:B------:R-:W-:Y:S01]  /*2dd0*/  ISETP.GT.U32.AND P2, PT, R2, R59, PT ;  /* 0x0000003b0200720c */ /* 0x000fe20003f44070 */
[----:B------:R-:W-:-:S04]  /*2de0*/  IMAD.HI.U32 R7, R4, R67, RZ ;  /* 0x0000004304077227 */ /* 0x000fc800078e00ff */
[----:B------:R-:W-:Y:S02]  /*2df0*/  IMAD.MOV R14, RZ, RZ, -R6 ;  /* 0x000000ffff0e7224 */ /* 0x000fe400078e0a06 */
[--C-:B------:R-:W-:Y:S01]  /*2e00*/  @!P0 IMAD.IADD R21, R21, 0x1, -R2.reuse ;  /* 0x0000000115158824 */ /* 0x100fe200078e0a02 */
[C---:B------:R-:W-:Y:S01]  /*2e10*/  ISETP.GT.U32.AND P0, PT, R2.reuse, R63, PT ;  /* 0x0000003f0200720c */ /* 0x040fe20003f04070 */
[----:B------:R-:W-:Y:S02]  /*2e20*/  IMAD.MOV.U32 R54, RZ, RZ, R11 ;  /* 0x000000ffff367224 */ /* 0x000fe400078e000b */
[----:B------:R-:W-:Y:S02]  /*2e30*/  IMAD.MOV R11, RZ, RZ, -R7 ;  /* 0x000000ffff0b7224 */ /* 0x000fe400078e0a07 */
[----:B------:R-:W-:Y:S02]  /*2e40*/  IMAD R7, R2, R14, R15 ;  /* 0x0000000e02077224 */ /* 0x000fe400078e020f */
[----:B------:R-:W-:-:S02]  /*2e50*/  @!P6 IMAD.IADD R61, R61, 0x1, -R2 ;  /* 0x000000013d3de824 */ /* 0x000fc400078e0a02 */
[----:B------:R-:W-:Y:S01]  /*2e60*/  @!P2 IMAD.IADD R59, R59, 0x1, -R2 ;  /* 0x000000013b3ba824 */ /* 0x000fe200078e0a02 */
[----:B------:R-:W-:Y:S01]  /*2e70*/  ISETP.GT.U32.AND P6, PT, R2, R7, PT ;  /* 0x000000070200720c */ /* 0x000fe20003fc4070 */
[----:B------:R-:W-:Y:S01]  /*2e80*/  IMAD.HI.U32 R6, R4, R65, RZ ;  /* 0x0000004104067227 */ /* 0x000fe200078e00ff */
[----:B------:R-:W-:-:S03]  /*2e90*/  ISETP.GT.U32.AND P2, PT, R2, R53, PT ;  /* 0x000000350200720c */ /* 0x000fc60003f44070 */
[----:B------:R-:W-:Y:S02]  /*2ea0*/  @!P0 IMAD.IADD R63, R63, 0x1, -R2 ;  /* 0x000000013f3f8824 */ /* 0x000fe400078e0a02 */
[----:B------:R-:W-:Y:S01]  /*2eb0*/  @!P3 IMAD.MOV R54, RZ, RZ, -R54 ;  /* 0x000000ffff36b224 */ /* 0x000fe200078e0a36 */
[C---:B------:R-:W-:Y:S01]  /*2ec0*/  ISETP.GT.U32.AND P3, PT, R2.reuse, R23, PT ;  /* 0x000000170200720c */ /* 0x040fe20003f64070 */
[----:B------:R-:W-:Y:S01]  /*2ed0*/  IMAD.MOV R6, RZ, RZ, -R6 ;  /* 0x000000ffff067224 */ /* 0x000fe200078e0a06 */
[C---:B------:R-:W-:Y:S01]  /*2ee0*/  ISETP.GT.U32.AND P0, PT, R2.reuse, R63, PT ;  /* 0x0000003f0200720c */ /* 0x040fe20003f04070 */
[----:B------:R-:W-:Y:S02]  /*2ef0*/  IMAD.MOV.U32 R74, RZ, RZ, R13 ;  /* 0x000000ffff4a7224 */ /* 0x000fe400078e000d */
[----:B------:R-:W-:Y:S02]  /*2f00*/  IMAD R65, R2, R6, R65 ;  /* 0x0000000602417224 */ /* 0x000fe400078e0241 */
[----:B------:R-:W-:-:S02]  /*2f10*/  VIADD R6, R0, UR6 ;  /* 0x0000000600067c36 */ /* 0x000fc40008000000 */
[----:B------:R-:W-:Y:S02]  /*2f20*/  @!P6 IMAD.IADD R7, R7, 0x1, -R2 ;  /* 0x000000010707e824 */ /* 0x000fe400078e0a02 */
[----:B------:R-:W-:Y:S01]  /*2f30*/  @!P1 IMAD.MOV R74, RZ, RZ, -R74 ;  /* 0x000000ffff4a9224 */ /* 0x000fe200078e0a4a */
[C---:B------:R-:W-:Y:S01]  /*2f40*/  ISETP.GT.U32.AND P1, PT, R2.reuse, R59, PT ;  /* 0x0000003b0200720c */ /* 0x040fe20003f24070 */
[----:B------:R-:W-:Y:S01]  /*2f50*/  @!P2 IMAD.IADD R53, R53, 0x1, -R2 ;  /* 0x000000013535a824 */ /* 0x000fe200078e0a02 */
[----:B------:R-:W-:Y:S01]  /*2f60*/  ISETP.GT.U32.AND P2, PT, R2, R65, PT ;  /* 0x000000410200720c */ /* 0x000fe20003f44070 */
[----:B------:R-:W-:Y:S01]  /*2f70*/  VIADD R83, R6, 0x5c ;  /* 0x0000005c06537836 */ /* 0x000fe20000000000 */
[C---:B------:R-:W-:Y:S01]  /*2f80*/  ISETP.GT.U32.AND P6, PT, R2.reuse, R7, PT ;  /* 0x000000070200720c */ /* 0x040fe20003fc4070 */
[----:B------:R-:W-:Y:S02]  /*2f90*/  IMAD R67, R2, R11, R67 ;  /* 0x0000000b02437224 */ /* 0x000fe400078e0243 */
[----:B------:R-:W-:-:S04]  /*2fa0*/  IMAD.HI.U32 R14, R4, R69, RZ ;  /* 0x00000045040e7227 */ /* 0x000fc800078e00ff */
[--C-:B------:R-:W-:Y:S01]  /*2fb0*/  @!P3 IMAD.IADD R23, R23, 0x1, -R2.reuse ;  /* 0x000000011717b824 */ /* 0x100fe200078e0a02 */
[----:B------:R-:W-:Y:S01]  /*2fc0*/  ISETP.GE.AND P3, PT, R19, RZ, PT ;  /* 0x000000ff1300720c */ /* 0x000fe20003f66270 */
[----:B------:R-:W-:Y:S01]  /*2fd0*/  VIADD R81, R6, 0x1c ;  /* 0x0000001c06517836 */ /* 0x000fe20000000000 */
[----:B------:R-:W-:Y:S01]  /*2fe0*/  IABS R19, R83 ;  /* 0x0000005300137213 */ /* 0x000fe20000000000 */
[----:B------:R-:W-:Y:S01]  /*2ff0*/  @!P0 IMAD.IADD R63, R63, 0x1, -R2 ;  /* 0x000000013f3f8824 */ /* 0x000fe200078e0a02 */
[----:B------:R-:W-:Y:S01]  /*3000*/  ISETP.GT.U32.AND P0, PT, R2, R67, PT ;  /* 0x000000430200720c */ /* 0x000fe20003f04070 */
[----:B------:R-:W-:Y:S01]  /*3010*/  IMAD.MOV R14, RZ, RZ, -R14 ;  /* 0x000000ffff0e7224 */ /* 0x000fe200078e0a0e */
[----:B------:R-:W-:Y:S01]  /*3020*/  IABS R15, R81 ;  /* 0x00000051000f7213 */ /* 0x000fe20000000000 */
[----:B------:R-:W-:-:S04]  /*3030*/  IMAD.HI.U32 R13, R4, R19, RZ ;  /* 0x00000013040d7227 */ /* 0x000fc800078e00ff */
[C---:B------:R-:W-:Y:S02]  /*3040*/  IMAD R69, R2.reuse, R14, R69 ;  /* 0x0000000e02457224 */ /* 0x040fe400078e0245 */
[--C-:B------:R-:W-:Y:S01]  /*3050*/  @!P1 IMAD.IADD R59, R59, 0x1, -R2.reuse ;  /* 0x000000013b3b9824 */ /* 0x100fe200078e0a02 */
[----:B------:R-:W-:Y:S01]  /*3060*/  ISETP.GE.AND P1, PT, R5, RZ, PT ;  /* 0x000000ff0500720c */ /* 0x000fe20003f26270 */
[--C-:B------:R-:W-:Y:S02]  /*3070*/  @!P2 IMAD.IADD R65, R65, 0x1, -R2.reuse ;  /* 0x000000014141a824 */ /* 0x100fe400078e0a02 */
[----:B------:R-:W-:Y:S02]  /*3080*/  IMAD.MOV R13, RZ, RZ, -R13 ;  /* 0x000000ffff0d7224 */ /* 0x000fe400078e0a0d */
[----:B------:R-:W-:Y:S01]  /*3090*/  @!P6 IMAD.IADD R7, R7, 0x1, -R2 ;  /* 0x000000010707e824 */ /* 0x000fe200078e0a02 */
[----:B------:R-:W-:Y:S01]  /*30a0*/  ISETP.GT.U32.AND P6, PT, R2, R69, PT ;  /* 0x000000450200720c */ /* 0x000fe20003fc4070 */
[----:B------:R-:W-:Y:S01]  /*30b0*/  VIADD R84, R6, 0x7c ;  /* 0x0000007c06547836 */ /* 0x000fe20000000000 */
[----:B------:R-:W-:Y:S01]  /*30c0*/  ISETP.GT.U32.AND P2, PT, R2, R65, PT ;  /* 0x000000410200720c */ /* 0x000fe20003f44070 */
[----:B------:R-:W-:-:S04]  /*30d0*/  IMAD.HI.U32 R5, R4, R15, RZ ;  /* 0x0000000f04057227 */ /* 0x000fc800078e00ff */
[----:B------:R-:W-:Y:S02]  /*30e0*/  VIADD R86, R6, 0xbc ;  /* 0x000000bc06567836 */ /* 0x000fe40000000000 */
[----:B------:R-:W-:Y:S01]  /*30f0*/  IMAD R13, R2, R13, R19 ;  /* 0x0000000d020d7224 */ /* 0x000fe200078e0213 */
[----:B------:R-:W-:Y:S01]  /*3100*/  IABS R19, R84 ;  /* 0x0000005400137213 */ /* 0x000fe20000000000 */
[C---:B------:R-:W-:Y:S02]  /*3110*/  VIADD R82, R6.reuse, 0x3c ;  /* 0x0000003c06527836 */ /* 0x040fe40000000000 */
[----:B------:R-:W-:Y:S02]  /*3120*/  IMAD.MOV R5, RZ, RZ, -R5 ;  /* 0x000000ffff057224 */ /* 0x000fe400078e0a05 */
[----:B------:R-:W-:Y:S01]  /*3130*/  @!P0 IMAD.IADD R67, R67, 0x1, -R2 ;  /* 0x0000000143438824 */ /* 0x000fe200078e0a02 */
[----:B------:R-:W-:Y:S01]  /*3140*/  ISETP.GE.AND P0, PT, R71, RZ, PT ;  /* 0x000000ff4700720c */ /* 0x000fe20003f06270 */
[C---:B------:R-:W-:Y:S01]  /*3150*/  VIADD R85, R6.reuse, 0x9c ;  /* 0x0000009c06557836 */ /* 0x040fe20000000000 */
[----:B------:R-:W-:Y:S01]  /*3160*/  IABS R71, R86 ;  /* 0x0000005600477213 */ /* 0x000fe20000000000 */
[C---:B------:R-:W-:Y:S01]  /*3170*/  VIADD R87, R6.reuse, 0xdc ;  /* 0x000000dc06577836 */ /* 0x040fe20000000000 */
[----:B------:R-:W-:Y:S01]  /*3180*/  IABS R17, R82 ;  /* 0x0000005200117213 */ /* 0x000fe20000000000 */
[----:B------:R-:W-:-:S02]  /*3190*/  VIADD R80, R6, 0xfc ;  /* 0x000000fc06507836 */ /* 0x000fc40000000000 */
[----:B------:R-:W-:Y:S01]  /*31a0*/  IMAD R5, R2, R5, R15 ;  /* 0x0000000502057224 */ /* 0x000fe200078e020f */
[----:B------:R-:W-:Y:S01]  /*31b0*/  IABS R75, R87 ;  /* 0x00000057004b7213 */ /* 0x000fe20000000000 */
[----:B------:R-:W-:Y:S01]  /*31c0*/  IMAD.HI.U32 R6, R4, R19, RZ ;  /* 0x0000001304067227 */ /* 0x000fe200078e00ff */
[----:B------:R-:W-:-:S03]  /*31d0*/  IABS R77, R80 ;  /* 0x00000050004d7213 */ /* 0x000fc60000000000 */
[----:B------:R-:W-:-:S04]  /*31e0*/  IMAD.HI.U32 R15, R4, R71, RZ ;  /* 0x00000047040f7227 */ /* 0x000fc800078e00ff */
[----:B------:R-:W-:Y:S01]  /*31f0*/  @!P6 IMAD.IADD R69, R69, 0x1, -R2 ;  /* 0x000000014545e824 */ /* 0x000fe200078e0a02 */
[----:B------:R-:W-:Y:S01]  /*3200*/  ISETP.GT.U32.AND P6, PT, R2, R5, PT ;  /* 0x000000050200720c */ /* 0x000fe20003fc4070 */
[----:B------:R-:W-:Y:S02]  /*3210*/  IMAD.MOV R6, RZ, RZ, -R6 ;  /* 0x000000ffff067224 */ /* 0x000fe400078e0a06 */
[----:B------:R-:W-:-:S04]  /*3220*/  IMAD.HI.U32 R11, R4, R17, RZ ;  /* 0x00000011040b7227 */ /* 0x000fc800078e00ff */
[----:B------:R-:W-:Y:S02]  /*3230*/  IMAD.MOV R73, RZ, RZ, -R15 ;  /* 0x000000ffff497224 */ /* 0x000fe400078e0a0f */
[----:B------:R-:W-:Y:S01]  /*3240*/  @!P2 IMAD.IADD R65, R65, 0x1, -R2 ;  /* 0x000000014141a824 */ /* 0x000fe200078e0a02 */
[----:B------:R-:W-:Y:S01]  /*3250*/  ISETP.GE.AND P2, PT, R39, RZ, PT ;  /* 0x000000ff2700720c */ /* 0x000fe20003f46270 */
[C---:B------:R-:W-:Y:S01]  /*3260*/  IMAD R15, R2.reuse, R6, R19 ;  /* 0x00000006020f7224 */ /* 0x040fe200078e0213 */
[----:B------:R-:W-:Y:S01]  /*3270*/  IABS R39, R85 ;  /* 0x0000005500277213 */ /* 0x000fe20000000000 */
[----:B------:R-:W-:Y:S02]  /*3280*/  IMAD.MOV.U32 R6, RZ, RZ, R21 ;  /* 0x000000ffff067224 */ /* 0x000fe400078e0015 */
[----:B------:R-:W-:Y:S02]  /*3290*/  IMAD.MOV R11, RZ, RZ, -R11 ;  /* 0x000000ffff0b7224 */ /* 0x000fe400078e0a0b */
[----:B------:R-:W-:Y:S01]  /*32a0*/  @!P4 IMAD.MOV R6, RZ, RZ, -R6 ;  /* 0x000000ffff06c224 */ /* 0x000fe200078e0a06 */
[C---:B------:R-:W-:Y:S01]  /*32b0*/  ISETP.GT.U32.AND P4, PT, R2.reuse, R67, PT ;  /* 0x000000430200720c */ /* 0x040fe20003f84070 */
[----:B------:R-:W-:-:S02]  /*32c0*/  IMAD R11, R2, R11, R17 ;  /* 0x0000000b020b7224 */ /* 0x000fc400078e0211 */
[----:B------:R-:W-:-:S04]  /*32d0*/  IMAD.HI.U32 R14, R4, R39, RZ ;  /* 0x00000027040e7227 */ /* 0x000fc800078e00ff */
[----:B------:R-:W-:-:S04]  /*32e0*/  IMAD.HI.U32 R17, R4, R75, RZ ;  /* 0x0000004b04117227 */ /* 0x000fc800078e00ff */
[----:B------:R-:W-:Y:S01]  /*32f0*/  @!P6 IMAD.IADD R5, R5, 0x1, -R2 ;  /* 0x000000010505e824 */ /* 0x000fe200078e0a02 */
[C---:B------:R-:W-:Y:S01]  /*3300*/  ISETP.GT.U32.AND P6, PT, R2.reuse, R11, PT ;  /* 0x0000000b0200720c */ /* 0x040fe20003fc4070 */
[----:B------:R-:W-:Y:S02]  /*3310*/  IMAD.MOV R14, RZ, RZ, -R14 ;  /* 0x000000ffff0e7224 */ /* 0x000fe400078e0a0e */
[----:B------:R-:W-:Y:S02]  /*3320*/  IMAD.MOV R76, RZ, RZ, -R17 ;  /* 0x000000ffff4c7224 */ /* 0x000fe400078e0a11 */
[C---:B------:R-:W-:Y:S02]  /*3330*/  IMAD R17, R2.reuse, R14, R39 ;  /* 0x0000000e02117224 */ /* 0x040fe400078e0227 */
[----:B------:R-:W-:Y:S01]  /*3340*/  @!P4 IMAD.IADD R67, R67, 0x1, -R2 ;  /* 0x000000014343c824 */ /* 0x000fe200078e0a02 */
[----:B------:R-:W1:Y:S01]  /*3350*/  LDS R14, [UR16] ;  /* 0x00000010ff0e7984 */ /* 0x000e620008000800 */
[C---:B------:R-:W-:Y:S01]  /*3360*/  IMAD R39, R2.reuse, R76, R75 ;  /* 0x0000004c02277224 */ /* 0x040fe200078e024b */
[----:B------:R-:W-:Y:S01]  /*3370*/  ISETP.GT.U32.AND P4, PT, R2, R17, PT ;  /* 0x000000110200720c */ /* 0x000fe20003f84070 */
[----:B------:R-:W-:-:S02]  /*3380*/  IMAD.MOV.U32 R76, RZ, RZ, R53 ;  /* 0x000000ffff4c7224 */ /* 0x000fc400078e0035 */
[----:B------:R-:W-:Y:S01]  /*3390*/  @!P6 IMAD.IADD R11, R11, 0x1, -R2 ;  /* 0x000000010b0be824 */ /* 0x000fe200078e0a02 */
[C---:B------:R-:W-:Y:S01]  /*33a0*/  ISETP.GT.U32.AND P6, PT, R2.reuse, R69, PT ;  /* 0x000000450200720c */ /* 0x040fe20003fc4070 */
[----:B------:R-:W-:Y:S02]  /*33b0*/  IMAD.MOV.U32 R158, RZ, RZ, R23 ;  /* 0x000000ffff9e7224 */ /* 0x000fe400078e0017 */
[----:B------:R-:W-:Y:S02]  /*33c0*/  IMAD.MOV.U32 R78, RZ, RZ, R59 ;  /* 0x000000ffff4e7224 */ /* 0x000fe400078e003b */
[C---:B------:R-:W-:Y:S01]  /*33d0*/  IMAD R19, R2.reuse, R73, R71 ;  /* 0x0000004902137224 */ /* 0x040fe200078e0247 */
[----:B------:R-:W2:Y:S01]  /*33e0*/  LDC R59, c[0x0][0x3a0] ;  /* 0x0000e800ff3b7b82 */ /* 0x000ea20000000800 */
[----:B------:R-:W-:Y:S01]  /*33f0*/  @!P3 IMAD.MOV R76, RZ, RZ, -R76 ;  /* 0x000000ffff4cb224 */ /* 0x000fe200078e0a4c */
[C---:B------:R-:W-:Y:S01]  /*3400*/  ISETP.GT.U32.AND P3, PT, R2.reuse, R5, PT ;  /* 0x000000050200720c */ /* 0x040fe20003f64070 */
[----:B------:R-:W-:Y:S01]  /*3410*/  @!P5 IMAD.MOV R158, RZ, RZ, -R158 ;  /* 0x000000ffff9ed224 */ /* 0x000fe200078e0a9e */
[C---:B------:R-:W-:Y:S01]  /*3420*/  ISETP.GT.U32.AND P5, PT, R2.reuse, R11, PT ;  /* 0x0000000b0200720c */ /* 0x040fe20003fa4070 */
[----:B------:R-:W-:Y:S01]  /*3430*/  @!P2 IMAD.MOV R78, RZ, RZ, -R78 ;  /* 0x000000ffff4ea224 */ /* 0x000fe200078e0a4e */
[C---:B------:R-:W-:Y:S01]  /*3440*/  ISETP.GT.U32.AND P2, PT, R2.reuse, R13, PT ;  /* 0x0000000d0200720c */ /* 0x040fe20003f44070 */
[----:B------:R-:W-:Y:S01]  /*3450*/  @!P0 IMAD.MOV R61, RZ, RZ, -R61 ;  /* 0x000000ffff3d8224 */ /* 0x000fe200078e0a3d */
[C---:B------:R-:W-:Y:S01]  /*3460*/  ISETP.GT.U32.AND P0, PT, R2.reuse, R15, PT ;  /* 0x0000000f0200720c */ /* 0x040fe20003f04070 */
[----:B------:R-:W-:Y:S01]  /*3470*/  @!P1 IMAD.MOV R7, RZ, RZ, -R7 ;  /* 0x000000ffff079224 */ /* 0x000fe200078e0a07 */
[----:B------:R-:W-:Y:S01]  /*3480*/  ISETP.GT.U32.AND P1, PT, R2, R19, PT ;  /* 0x000000130200720c */ /* 0x000fe20003f24070 */
[----:B------:R-:W-:-:S04]  /*3490*/  IMAD.HI.U32 R4, R4, R77, RZ ;  /* 0x0000004d04047227 */ /* 0x000fc800078e00ff */
[----:B------:R-:W-:Y:S01]  /*34a0*/  @!P4 IMAD.IADD R17, R17, 0x1, -R2 ;  /* 0x000000011111c824 */ /* 0x000fe200078e0a02 */
[----:B------:R-:W-:Y:S01]  /*34b0*/  ISETP.GE.AND P4, PT, R79, RZ, PT ;  /* 0x000000ff4f00720c */ /* 0x000fe20003f86270 */
[----:B------:R-:W-:Y:S02]  /*34c0*/  IMAD.MOV R4, RZ, RZ, -R4 ;  /* 0x000000ffff047224 */ /* 0x000fe400078e0a04 */
[--C-:B------:R-:W-:Y:S01]  /*34d0*/  @!P6 IMAD.IADD R69, R69, 0x1, -R2.reuse ;  /* 0x000000014545e824 */ /* 0x100fe200078e0a02 */
[C---:B------:R-:W-:Y:S01]  /*34e0*/  ISETP.GT.U32.AND P6, PT, R2.reuse, R39, PT ;  /* 0x000000270200720c */ /* 0x040fe20003fc4070 */
[----:B------:R-:W-:Y:S02]  /*34f0*/  IMAD R71, R2, R4, R77 ;  /* 0x0000000402477224 */ /* 0x000fe400078e024d */
[--C-:B------:R-:W-:Y:S01]  /*3500*/  @!P3 IMAD.IADD R5, R5, 0x1, -R2.reuse ;  /* 0x000000010505b824 */ /* 0x100fe200078e0a02 */
[----:B------:R-:W-:Y:S01]  /*3510*/  ISETP.GE.AND P3, PT, R88, RZ, PT ;  /* 0x000000ff5800720c */ /* 0x000fe20003f66270 */
[--C-:B------:R-:W-:Y:S01]  /*3520*/  @!P5 IMAD.IADD R11, R11, 0x1, -R2.reuse ;  /* 0x000000010b0bd824 */ /* 0x100fe200078e0a02 */
[----:B------:R-:W-:Y:S01]  /*3530*/  ISETP.GT.U32.AND P5, PT, R2, R71, PT ;  /* 0x000000470200720c */ /* 0x000fe20003fa4070 */
[--C-:B------:R-:W-:Y:S01]  /*3540*/  @!P2 IMAD.IADD R13, R13, 0x1, -R2.reuse ;  /* 0x000000010d0da824 */ /* 0x100fe200078e0a02 */
[----:B------:R-:W-:Y:S01]  /*3550*/  ISETP.GE.AND P2, PT, R89, RZ, PT ;  /* 0x000000ff5900720c */ /* 0x000fe20003f46270 */
[--C-:B------:R-:W-:Y:S01]  /*3560*/  @!P0 IMAD.IADD R15, R15, 0x1, -R2.reuse ;  /* 0x000000010f0f8824 */ /* 0x100fe200078e0a02 */
[----:B------:R-:W-:Y:S01]  /*3570*/  ISETP.GE.AND P0, PT, R90, RZ, PT ;  /* 0x000000ff5a00720c */ /* 0x000fe20003f06270 */
[--C-:B------:R-:W-:Y:S01]  /*3580*/  @!P1 IMAD.IADD R19, R19, 0x1, -R2.reuse ;  /* 0x0000000113139824 */ /* 0x100fe200078e0a02 */
[----:B------:R-:W-:Y:S01]  /*3590*/  ISETP.GE.AND P1, PT, R81, RZ, PT ;  /* 0x000000ff5100720c */ /* 0x000fe20003f26270 */
[----:B------:R-:W-:Y:S01]  /*35a0*/  @!P4 IMAD.MOV R69, RZ, RZ, -R69 ;  /* 0x000000ffff45c224 */ /* 0x000fe200078e0a45 */
[----:B-1----:R-:W-:Y:S01]  /*35b0*/  R2UR UR17, R14 ;  /* 0x000000000e1172ca */ /* 0x002fe200000e0000 */
[--C-:B------:R-:W-:Y:S01]  /*35c0*/  @!P6 IMAD.IADD R39, R39, 0x1, -R2.reuse ;  /* 0x000000012727e824 */ /* 0x100fe200078e0a02 */
[----:B------:R-:W-:Y:S01]  /*35d0*/  ISETP.GT.U32.AND P4, PT, R2, R19, PT ;  /* 0x000000130200720c */ /* 0x000fe20003f84070 */
[----:B------:R-:W-:Y:S01]  /*35e0*/  @!P3 IMAD.MOV R63, RZ, RZ, -R63 ;  /* 0x000000ffff3fb224 */ /* 0x000fe200078e0a3f */
[----:B------:R-:W-:Y:S01]  /*35f0*/  ISETP.GE.AND P6, PT, R82, RZ, PT ;  /* 0x000000ff5200720c */ /* 0x000fe20003fc6270 */
[--C-:B------:R-:W-:Y:S01]  /*3600*/  @!P5 IMAD.IADD R71, R71, 0x1, -R2.reuse ;  /* 0x000000014747d824 */ /* 0x100fe200078e0a02 */
[C---:B------:R-:W-:Y:S01]  /*3610*/  ISETP.GT.U32.AND P3, PT, R2.reuse, R13, PT ;  /* 0x0000000d0200720c */ /* 0x040fe20003f64070 */
[----:B------:R-:W-:Y:S01]  /*3620*/  @!P2 IMAD.MOV R65, RZ, RZ, -R65 ;  /* 0x000000ffff41a224 */ /* 0x000fe200078e0a41 */
[C---:B------:R-:W-:Y:S01]  /*3630*/  ISETP.GT.U32.AND P2, PT, R2.reuse, R15, PT ;  /* 0x0000000f0200720c */ /* 0x040fe20003f44070 */
[----:B------:R-:W-:Y:S01]  /*3640*/  @!P0 IMAD.MOV R67, RZ, RZ, -R67 ;  /* 0x000000ffff438224 */ /* 0x000fe200078e0a43 */
[C---:B------:R-:W-:Y:S01]  /*3650*/  ISETP.GT.U32.AND P0, PT, R2.reuse, R17, PT ;  /* 0x000000110200720c */ /* 0x040fe20003f04070 */
[----:B------:R-:W-:Y:S01]  /*3660*/  @!P1 IMAD.MOV R5, RZ, RZ, -R5 ;  /* 0x000000ffff059224 */ /* 0x000fe200078e0a05 */
[C---:B------:R-:W-:Y:S01]  /*3670*/  ISETP.GT.U32.AND P5, PT, R2.reuse, R39, PT ;  /* 0x000000270200720c */ /* 0x040fe20003fa4070 */
[----:B------:R-:W-:Y:S01]  /*3680*/  IMAD.MOV.U32 R4, RZ, RZ, R11 ;  /* 0x000000ffff047224 */ /* 0x000fe200078e000b */
[----:B------:R-:W-:Y:S01]  /*3690*/  ISETP.GT.U32.AND P1, PT, R2, R71, PT ;  /* 0x000000470200720c */ /* 0x000fe20003f24070 */
[----:B------:R-:W-:Y:S01]  /*36a0*/  @!P4 IMAD.IADD R19, R19, 0x1, -R2 ;  /* 0x000000011313c824 */ /* 0x000fe200078e0a02 */
[----:B------:R-:W-:Y:S01]  /*36b0*/  ISETP.GE.AND P4, PT, R87, RZ, PT ;  /* 0x000000ff5700720c */ /* 0x000fe20003f86270 */
[----:B------:R-:W-:Y:S01]  /*36c0*/  @!P6 IMAD.MOV R4, RZ, RZ, -R4 ;  /* 0x000000ffff04e224 */ /* 0x000fe200078e0a04 */
[----:B------:R-:W-:Y:S01]  /*36d0*/  ISETP.GE.AND P6, PT, R83, RZ, PT ;  /* 0x000000ff5300720c */ /* 0x000fe20003fc6270 */
[--C-:B------:R-:W-:Y:S01]  /*36e0*/  @!P3 IMAD.IADD R13, R13, 0x1, -R2.reuse ;  /* 0x000000010d0db824 */ /* 0x100fe200078e0a02 */
[----:B------:R-:W-:Y:S01]  /*36f0*/  ISETP.GE.AND P3, PT, R84, RZ, PT ;  /* 0x000000ff5400720c */ /* 0x000fe20003f66270 */
[--C-:B------:R-:W-:Y:S01]  /*3700*/  @!P2 IMAD.IADD R15, R15, 0x1, -R2.reuse ;  /* 0x000000010f0fa824 */ /* 0x100fe200078e0a02 */
[----:B------:R-:W-:Y:S01]  /*3710*/  ISETP.GE.AND P2, PT, R85, RZ, PT ;  /* 0x000000ff5500720c */ /* 0x000fe20003f46270 */
[--C-:B------:R-:W-:Y:S01]  /*3720*/  @!P0 IMAD.IADD R17, R17, 0x1, -R2.reuse ;  /* 0x0000000111118824 */ /* 0x100fe200078e0a02 */
[----:B------:R-:W-:Y:S01]  /*3730*/  ISETP.GE.AND P0, PT, R86, RZ, PT ;  /* 0x000000ff5600720c */ /* 0x000fe20003f06270 */
[--C-:B------:R-:W-:Y:S01]  /*3740*/  @!P5 IMAD.IADD R39, R39, 0x1, -R2.reuse ;  /* 0x000000012727d824 */ /* 0x100fe200078e0a02 */
[----:B------:R-:W-:Y:S01]  /*3750*/  ISETP.GE.AND P5, PT, R80, RZ, PT ;  /* 0x000000ff5000720c */ /* 0x000fe20003fa6270 */
[----:B------:R-:W-:Y:S01]  /*3760*/  @!P1 IMAD.IADD R71, R71, 0x1, -R2 ;  /* 0x0000000147479824 */ /* 0x000fe200078e0a02 */
[----:B------:R-:W-:Y:S01]  /*3770*/  ISETP.GE.AND P1, PT, R247, RZ, PT ;  /* 0x000000fff700720c */ /* 0x000fe20003f26270 */
[----:B------:R-:W-:Y:S01]  /*3780*/  @!P4 IMAD.MOV R39, RZ, RZ, -R39 ;  /* 0x000000ffff27c224 */ /* 0x000fe200078e0a27 */
[----:B------:R-:W-:Y:S01]  /*3790*/  ISETP.NE.AND P4, PT, R8, RZ, PT ;  /* 0x000000ff0800720c */ /* 0x000fe20003f85270 */
[----:B--2---:R-:W-:Y:S01]  /*37a0*/  VIADD R2, R59, 0xffffffff ;  /* 0xffffffff3b027836 */ /* 0x004fe20000000000 */
[----:B------:R-:W-:Y:S01]  /*37b0*/  UIADD3 UR12, UPT, UPT, UR17, UR4, URZ ;  /* 0x00000004110c7290 */ /* 0x000fe2000fffe0ff */
[----:B------:R-:W-:-:S02]  /*37c0*/  IMAD.MOV.U32 R14, RZ, RZ, R13 ;  /* 0x000000ffff0e7224 */ /* 0x000fc400078e000d */
[----:B------:R-:W-:Y:S01]  /*37d0*/  @!P3 IMAD.MOV R15, RZ, RZ, -R15 ;  /* 0x000000ffff0fb224 */ /* 0x000fe200078e0a0f */
[----:B------:R-:W-:Y:S01]  /*37e0*/  BAR.SYNC.DEFER_BLOCKING 0x0 ;  /* 0x0000000000007b1d */ /* 0x000fe20000010000 */
[----:B------:R-:W-:Y:S01]  /*37f0*/  @!P6 IMAD.MOV R14, RZ, RZ, -R14 ;  /* 0x000000ffff0ee224 */ /* 0x000fe200078e0a0e */
[----:B------:R-:W-:Y:S01]  /*3800*/  ISETP.GE.U32.AND P3, PT, R2, 0x7fffffe0, PT ;  /* 0x7fffffe00200780c */ /* 0x000fe20003f66070 */
[----:B------:R-:W-:Y:S01]  /*3810*/  VIADD R11, R59, 0xfffffffe ;  /* 0xfffffffe3b0b7836 */ /* 0x000fe20000000000 */
[----:B------:R-:W-:Y:S01]  /*3820*/  ISETP.NE.AND P6, PT, R9, RZ, PT ;  /* 0x000000ff0900720c */ /* 0x000fe20003fc5270 */
[----:B------:R-:W-:Y:S01]  /*3830*/  @!P2 IMAD.MOV R17, RZ, RZ, -R17 ;  /* 0x000000ffff11a224 */ /* 0x000fe200078e0a11 */
[----:B------:R-:W-:Y:S01]  /*3840*/  LOP3.LUT R9, RZ, R9, RZ, 0x33, !PT ;  /* 0x00000009ff097212 */ /* 0x000fe200078e33ff */
[----:B------:R-:W-:Y:S01]  /*3850*/  VIADD R2, R59, 0xfffffffd ;  /* 0xfffffffd3b027836 */ /* 0x000fe20000000000 */
[----:B------:R-:W-:Y:S01]  /*3860*/  ISETP.GE.U32.AND P2, PT, R11, 0x7fffffdf, PT ;  /* 0x7fffffdf0b00780c */ /* 0x000fe20003f46070 */
[----:B------:R-:W-:Y:S01]  /*3870*/  @!P0 IMAD.MOV R19, RZ, RZ, -R19 ;  /* 0x000000ffff138224 */ /* 0x000fe200078e0a13 */
[C---:B------:R-:W-:Y:S01]  /*3880*/  SEL R23, R9.reuse, R22, !P6 ;  /* 0x0000001609177207 */ /* 0x040fe20007000000 */
[----:B------:R-:W-:Y:S01]  /*3890*/  @!P5 IMAD.MOV R71, RZ, RZ, -R71 ;  /* 0x000000ffff47d224 */ /* 0x000fe200078e0a47 */
[C---:B------:R-:W-:Y:S01]  /*38a0*/  SEL R21, R9.reuse, R54, !P6 ;  /* 0x0000003609157207 */ /* 0x040fe20007000000 */
[----:B------:R-:W-:Y:S01]  /*38b0*/  @!P1 IMAD.MOV R3, RZ, RZ, -R3 ;  /* 0x000000ffff039224 */ /* 0x000fe200078e0a03 */
[----:B------:R-:W-:Y:S01]  /*38c0*/  SEL R13, R9, R4, !P6 ;  /* 0x00000004090d7207 */ /* 0x000fe20007000000 */
[----:B------:R-:W-:Y:S01]  /*38d0*/  VIADD R4, R59, 0xfffffffc ;  /* 0xfffffffc3b047836 */ /* 0x000fe20000000000 */
[----:B------:R-:W-:-:S02]  /*38e0*/  ISETP.GE.U32.AND P0, PT, R2, 0x7fffffde, PT ;  /* 0x7fffffde0200780c */ /* 0x000fc40003f06070 */
[----:B------:R-:W-:Y:S02]  /*38f0*/  ISETP.NE.U32.AND P1, PT, R206, RZ, PT ;  /* 0x000000ffce00720c */ /* 0x000fe40003f25070 */
[C---:B------:R-:W-:Y:S02]  /*3900*/  SEL R53, R9.reuse, R7, !P6 ;  /* 0x0000000709357207 */ /* 0x040fe40007000000 */
[C---:B------:R-:W-:Y:S02]  /*3910*/  SEL R36, R9.reuse, R36, !P6 ;  /* 0x0000002409247207 */ /* 0x040fe40007000000 */
[C---:B------:R-:W-:Y:S02]  /*3920*/  SEL R52, R9.reuse, R52, !P6 ;  /* 0x0000003409347207 */ /* 0x040fe40007000000 */
[C---:B------:R-:W-:Y:S02]  /*3930*/  SEL R35, R9.reuse, R35, !P6 ;  /* 0x0000002309237207 */ /* 0x040fe40007000000 */
[----:B------:R-:W-:-:S02]  /*3940*/  SEL R55, R9, R55, !P6 ;  /* 0x0000003709377207 */ /* 0x000fc40007000000 */
[C---:B------:R-:W-:Y:S02]  /*3950*/  SEL R34, R9.reuse, R34, !P6 ;  /* 0x0000002209227207 */ /* 0x040fe40007000000 */
        /* <DEDUP_REMOVED lines=54> */
[----:B------:R-:W-:Y:S02]  /*3cc0*/  SEL R109, R9, R71, !P6 ;  /* 0x00000047096d7207 */ /* 0x000fe40007000000 */
[----:B------:R-:W-:Y:S01]  /*3cd0*/  @!P4 LOP3.LUT R3, RZ, R8, RZ, 0x33, !PT ;  /* 0x00000008ff03c212 */ /* 0x000fe200078e33ff */
[----:B0---4-:R-:W-:Y:S06]  /*3ce0*/  BRA.U UP0, `(.L_x_5) ;  /* 0x0000000100187547 */ /* 0x011fec000b800000 */
[----:B------:R-:W-:Y:S01]  /*3cf0*/  ELECT P4, URZ, PT ;  /* 0x0000000000ff782f */ /* 0x000fe20003880000 */
[----:B------:R-:W-:Y:S01]  /*3d00*/  IMAD.MOV.U32 R2, RZ, RZ, 0x1 ;  /* 0x00000001ff027424 */ /* 0x000fe200078e00ff */
[----:B------:R-:W-:Y:S01]  /*3d10*/  UMOV UR4, 0x40 ;  /* 0x0000004000047882 */ /* 0x000fe20000000000 */
[----:B------:R-:W-:Y:S01]  /*3d20*/  UVIRTCOUNT.DEALLOC.SMPOOL 0x80 ;  /* 0x000000800000784c */ /* 0x000fe20000000000 */
[----:B------:R-:W-:-:S09]  /*3d30*/  ULEA UR4, UR5, UR4, 0x18 ;  /* 0x0000000405047291 */ /* 0x000fd2000f8ec0ff */
[----:B------:R0:W-:Y:S03]  /*3d40*/  @P4 STS.U8 [UR4], R2 ;  /* 0x00000002ff004988 */ /* 0x0001e60008000004 */
.L_x_5:
[----:B------:R-:W-:Y:S01]  /*3d50*/  STTM.x64 tmem[UR12], RZ ;  /* 0x000000ff000079ed */ /* 0x000fe2000834000c */
[----:B------:R-:W-:Y:S01]  /*3d60*/  STTM.x64 tmem[UR12+0x40], RZ ;  /* 0x000040ff000079ed */ /* 0x000fe2000834000c */
[----:B------:R-:W-:Y:S01]  /*3d70*/  STTM.x64 tmem[UR12+0x80], RZ ;  /* 0x000080ff000079ed */ /* 0x000fe2000834000c */
[----:B------:R-:W-:Y:S01]  /*3d80*/  STTM.x64 tmem[UR12+0xc0], RZ ;  /* 0x0000c0ff000079ed */ /* 0x000fe2000834000c */
[----:B------:R-:W1:Y:S02]  /*3d90*/  FENCE.VIEW.ASYNC.T ;  /* 0x00000000000073c6 */ /* 0x000e640000000200 */
[----:B-1----:R-:W-:Y:S01]  /*3da0*/  VOTEU.ALL UP1, P1 ;  /* 0x0000000000ff7886 */ /* 0x002fe20000820000 */
[----:B------:R-:W-:Y:S01]  /*3db0*/  UMOV UR4, 0x1 ;  /* 0x0000000100047882 */ /* 0x000fe20000000000 */
[----:B------:R-:W-:Y:S01]  /*3dc0*/  UMOV UR13, UR10 ;  /* 0x0000000a000d7c82 */ /* 0x000fe20008000000 */
[----:B------:R-:W-:Y:S01]  /*3dd0*/  VOTEU.ALL UP2, P1 ;  /* 0x0000000000ff7886 */ /* 0x000fe20000840000 */
[----:B------:R-:W-:Y:S01]  /*3de0*/  IMAD R117, R3, UR7, RZ ;  /* 0x0000000703757c24 */ /* 0x000fe2000f8e02ff */
[----:B------:R-:W-:-:S04]  /*3df0*/  @!UP1 UIADD3 UR8, UPT, UPT, -UR4, 0x100000, URZ ;  /* 0x0010000004089890 */ /* 0x000fc8000fffe1ff */
[----:B------:R-:W-:Y:S02]  /*3e00*/  @!UP1 USHF.L.U32 UR9, UR8, 0xb, URZ ;  /* 0x0000000b08099899 */ /* 0x000fe400080006ff */
[----:B------:R-:W-:Y:S01]  /*3e10*/  @!UP1 USHF.L.U32 UR8, UR8, 0x1, URZ ;  /* 0x0000000108089899 */ /* 0x000fe200080006ff */
[----:B------:R-:W-:Y:S01]  /*3e20*/  BAR.SYNC.DEFER_BLOCKING 0x0 ;  /* 0x0000000000007b1d */ /* 0x000fe20000010000 */
[----:B------:R-:W-:Y:S02]  /*3e30*/  PRMT R61, RZ, 0x7610, R61 ;  /* 0x00007610ff3d7816 */ /* 0x000fe4000000003d */
[----:B------:R-:W-:Y:S02]  /*3e40*/  SHF.R.S32.HI R160, RZ, 0x1f, R117 ;  /* 0x0000001fffa07819 */ /* 0x000fe40000011475 */
[----:B------:R-:W-:Y:S01]  /*3e50*/  IADD3 R6, P4, PT, R117, UR20, RZ ;  /* 0x0000001475067c10 */ /* 0x000fe2000ff9e0ff */
[----:B------:R-:W-:Y:S01]  /*3e60*/  IMAD.SHL.U32 R239, R118, 0x2, RZ ;  /* 0x0000000276ef7824 */ /* 0x000fe200078e00ff */
[----:B------:R-:W-:Y:S01]  /*3e70*/  SHF.R.S32.HI R240, RZ, 0x1f, R118 ;  /* 0x0000001ffff07819 */ /* 0x000fe20000011476 */
[----:B------:R-:W-:Y:S01]  /*3e80*/  VIADD R5, R59, 0xfffffffb ;  /* 0xfffffffb3b057836 */ /* 0x000fe20000000000 */
[----:B------:R-:W-:-:S02]  /*3e90*/  IADD3.X R7, PT, PT, R160, UR21, RZ, P4, !PT ;  /* 0x00000015a0077c10 */ /* 0x000fc4000a7fe4ff */
[----:B------:R-:W-:Y:S01]  /*3ea0*/  ISETP.GE.U32.AND P5, PT, R4, 0x7fffffdd, PT ;  /* 0x7fffffdd0400780c */ /* 0x000fe20003fa6070 */
[C---:B------:R-:W-:Y:S01]  /*3eb0*/  VIADD R8, R59.reuse, 0xfffffffa ;  /* 0xfffffffa3b087836 */ /* 0x040fe20000000000 */
[----:B------:R-:W-:Y:S02]  /*3ec0*/  PRMT R114, RZ, 0x7610, R114 ;  /* 0x00007610ff727816 */ /* 0x000fe40000000072 */
[----:B------:R-:W-:Y:S01]  /*3ed0*/  PRMT R121, RZ, 0x7610, R121 ;  /* 0x00007610ff797816 */ /* 0x000fe20000000079 */
[C---:B------:R-:W-:Y:S02]  /*3ee0*/  VIADD R38, R59.reuse, 0xffffffee ;  /* 0xffffffee3b267836 */ /* 0x040fe40000000000 */
[C---:B------:R-:W-:Y:S02]  /*3ef0*/  VIADD R106, R59.reuse, 0xffffffe0 ;  /* 0xffffffe03b6a7836 */ /* 0x040fe40000000000 */
[----:B------:R-:W-:Y:S02]  /*3f00*/  VIADD R65, R59, 0xffffffe6 ;  /* 0xffffffe63b417836 */ /* 0x000fe40000000000 */
[----:B------:R-:W-:Y:S01]  /*3f10*/  IMAD R238, R118, 0x3, RZ ;  /* 0x0000000376ee7824 */ /* 0x000fe200078e02ff */
[----:B------:R-:W-:Y:S01]  /*3f20*/  PRMT R126, RZ, 0x7610, R126 ;  /* 0x00007610ff7e7816 */ /* 0x000fe2000000007e */
[----:B------:R-:W1:Y:S02]  /*3f30*/  FENCE.VIEW.ASYNC.S ;  /* 0x00000000000073c6 */ /* 0x000e640000000000 */
[----:B-1----:R1:W2:Y:S02]  /*3f40*/  @!UP2 SYNCS.EXCH.64 URZ, [UR13], UR8 ;  /* 0x000000080dffa5b2 */ /* 0x0022a40008000100 */
[----:B--2---:R-:W-:Y:S01]  /*3f50*/  BAR.SYNC.DEFER_BLOCKING 0x0 ;  /* 0x0000000000007b1d */ /* 0x004fe20000010000 */
[----:B------:R-:W-:-:S02]  /*3f60*/  SHF.R.S32.HI R9, RZ, 0x1f, R239 ;  /* 0x0000001fff097819 */ /* 0x000fc400000114ef */
[----:B------:R-:W-:Y:S01]  /*3f70*/  IADD3 R4, P4, PT, R239, R6, RZ ;  /* 0x00000006ef047210 */ /* 0x000fe20007f9e0ff */
[C---:B------:R-:W-:Y:S02]  /*3f80*/  IMAD.SHL.U32 R237, R118.reuse, 0x4, RZ ;  /* 0x0000000476ed7824 */ /* 0x040fe400078e00ff */
[C---:B------:R-:W-:Y:S01]  /*3f90*/  IMAD R236, R118.reuse, 0x5, RZ ;  /* 0x0000000576ec7824 */ /* 0x040fe200078e02ff */
[----:B------:R-:W-:Y:S01]  /*3fa0*/  PRMT R132, RZ, 0x7610, R132 ;  /* 0x00007610ff847816 */ /* 0x000fe20000000084 */
[----:B------:R-:W-:Y:S01]  /*3fb0*/  VIADD R71, R59, 0xfffffff9 ;  /* 0xfffffff93b477836 */ /* 0x000fe20000000000 */
[----:B------:R-:W-:Y:S01]  /*3fc0*/  PRMT R138, RZ, 0x7610, R138 ;  /* 0x00007610ff8a7816 */ /* 0x000fe2000000008a */
[C---:B------:R-:W-:Y:S02]  /*3fd0*/  IMAD R235, R118.reuse, 0x6, RZ ;  /* 0x0000000676eb7824 */ /* 0x040fe400078e02ff */
[C---:B------:R-:W-:Y:S01]  /*3fe0*/  IMAD R234, R118.reuse, 0x7, RZ ;  /* 0x0000000776ea7824 */ /* 0x040fe200078e02ff */
[----:B------:R-:W-:Y:S01]  /*3ff0*/  PRMT R144, RZ, 0x7610, R144 ;  /* 0x00007610ff907816 */ /* 0x000fe20000000090 */
[C---:B------:R-:W-:Y:S01]  /*4000*/  IMAD.SHL.U32 R233, R118.reuse, 0x8, RZ ;  /* 0x0000000876e97824 */ /* 0x040fe200078e00ff */
[----:B------:R-:W-:Y:S01]  /*4010*/  PRMT R154, RZ, 0x7610, R154 ;  /* 0x00007610ff9a7816 */ /* 0x000fe2000000009a */
[C---:B------:R-:W-:Y:S01]  /*4020*/  IMAD.SHL.U32 R225, R118.reuse, 0x10, RZ ;  /* 0x0000001076e17824 */ /* 0x040fe200078e00ff */
[----:B------:R-:W-:Y:S01]  /*4030*/  PRMT R112, RZ, 0x7610, R112 ;  /* 0x00007610ff707816 */ /* 0x000fe20000000070 */
[C---:B------:R-:W-:Y:S01]  /*4040*/  IMAD R232, R118.reuse, 0x9, RZ ;  /* 0x0000000976e87824 */ /* 0x040fe200078e02ff */
[----:B------:R-:W-:Y:S01]  /*4050*/  PRMT R113, RZ, 0x7610, R113 ;  /* 0x00007610ff717816 */ /* 0x000fe20000000071 */
[C---:B------:R-:W-:Y:S01]  /*4060*/  IMAD R217, R118.reuse, 0x18, RZ ;  /* 0x0000001876d97824 */ /* 0x040fe200078e02ff */
[----:B------:R-:W-:Y:S01]  /*4070*/  PRMT R115, RZ, 0x7610, R115 ;  /* 0x00007610ff737816 */ /* 0x000fe20000000073 */
[----:B------:R-:W-:Y:S01]  /*4080*/  IMAD R231, R118, 0xa, RZ ;  /* 0x0000000a76e77824 */ /* 0x000fe200078e02ff */
[----:B------:R-:W-:Y:S01]  /*4090*/  PRMT R116, RZ, 0x7610, R116 ;  /* 0x00007610ff747816 */ /* 0x000fe20000000074 */
[----:B------:R-:W2:Y:S01]  /*40a0*/  @!P3 LDG.E.U8 R61, desc[UR18][R6.64] ;  /* 0x00000012063db981 */ /* 0x000ea2000c1e1100 */
[----:B0-----:R-:W-:Y:S01]  /*40b0*/  IADD3 R2, P3, PT, R6, R118, RZ ;  /* 0x0000007606027210 */ /* 0x001fe20007f7e0ff */
[C---:B------:R-:W-:Y:S01]  /*40c0*/  IMAD R230, R118.reuse, 0xb, RZ ;  /* 0x0000000b76e67824 */ /* 0x040fe200078e02ff */
[----:B------:R-:W-:Y:S01]  /*40d0*/  PRMT R122, RZ, 0x7610, R122 ;  /* 0x00007610ff7a7816 */ /* 0x000fe2000000007a */
[----:B------:R-:W-:Y:S01]  /*40e0*/  IMAD R229, R118, 0xc, RZ ;  /* 0x0000000c76e57824 */ /* 0x000fe200078e02ff */
[----:B------:R-:W-:Y:S01]  /*40f0*/  PRMT R128, RZ, 0x7610, R128 ;  /* 0x00007610ff807816 */ /* 0x000fe20000000080 */
[--C-:B------:R-:W-:Y:S01]  /*4100*/  IMAD.X R3, R240, 0x1, R7.reuse, P3 ;  /* 0x00000001f0037824 */ /* 0x100fe200018e0607 */
[----:B------:R-:W-:Y:S01]  /*4110*/  ISETP.GE.U32.AND P3, PT, R5, 0x7fffffdc, PT ;  /* 0x7fffffdc0500780c */ /* 0x000fe20003f66070 */
[----:B------:R-:W-:Y:S01]  /*4120*/  IMAD.X R5, R9, 0x1, R7, P4 ;  /* 0x0000000109057824 */ /* 0x000fe200020e0607 */
[----:B------:R-:W-:Y:S01]  /*4130*/  ISETP.GE.U32.AND P4, PT, R8, 0x7fffffdb, PT ;  /* 0x7fffffdb0800780c */ /* 0x000fe20003f86070 */
[C---:B------:R-:W-:Y:S01]  /*4140*/  VIADD R8, R59.reuse, 0xffffffec ;  /* 0xffffffec3b087836 */ /* 0x040fe20000000000 */
[----:B------:R0:W3:Y:S01]  /*4150*/  @!P2 LDG.E.U8 R114, desc[UR18][R2.64] ;  /* 0x000000120272a981 */ /* 0x0000e2000c1e1100 */
[----:B------:R-:W-:-:S02]  /*4160*/  VIADD R9, R59, 0xffffffef ;  /* 0xffffffef3b097836 */ /* 0x000fc40000000000 */
[----:B------:R-:W-:Y:S01]  /*4170*/  IMAD R228, R118, 0xd, RZ ;  /* 0x0000000d76e47824 */ /* 0x000fe200078e02ff */
[----:B------:R-:W-:Y:S01]  /*4180*/  ISETP.GE.U32.AND P2, PT, R8, 0x7fffffcd, PT ;  /* 0x7fffffcd0800780c */ /* 0x000fe20003f46070 */
[C---:B------:R-:W-:Y:S01]  /*4190*/  VIADD R8, R59.reuse, 0xffffffed ;  /* 0xffffffed3b087836 */ /* 0x040fe20000000000 */
[----:B------:R4:W5:Y:S01]  /*41a0*/  @!P0 LDG.E.U8 R121, desc[UR18][R4.64] ;  /* 0x0000001204798981 */ /* 0x000962000c1e1100 */
[----:B------:R-:W-:Y:S02]  /*41b0*/  ISETP.GE.U32.AND P0, PT, R38, 0x7fffffcf, PT ;  /* 0x7fffffcf2600780c */ /* 0x000fe40003f06070 */
[----:B------:R-:W-:Y:S01]  /*41c0*/  PRMT R134, RZ, 0x7610, R134 ;  /* 0x00007610ff867816 */ /* 0x000fe20000000086 */
[C---:B0-----:R-:W-:Y:S01]  /*41d0*/  VIADD R2, R59.reuse, 0xffffffe9 ;  /* 0xffffffe93b027836 */ /* 0x041fe20000000000 */
[----:B------:R-:W-:Y:S01]  /*41e0*/  SEL R39, RZ, 0x1, P2 ;  /* 0x00000001ff277807 */ /* 0x000fe20001000000 */
[----:B------:R-:W-:Y:S01]  /*41f0*/  VIADD R3, R59, 0xffffffea ;  /* 0xffffffea3b037836 */ /* 0x000fe20000000000 */
[----:B------:R-:W-:Y:S01]  /*4200*/  ISETP.GE.U32.AND P2, PT, R9, 0x7fffffd0, PT ;  /* 0x7fffffd00900780c */ /* 0x000fe20003f46070 */
[----:B------:R-:W-:Y:S01]  /*4210*/  IMAD R227, R118, 0xe, RZ ;  /* 0x0000000e76e37824 */ /* 0x000fe200078e02ff */
[----:B------:R-:W-:Y:S01]  /*4220*/  ISETP.GE.U32.AND P6, PT, R8, 0x7fffffce, PT ;  /* 0x7fffffce0800780c */ /* 0x000fe20003fc6070 */
[----:B------:R-:W-:Y:S01]  /*4230*/  VIADD R8, R59, 0xffffffe8 ;  /* 0xffffffe83b087836 */ /* 0x000fe20000000000 */
[----:B----4-:R-:W-:-:S02]  /*4240*/  SEL R4, RZ, 0x7fff8, P2 ;  /* 0x0007fff8ff047807 */ /* 0x010fc40001000000 */
[----:B------:R-:W-:Y:S01]  /*4250*/  PRMT R140, RZ, 0x7610, R140 ;  /* 0x00007610ff8c7816 */ /* 0x000fe2000000008c */
[----:B------:R-:W-:Y:S01]  /*4260*/  IMAD R226, R118, 0xf, RZ ;  /* 0x0000000f76e27824 */ /* 0x000fe200078e02ff */
[----:B------:R-:W-:Y:S01]  /*4270*/  ISETP.GE.U32.AND P2, PT, R2, 0x7fffffca, PT ;  /* 0x7fffffca0200780c */ /* 0x000fe20003f46070 */
[----:B------:R-:W-:Y:S01]  /*4280*/  VIADD R2, R59, 0xffffffeb ;  /* 0xffffffeb3b027836 */ /* 0x000fe20000000000 */
[----:B------:R-:W-:Y:S02]  /*4290*/  SEL R9, RZ, 0x4, P0 ;  /* 0x00000004ff097807 */ /* 0x000fe40000000000 */
[----:B------:R-:W-:Y:S01]  /*42a0*/  PRMT R156, RZ, 0x7610, R156 ;  /* 0x00007610ff9c7816 */ /* 0x000fe2000000009c */
[----:B------:R-:W-:Y:S01]  /*42b0*/  IMAD R224, R118, 0x11, RZ ;  /* 0x0000001176e07824 */ /* 0x000fe200078e02ff */
[----:B------:R-:W-:Y:S02]  /*42c0*/  ISETP.GE.U32.AND P0, PT, R8, 0x7fffffc9, PT ;  /* 0x7fffffc90800780c */ /* 0x000fe40003f06070 */
[----:B------:R-:W-:Y:S01]  /*42d0*/  PRMT R153, RZ, 0x7610, R153 ;  /* 0x00007610ff997816 */ /* 0x000fe20000000099 */
[----:B------:R-:W-:Y:S01]  /*42e0*/  IMAD R223, R118, 0x12, RZ ;  /* 0x0000001276df7824 */ /* 0x000fe200078e02ff */
[----:B------:R-:W-:-:S02]  /*42f0*/  SEL R74, RZ, 0x1fffe, P2 ;  /* 0x0001fffeff4a7807 */ /* 0x000fc40001000000 */
[----:B------:R-:W-:Y:S01]  /*4300*/  PRMT R120, RZ, 0x7610, R120 ;  /* 0x00007610ff787816 */ /* 0x000fe20000000078 */
[C---:B------:R-:W-:Y:S01]  /*4310*/  IMAD R222, R118.reuse, 0x13, RZ ;  /* 0x0000001376de7824 */ /* 0x040fe200078e02ff */
[----:B------:R-:W-:Y:S02]  /*4320*/  SEL R63, RZ, 0x1, P0 ;  /* 0x00000001ff3f7807 */ /* 0x000fe40000000000 */
[----:B------:R-:W-:Y:S01]  /*4330*/  PRMT R124, RZ, 0x7610, R124 ;  /* 0x00007610ff7c7816 */ /* 0x000fe2000000007c */
[----:B------:R-:W-:Y:S01]  /*4340*/  IMAD R221, R118, 0x14, RZ ;  /* 0x0000001476dd7824 */ /* 0x000fe200078e02ff */
[----:B------:R-:W-:Y:S01]  /*4350*/  ISETP.GE.U32.AND P2, PT, R2, 0x7fffffcc, PT ;  /* 0x7fffffcc0200780c */ /* 0x000fe20003f46070 */
[----:B------:R-:W-:Y:S01]  /*4360*/  VIADD R2, R59, 0xffffffe5 ;  /* 0xffffffe53b027836 */ /* 0x000fe20000000000 */
[----:B------:R-:W-:Y:S01]  /*4370*/  ISETP.GE.U32.AND P0, PT, R3, 0x7fffffcb, PT ;  /* 0x7fffffcb0300780c */ /* 0x000fe20003f06070 */
[----:B------:R-:W-:Y:S01]  /*4380*/  VIADD R3, R59, 0xffffffe4 ;  /* 0xffffffe43b037836 */ /* 0x000fe20000000000 */
[----:B------:R-:W-:Y:S01]  /*4390*/  SEL R8, RZ, 0x7fff8, P2 ;  /* 0x0007fff8ff087807 */ /* 0x000fe20001000000 */
[----:B------:R-:W-:Y:S01]  /*43a0*/  IMAD.IADD R63, R63, 0x1, R74 ;  /* 0x000000013f3f7824 */ /* 0x000fe200078e024a */
[----:B------:R-:W-:-:S02]  /*43b0*/  SEL R5, RZ, 0x4, P0 ;  /* 0x00000004ff057807 */ /* 0x000fc40000000000 */
[----:B------:R-:W-:Y:S01]  /*43c0*/  PRMT R130, RZ, 0x7610, R130 ;  /* 0x00007610ff827816 */ /* 0x000fe20000000082 */
[----:B------:R-:W-:Y:S01]  /*43d0*/  IMAD R220, R118, 0x15, RZ ;  /* 0x0000001576dc7824 */ /* 0x000fe200078e02ff */
[----:B------:R-:W-:Y:S01]  /*43e0*/  ISETP.GE.U32.AND P2, PT, R2, 0x7fffffc6, PT ;  /* 0x7fffffc60200780c */ /* 0x000fe20003f46070 */
[----:B------:R-:W-:Y:S01]  /*43f0*/  VIADD R2, R59, 0xffffffe1 ;  /* 0xffffffe13b027836 */ /* 0x000fe20000000000 */
[----:B------:R-:W-:Y:S01]  /*4400*/  ISETP.GE.U32.AND P0, PT, R3, 0x7fffffc5, PT ;  /* 0x7fffffc50300780c */ /* 0x000fe20003f06070 */
[----:B------:R-:W-:Y:S01]  /*4410*/  VIADD R3, R59, 0xffffffe7 ;  /* 0xffffffe73b037836 */ /* 0x000fe20000000000 */
[----:B------:R-:W-:Y:S02]  /*4420*/  SEL R38, RZ, 0x1fffe, P6 ;  /* 0x0001fffeff267807 */ /* 0x000fe40003000000 */
[----:B------:R-:W-:Y:S01]  /*4430*/  PRMT R136, RZ, 0x7610, R136 ;  /* 0x00007610ff887816 */ /* 0x000fe20000000088 */
[----:B------:R-:W-:Y:S01]  /*4440*/  IMAD R219, R118, 0x16, RZ ;  /* 0x0000001676db7824 */ /* 0x000fe200078e02ff */
[----:B------:R-:W-:Y:S01]  /*4450*/  SEL R78, RZ, 0x1fffe, P2 ;  /* 0x0001fffeff4e7807 */ /* 0x000fe20001000000 */
[----:B------:R-:W-:Y:S01]  /*4460*/  IMAD.IADD R38, R39, 0x1, R38 ;  /* 0x0000000127267824 */ /* 0x000fe200078e0226 */
[----:B------:R-:W-:Y:S01]  /*4470*/  ISETP.GE.U32.AND P6, PT, R2, 0x7fffffc2, PT ;  /* 0x7fffffc20200780c */ /* 0x000fe20003fc6070 */
[----:B------:R-:W-:Y:S01]  /*4480*/  VIADD R2, R59, 0xffffffe3 ;  /* 0xffffffe33b027836 */ /* 0x000fe20000000000 */
[----:B------:R-:W-:Y:S01]  /*4490*/  ISETP.GE.U32.AND P2, PT, R3, 0x7fffffc8, PT ;  /* 0x7fffffc80300780c */ /* 0x000fe20003f46070 */
[----:B------:R-:W-:Y:S01]  /*44a0*/  VIADD R3, R59, 0xffffffe2 ;  /* 0xffffffe23b037836 */ /* 0x000fe20000000000 */
[----:B------:R-:W-:-:S02]  /*44b0*/  SEL R67, RZ, 0x1, P0 ;  /* 0x00000001ff437807 */ /* 0x000fc40000000000 */
[----:B------:R-:W-:Y:S01]  /*44c0*/  PRMT R155, RZ, 0x7610, R155 ;  /* 0x00007610ff9b7816 */ /* 0x000fe2000000009b */
[----:B------:R-:W-:Y:S01]  /*44d0*/  IMAD R218, R118, 0x17, RZ ;  /* 0x0000001776da7824 */ /* 0x000fe200078e02ff */
[----:B------:R-:W-:Y:S01]  /*44e0*/  SEL R76, RZ, 0x7fff8, P2 ;  /* 0x0007fff8ff4c7807 */ /* 0x000fe20001000000 */
[----:B------:R-:W-:Y:S01]  /*44f0*/  IMAD.IADD R67, R67, 0x1, R78 ;  /* 0x0000000143437824 */ /* 0x000fe200078e024e */
[----:B------:R-:W-:Y:S02]  /*4500*/  ISETP.GE.U32.AND P2, PT, R2, 0x7fffffc4, PT ;  /* 0x7fffffc40200780c */ /* 0x000fe40003f46070 */
[----:B------:R-:W-:Y:S01]  /*4510*/  PRMT R142, RZ, 0x7610, R142 ;  /* 0x00007610ff8e7816 */ /* 0x000fe2000000008e */
[----:B------:R-:W-:Y:S01]  /*4520*/  IMAD R216, R118, 0x19, RZ ;  /* 0x0000001976d87824 */ /* 0x000fe200078e02ff */
[----:B------:R-:W-:Y:S01]  /*4530*/  SEL R80, RZ, 0x7fff8, P2 ;  /* 0x0007fff8ff507807 */ /* 0x000fe20001000000 */
[----:B------:R-:W0:Y:S01]  /*4540*/  LDCU UR7, c[0x0][0x3b0] ;  /* 0x00007600ff0777ac */ /* 0x000e220008000800 */
[----:B------:R-:W-:-:S02]  /*4550*/  ISETP.GE.U32.AND P2, PT, R106, 0x7fffffc1, PT ;  /* 0x7fffffc16a00780c */ /* 0x000fc40003f46070 */
[----:B------:R-:W-:Y:S02]  /*4560*/  SEL R82, RZ, 0x1fffe, P6 ;  /* 0x0001fffeff527807 */ /* 0x000fe40003000000 */
[----:B------:R-:W-:Y:S02]  /*4570*/  SEL R39, RZ, 0x1, P2 ;  /* 0x00000001ff277807 */ /* 0x000fe40001000000 */
[----:B------:R-:W-:Y:S02]  /*4580*/  ISETP.GE.U32.AND P0, PT, R65, 0x7fffffc7, PT ;  /* 0x7fffffc74100780c */ /* 0x000fe40003f06070 */
[----:B------:R-:W-:Y:S01]  /*4590*/  LOP3.LUT R63, R63, 0x3, RZ, 0xc0, !PT ;  /* 0x000000033f3f7812 */ /* 0x000fe200078ec0ff */
[----:B------:R-:W-:Y:S01]  /*45a0*/  IMAD.IADD R39, R39, 0x1, R82 ;  /* 0x0000000127277824 */ /* 0x000fe200078e0252 */
[----:B------:R-:W-:Y:S02]  /*45b0*/  SEL R65, RZ, 0x4, P0 ;  /* 0x00000004ff417807 */ /* 0x000fe40000000000 */
[----:B------:R-:W-:-:S02]  /*45c0*/  ISETP.GE.U32.AND P0, PT, R3, 0x7fffffc3, PT ;  /* 0x7fffffc30300780c */ /* 0x000fc40003f06070 */
[----:B------:R-:W-:Y:S02]  /*45d0*/  LOP3.LUT R39, R39, 0x3, RZ, 0xc0, !PT ;  /* 0x0000000327277812 */ /* 0x000fe400078ec0ff */
[----:B------:R-:W-:Y:S02]  /*45e0*/  SEL R69, RZ, 0x4, P0 ;  /* 0x00000004ff457807 */ /* 0x000fe40000000000 */
[----:B------:R-:W-:Y:S02]  /*45f0*/  IADD3 R5, PT, PT, R63, R8, R5 ;  /* 0x000000083f057210 */ /* 0x000fe40007ffe005 */
[----:B------:R-:W-:Y:S02]  /*4600*/  SHF.R.S32.HI R73, RZ, 0x1f, R238 ;  /* 0x0000001fff497819 */ /* 0x000fe400000114ee */
[----:B------:R-:W-:Y:S02]  /*4610*/  IADD3 R2, P0, PT, R238, R6, RZ ;  /* 0x00000006ee027210 */ /* 0x000fe40007f1e0ff */
[----:B------:R-:W-:-:S02]  /*4620*/  LOP3.LUT R38, R38, 0x3, RZ, 0xc0, !PT ;  /* 0x0000000326267812 */ /* 0x000fc400078ec0ff */
[----:B------:R-:W-:Y:S02]  /*4630*/  LOP3.LUT R67, R67, 0x3, RZ, 0xc0, !PT ;  /* 0x0000000343437812 */ /* 0x000fe400078ec0ff */
[----:B------:R-:W-:Y:S01]  /*4640*/  IADD3 R39, PT, PT, R39, R80, R69 ;  /* 0x0000005027277210 */ /* 0x000fe20007ffe045 */
[----:B------:R-:W-:Y:S01]  /*4650*/  IMAD.SHL.U32 R5, R5, 0x100, RZ ;  /* 0x0000010005057824 */ /* 0x000fe200078e00ff */
[----:B------:R-:W-:Y:S01]  /*4660*/  IADD3 R9, PT, PT, R38, R4, R9 ;  /* 0x0000000426097210 */ /* 0x000fe20007ffe009 */
[----:B------:R-:W-:Y:S01]  /*4670*/  IMAD.X R3, R73, 0x1, R7, P0 ;  /* 0x0000000149037824 */ /* 0x000fe200000e0607 */
[----:B------:R-:W-:Y:S02]  /*4680*/  IADD3 R65, PT, PT, R67, R76, R65 ;  /* 0x0000004c43417210 */ /* 0x000fe40007ffe041 */
[----:B------:R-:W-:Y:S02]  /*4690*/  LOP3.LUT R38, R39, 0xf, RZ, 0xc0, !PT ;  /* 0x0000000f27267812 */ /* 0x000fe400078ec0ff */
[----:B------:R-:W-:Y:S01]  /*46a0*/  LOP3.LUT R8, R5, 0xf00, RZ, 0xe2, !PT ;  /* 0x00000f0005087812 */ /* 0x000fe200078ee2ff */
[----:B------:R4:W2:Y:S01]  /*46b0*/  @!P5 LDG.E.U8 R126, desc[UR18][R2.64] ;  /* 0x00000012027ed981 */ /* 0x0008a2000c1e1100 */
[----:B------:R-:W-:Y:S01]  /*46c0*/  SHF.R.S32.HI R75, RZ, 0x1f, R237 ;  /* 0x0000001fff4b7819 */ /* 0x000fe200000114ed */
[----:B------:R-:W-:Y:S01]  /*46d0*/  IMAD R38, R65, 0x10, R38 ;  /* 0x0000001041267824 */ /* 0x000fe200078e0226 */
[----:B------:R-:W-:Y:S01]  /*46e0*/  IADD3 R4, P5, PT, R237, R6, RZ ;  /* 0x00000006ed047210 */ /* 0x000fe20007fbe0ff */
[----:B------:R-:W-:Y:S01]  /*46f0*/  IMAD R8, R9, 0x1000, R8 ;  /* 0x0000100009087824 */ /* 0x000fe200078e0208 */
[----:B------:R-:W-:-:S02]  /*4700*/  SHF.R.S32.HI R73, RZ, 0x1f, R236 ;  /* 0x0000001fff497819 */ /* 0x000fc400000114ec */
[----:B------:R-:W-:Y:S01]  /*4710*/  LOP3.LUT R9, R38, 0xff, RZ, 0xc0, !PT ;  /* 0x000000ff26097812 */ /* 0x000fe200078ec0ff */
[----:B------:R-:W-:Y:S01]  /*4720*/  IMAD.X R5, R75, 0x1, R7, P5 ;  /* 0x000000014b057824 */ /* 0x000fe200028e0607 */
[----:B------:R-:W-:Y:S02]  /*4730*/  ISETP.GE.U32.AND P0, PT, R71, 0x7fffffda, PT ;  /* 0x7fffffda4700780c */ /* 0x000fe40003f06070 */
[----:B----4-:R-:W-:Y:S01]  /*4740*/  IADD3 R2, P5, PT, R236, R6, RZ ;  /* 0x00000006ec027210 */ /* 0x010fe20007fbe0ff */
[----:B------:R-:W-:Y:S01]  /*4750*/  VIADD R39, R59, 0xfffffff8 ;  /* 0xfffffff83b277836 */ /* 0x000fe20000000000 */
[----:B------:R-:W4:Y:S01]  /*4760*/  @!P3 LDG.E.U8 R132, desc[UR18][R4.64] ;  /* 0x000000120484b981 */ /* 0x000f22000c1e1100 */
[----:B------:R-:W-:Y:S02]  /*4770*/  IMAD.IADD R8, R8, 0x1, R9 ;  /* 0x0000000108087824 */ /* 0x000fe400078e0209 */
[----:B------:R-:W-:Y:S01]  /*4780*/  IMAD.X R3, R73, 0x1, R7, P5 ;  /* 0x0000000149037824 */ /* 0x000fe200028e0607 */
[----:B------:R-:W-:-:S02]  /*4790*/  ISETP.GE.U32.AND P5, PT, R39, 0x7fffffd9, PT ;  /* 0x7fffffd92700780c */ /* 0x000fc40003fa6070 */
[----:B------:R-:W-:Y:S01]  /*47a0*/  LOP3.LUT R65, R8, 0xffff, RZ, 0xc0, !PT ;  /* 0x0000ffff08417812 */ /* 0x000fe200078ec0ff */
[----:B------:R-:W-:Y:S01]  /*47b0*/  VIADD R39, R59, 0xfffffff7 ;  /* 0xfffffff73b277836 */ /* 0x000fe20000000000 */
[----:B------:R-:W-:Y:S01]  /*47c0*/  SHF.R.S32.HI R69, RZ, 0x1f, R235 ;  /* 0x0000001fff457819 */ /* 0x000fe200000114eb */
[----:B------:R0:W2:Y:S01]  /*47d0*/  @!P4 LDG.E.U8 R138, desc[UR18][R2.64] ;  /* 0x00000012028ac981 */ /* 0x0000a2000c1e1100 */
[-C--:B------:R-:W-:Y:S02]  /*47e0*/  IADD3 R8, P3, PT, R235, R6.reuse, RZ ;  /* 0x00000006eb087210 */ /* 0x080fe40007f7e0ff */
[----:B------:R-:W-:Y:S02]  /*47f0*/  SHF.R.S32.HI R67, RZ, 0x1f, R234 ;  /* 0x0000001fff437819 */ /* 0x000fe400000114ea */
[----:B------:R-:W-:Y:S01]  /*4800*/  IADD3 R38, P4, PT, R234, R6, RZ ;  /* 0x00000006ea267210 */ /* 0x000fe20007f9e0ff */
[----:B------:R-:W-:Y:S01]  /*4810*/  IMAD.X R9, R69, 0x1, R7, P3 ;  /* 0x0000000145097824 */ /* 0x000fe200018e0607 */
[----:B------:R-:W-:-:S02]  /*4820*/  SHF.R.U32.HI R63, RZ, 0xf, R65 ;  /* 0x0000000fff3f7819 */ /* 0x000fc40000011641 */
[----:B------:R-:W-:Y:S01]  /*4830*/  ISETP.GE.U32.AND P3, PT, R39, 0x7fffffd8, PT ;  /* 0x7fffffd82700780c */ /* 0x000fe20003f66070 */
[----:B------:R-:W-:Y:S01]  /*4840*/  IMAD.X R39, R67, 0x1, R7, P4 ;  /* 0x0000000143277824 */ /* 0x000fe200020e0607 */
[----:B------:R-:W-:Y:S01]  /*4850*/  LOP3.LUT P4, RZ, R63, 0x1, RZ, 0xc0, !PT ;  /* 0x000000013fff7812 */ /* 0x000fe2000788c0ff */
[----:B------:R-:W2:Y:S01]  /*4860*/  @!P0 LDG.E.U8 R144, desc[UR18][R8.64] ;  /* 0x0000001208908981 */ /* 0x000ea2000c1e1100 */
[----:B------:R-:W-:Y:S02]  /*4870*/  SHF.R.S32.HI R69, RZ, 0x1f, R233 ;  /* 0x0000001fff457819 */ /* 0x000fe400000114e9 */
[-C--:B0-----:R-:W-:Y:S01]  /*4880*/  IADD3 R2, P0, PT, R233, R6.reuse, RZ ;  /* 0x00000006e9027210 */ /* 0x081fe20007f1e0ff */
[----:B------:R0:W2:Y:S01]  /*4890*/  @!P5 LDG.E.U8 R154, desc[UR18][R38.64] ;  /* 0x00000012269ad981 */ /* 0x0000a2000c1e1100 */
[----:B------:R-:W-:Y:S01]  /*48a0*/  SHF.R.S32.HI R67, RZ, 0x1f, R225 ;  /* 0x0000001fff437819 */ /* 0x000fe200000114e1 */
[----:B------:R-:W-:Y:S01]  /*48b0*/  VIADD R4, R59, 0xfffffff6 ;  /* 0xfffffff63b047836 */ /* 0x000fe20000000000 */
[----:B------:R-:W-:Y:S01]  /*48c0*/  IADD3 R74, P5, PT, R225, R6, RZ ;  /* 0x00000006e14a7210 */ /* 0x000fe20007fbe0ff */
[----:B------:R-:W-:Y:S01]  /*48d0*/  IMAD.X R3, R69, 0x1, R7, P0 ;  /* 0x0000000145037824 */ /* 0x000fe200000e0607 */
[----:B------:R-:W-:-:S02]  /*48e0*/  SHF.R.U32.HI R5, RZ, 0x7, R65 ;  /* 0x00000007ff057819 */ /* 0x000fc40000011641 */
[----:B------:R-:W-:Y:S01]  /*48f0*/  ISETP.GE.U32.AND P0, PT, R4, 0x7fffffd7, PT ;  /* 0x7fffffd70400780c */ /* 0x000fe20003f06070 */
[----:B------:R-:W-:Y:S01]  /*4900*/  IMAD.X R75, R67, 0x1, R7, P5 ;  /* 0x00000001434b7824 */ /* 0x000fe200028e0607 */
[----:B------:R-:W-:Y:S01]  /*4910*/  LOP3.LUT P5, RZ, R5, 0x1, RZ, 0xc0, !PT ;  /* 0x0000000105ff7812 */ /* 0x000fe200078ac0ff */
[----:B------:R1:W2:Y:S01]  /*4920*/  @!P3 LDG.E.U8 R112, desc[UR18][R2.64] ;  /* 0x000000120270b981 */ /* 0x0002a2000c1e1100 */
[----:B0-----:R-:W-:Y:S02]  /*4930*/  SHF.R.S32.HI R39, RZ, 0x1f, R232 ;  /* 0x0000001fff277819 */ /* 0x001fe400000114e8 */
[-C--:B------:R-:W-:Y:S01]  /*4940*/  IADD3 R4, P3, PT, R232, R6.reuse, RZ ;  /* 0x00000006e8047210 */ /* 0x080fe20007f7e0ff */
[----:B------:R-:W2:Y:S01]  /*4950*/  @P4 LDG.E.U8 R113, desc[UR18][R74.64] ;  /* 0x000000124a714981 */ /* 0x000ea2000c1e1100 */
[----:B------:R-:W-:Y:S01]  /*4960*/  SHF.R.S32.HI R38, RZ, 0x1f, R217 ;  /* 0x0000001fff267819 */ /* 0x000fe200000114d9 */
[----:B------:R-:W-:Y:S01]  /*4970*/  VIADD R8, R59, 0xfffffff5 ;  /* 0xfffffff53b087836 */ /* 0x000fe20000000000 */
[----:B------:R-:W-:Y:S01]  /*4980*/  IADD3 R76, P4, PT, R217, R6, RZ ;  /* 0x00000006d94c7210 */ /* 0x000fe20007f9e0ff */
[----:B------:R-:W-:-:S02]  /*4990*/  VIADD R9, R59, 0xfffffff4 ;  /* 0xfffffff43b097836 */ /* 0x000fc40000000000 */
[--C-:B------:R-:W-:Y:S01]  /*49a0*/  IMAD.X R5, R39, 0x1, R7.reuse, P3 ;  /* 0x0000000127057824 */ /* 0x100fe200018e0607 */
[----:B------:R-:W-:Y:S01]  /*49b0*/  ISETP.GE.U32.AND P3, PT, R8, 0x7fffffd6, PT ;  /* 0x7fffffd60800780c */ /* 0x000fe20003f66070 */
[----:B------:R-:W-:Y:S01]  /*49c0*/  IMAD.X R77, R38, 0x1, R7, P4 ;  /* 0x00000001264d7824 */ /* 0x000fe200020e0607 */
[----:B------:R-:W-:Y:S02]  /*49d0*/  ISETP.GE.U32.AND P4, PT, R9, 0x7fffffd5, PT ;  /* 0x7fffffd50900780c */ /* 0x000fe40003f86070 */
[----:B------:R0:W2:Y:S01]  /*49e0*/  @!P0 LDG.E.U8 R115, desc[UR18][R4.64] ;  /* 0x0000001204738981 */ /* 0x0000a2000c1e1100 */
[----:B------:R-:W-:Y:S02]  /*49f0*/  SHF.R.S32.HI R67, RZ, 0x1f, R231 ;  /* 0x0000001fff437819 */ /* 0x000fe400000114e7 */
[-C--:B------:R-:W-:Y:S01]  /*4a00*/  IADD3 R8, P0, PT, R231, R6.reuse, RZ ;  /* 0x00000006e7087210 */ /* 0x080fe20007f1e0ff */
[----:B------:R-:W2:Y:S01]  /*4a10*/  @P5 LDG.E.U8 R116, desc[UR18][R76.64] ;  /* 0x000000124c745981 */ /* 0x000ea2000c1e1100 */
[----:B------:R-:W-:Y:S01]  /*4a20*/  SHF.R.S32.HI R63, RZ, 0x1f, R230 ;  /* 0x0000001fff3f7819 */ /* 0x000fe200000114e6 */
[C---:B-1----:R-:W-:Y:S01]  /*4a30*/  VIADD R2, R59.reuse, 0xfffffff3 ;  /* 0xfffffff33b027836 */ /* 0x042fe20000000000 */
[----:B------:R-:W-:Y:S01]  /*4a40*/  IADD3 R38, P5, PT, R230, R6, RZ ;  /* 0x00000006e6267210 */ /* 0x000fe20007fbe0ff */
[----:B------:R-:W-:-:S02]  /*4a50*/  VIADD R3, R59, 0xfffffff2 ;  /* 0xfffffff23b037836 */ /* 0x000fc40000000000 */
[--C-:B------:R-:W-:Y:S01]  /*4a60*/  IMAD.X R9, R67, 0x1, R7.reuse, P0 ;  /* 0x0000000143097824 */ /* 0x100fe200000e0607 */
[----:B------:R-:W-:Y:S01]  /*4a70*/  ISETP.GE.U32.AND P0, PT, R2, 0x7fffffd4, PT ;  /* 0x7fffffd40200780c */ /* 0x000fe20003f06070 */
[----:B------:R-:W-:Y:S01]  /*4a80*/  IMAD.X R39, R63, 0x1, R7, P5 ;  /* 0x000000013f277824 */ /* 0x000fe200028e0607 */
[----:B------:R-:W-:Y:S02]  /*4a90*/  ISETP.GE.U32.AND P5, PT, R3, 0x7fffffd3, PT ;  /* 0x7fffffd30300780c */ /* 0x000fe40003fa6070 */
[----:B------:R1:W2:Y:S01]  /*4aa0*/  @!P3 LDG.E.U8 R122, desc[UR18][R8.64] ;  /* 0x00000012087ab981 */ /* 0x0002a2000c1e1100 */
[----:B------:R-:W-:Y:S01]  /*4ab0*/  SHF.R.S32.HI R69, RZ, 0x1f, R229 ;  /* 0x0000001fff457819 */ /* 0x000fe200000114e5 */
[----:B0-----:R-:W-:Y:S01]  /*4ac0*/  VIADD R5, R59, 0xfffffff1 ;  /* 0xfffffff13b057836 */ /* 0x001fe20000000000 */
[----:B------:R-:W-:Y:S01]  /*4ad0*/  IADD3 R2, P3, PT, R229, R6, RZ ;  /* 0x00000006e5027210 */ /* 0x000fe20007f7e0ff */
[----:B------:R0:W2:Y:S01]  /*4ae0*/  @!P4 LDG.E.U8 R128, desc[UR18][R38.64] ;  /* 0x000000122680c981 */ /* 0x0000a2000c1e1100 */
[----:B------:R-:W-:-:S02]  /*4af0*/  SHF.R.S32.HI R67, RZ, 0x1f, R228 ;  /* 0x0000001fff437819 */ /* 0x000fc400000114e4 */
[-C--:B------:R-:W-:Y:S01]  /*4b00*/  IADD3 R4, P4, PT, R228, R6.reuse, RZ ;  /* 0x00000006e4047210 */ /* 0x080fe20007f9e0ff */
[----:B------:R-:W-:Y:S02]  /*4b10*/  VIADD R63, R59, 0xfffffff0 ;  /* 0xfffffff03b3f7836 */ /* 0x000fe40000000000 */
[--C-:B------:R-:W-:Y:S01]  /*4b20*/  IMAD.X R3, R69, 0x1, R7.reuse, P3 ;  /* 0x0000000145037824 */ /* 0x100fe200018e0607 */
[----:B------:R-:W-:Y:S01]  /*4b30*/  ISETP.GE.U32.AND P3, PT, R5, 0x7fffffd2, PT ;  /* 0x7fffffd20500780c */ /* 0x000fe20003f66070 */
[----:B------:R-:W-:Y:S01]  /*4b40*/  IMAD.X R5, R67, 0x1, R7, P4 ;  /* 0x0000000143057824 */ /* 0x000fe200020e0607 */
[----:B------:R-:W-:Y:S02]  /*4b50*/  ISETP.GE.U32.AND P4, PT, R63, 0x7fffffd1, PT ;  /* 0x7fffffd13f00780c */ /* 0x000fe40003f86070 */
[----:B------:R0:W2:Y:S01]  /*4b60*/  @!P0 LDG.E.U8 R134, desc[UR18][R2.64] ;  /* 0x0000001202868981 */ /* 0x0000a2000c1e1100 */
[----:B------:R-:W-:Y:S02]  /*4b70*/  SHF.R.S32.HI R69, RZ, 0x1f, R227 ;  /* 0x0000001fff457819 */ /* 0x000fe400000114e3 */
[----:B-1----:R-:W-:Y:S01]  /*4b80*/  IADD3 R8, P0, PT, R227, R6, RZ ;  /* 0x00000006e3087210 */ /* 0x002fe20007f1e0ff */
[----:B------:R1:W2:Y:S01]  /*4b90*/  @!P5 LDG.E.U8 R140, desc[UR18][R4.64] ;  /* 0x00000012048cd981 */ /* 0x0002a2000c1e1100 */
[----:B------:R-:W-:-:S02]  /*4ba0*/  SHF.R.S32.HI R67, RZ, 0x1f, R226 ;  /* 0x0000001fff437819 */ /* 0x000fc400000114e2 */
[----:B0-----:R-:W-:Y:S02]  /*4bb0*/  SHF.R.U32.HI R39, RZ, 0xe, R65 ;  /* 0x0000000eff277819 */ /* 0x001fe40000011641 */
[----:B------:R-:W-:Y:S01]  /*4bc0*/  IADD3 R38, P5, PT, R226, R6, RZ ;  /* 0x00000006e2267210 */ /* 0x000fe20007fbe0ff */
[----:B------:R-:W-:Y:S01]  /*4bd0*/  IMAD.X R9, R69, 0x1, R7, P0 ;  /* 0x0000000145097824 */ /* 0x000fe200000e0607 */
[----:B------:R-:W-:Y:S02]  /*4be0*/  SHF.R.U32.HI R63, RZ, 0xd, R65 ;  /* 0x0000000dff3f7819 */ /* 0x000fe40000011641 */
[----:B------:R-:W-:Y:S01]  /*4bf0*/  LOP3.LUT P0, RZ, R39, 0x1, RZ, 0xc0, !PT ;  /* 0x0000000127ff7812 */ /* 0x000fe2000780c0ff */
[----:B------:R-:W-:Y:S01]  /*4c00*/  IMAD.X R39, R67, 0x1, R7, P5 ;  /* 0x0000000143277824 */ /* 0x000fe200028e0607 */
[----:B------:R-:W-:Y:S01]  /*4c10*/  LOP3.LUT P5, RZ, R63, 0x1, RZ, 0xc0, !PT ;  /* 0x000000013fff7812 */ /* 0x000fe200078ac0ff */
[----:B------:R0:W2:Y:S01]  /*4c20*/  @!P3 LDG.E.U8 R156, desc[UR18][R8.64] ;  /* 0x00000012089cb981 */ /* 0x0000a2000c1e1100 */
[----:B------:R-:W-:-:S02]  /*4c30*/  SHF.R.S32.HI R69, RZ, 0x1f, R224 ;  /* 0x0000001fff457819 */ /* 0x000fc400000114e0 */
[-C--:B------:R-:W-:Y:S01]  /*4c40*/  IADD3 R2, P3, PT, R224, R6.reuse, RZ ;  /* 0x00000006e0027210 */ /* 0x080fe20007f7e0ff */
[----:B------:R0:W2:Y:S01]  /*4c50*/  @!P4 LDG.E.U8 R153, desc[UR18][R38.64] ;  /* 0x000000122699c981 */ /* 0x0000a2000c1e1100 */
[----:B------:R-:W-:Y:S02]  /*4c60*/  SHF.R.S32.HI R67, RZ, 0x1f, R223 ;  /* 0x0000001fff437819 */ /* 0x000fe400000114df */
[----:B-1----:R-:W-:Y:S02]  /*4c70*/  SHF.R.U32.HI R5, RZ, 0xc, R65 ;  /* 0x0000000cff057819 */ /* 0x002fe40000011641 */
[----:B------:R-:W-:Y:S01]  /*4c80*/  IADD3 R4, P4, PT, R223, R6, RZ ;  /* 0x00000006df047210 */ /* 0x000fe20007f9e0ff */
[----:B------:R-:W-:Y:S01]  /*4c90*/  IMAD.X R3, R69, 0x1, R7, P3 ;  /* 0x0000000145037824 */ /* 0x000fe200018e0607 */
[----:B------:R-:W-:Y:S02]  /*4ca0*/  SHF.R.U32.HI R63, RZ, 0xb, R65 ;  /* 0x0000000bff3f7819 */ /* 0x000fe40000011641 */
[----:B------:R-:W-:Y:S01]  /*4cb0*/  LOP3.LUT P3, RZ, R5, 0x1, RZ, 0xc0, !PT ;  /* 0x0000000105ff7812 */ /* 0x000fe2000786c0ff */
[----:B------:R-:W-:Y:S01]  /*4cc0*/  IMAD.X R5, R67, 0x1, R7, P4 ;  /* 0x0000000143057824 */ /* 0x000fe200020e0607 */
[----:B------:R-:W-:Y:S01]  /*4cd0*/  LOP3.LUT P4, RZ, R63, 0x1, RZ, 0xc0, !PT ;  /* 0x000000013fff7812 */ /* 0x000fe2000788c0ff */
[----:B------:R-:W2:Y:S01]  /*4ce0*/  @P0 LDG.E.U8 R120, desc[UR18][R2.64] ;  /* 0x0000001202780981 */ /* 0x000ea2000c1e1100 */
[----:B------:R-:W-:-:S02]  /*4cf0*/  SHF.R.S32.HI R69, RZ, 0x1f, R222 ;  /* 0x0000001fff457819 */ /* 0x000fc400000114de */
[-C--:B0-----:R-:W-:Y:S01]  /*4d00*/  IADD3 R8, P0, PT, R222, R6.reuse, RZ ;  /* 0x00000006de087210 */ /* 0x081fe20007f1e0ff */
[----:B------:R0:W2:Y:S01]  /*4d10*/  @P5 LDG.E.U8 R124, desc[UR18][R4.64] ;  /* 0x00000012047c5981 */ /* 0x0000a2000c1e1100 */
[----:B------:R-:W-:Y:S02]  /*4d20*/  SHF.R.S32.HI R67, RZ, 0x1f, R221 ;  /* 0x0000001fff437819 */ /* 0x000fe400000114dd */
[----:B------:R-:W-:Y:S02]  /*4d30*/  SHF.R.U32.HI R39, RZ, 0xa, R65 ;  /* 0x0000000aff277819 */ /* 0x000fe40000011641 */
[----:B------:R-:W-:Y:S01]  /*4d40*/  IADD3 R38, P5, PT, R221, R6, RZ ;  /* 0x00000006dd267210 */ /* 0x000fe20007fbe0ff */
[----:B------:R-:W-:Y:S01]  /*4d50*/  IMAD.X R9, R69, 0x1, R7, P0 ;  /* 0x0000000145097824 */ /* 0x000fe200000e0607 */
[----:B------:R-:W-:Y:S02]  /*4d60*/  SHF.R.U32.HI R63, RZ, 0x9, R65 ;  /* 0x00000009ff3f7819 */ /* 0x000fe40000011641 */
[----:B------:R-:W-:Y:S01]  /*4d70*/  LOP3.LUT P0, RZ, R39, 0x1, RZ, 0xc0, !PT ;  /* 0x0000000127ff7812 */ /* 0x000fe2000780c0ff */
[----:B------:R-:W-:Y:S01]  /*4d80*/  IMAD.X R39, R67, 0x1, R7, P5 ;  /* 0x0000000143277824 */ /* 0x000fe200028e0607 */
[----:B------:R-:W-:Y:S01]  /*4d90*/  LOP3.LUT P5, RZ, R63, 0x1, RZ, 0xc0, !PT ;  /* 0x000000013fff7812 */ /* 0x000fe200078ac0ff */
[----:B------:R1:W2:Y:S01]  /*4da0*/  @P3 LDG.E.U8 R130, desc[UR18][R8.64] ;  /* 0x0000001208823981 */ /* 0x0002a2000c1e1100 */
[----:B------:R-:W-:-:S02]  /*4db0*/  SHF.R.S32.HI R69, RZ, 0x1f, R220 ;  /* 0x0000001fff457819 */ /* 0x000fc400000114dc */
[-C--:B0-----:R-:W-:Y:S01]  /*4dc0*/  IADD3 R4, P3, PT, R220, R6.reuse, RZ ;  /* 0x00000006dc047210 */ /* 0x081fe20007f7e0ff */
[----:B------:R0:W2:Y:S01]  /*4dd0*/  @P4 LDG.E.U8 R136, desc[UR18][R38.64] ;  /* 0x0000001226884981 */ /* 0x0000a2000c1e1100 */
[----:B------:R-:W-:Y:S02]  /*4de0*/  SHF.R.S32.HI R67, RZ, 0x1f, R219 ;  /* 0x0000001fff437819 */ /* 0x000fe400000114db */
[----:B------:R-:W-:Y:S02]  /*4df0*/  SHF.R.U32.HI R3, RZ, 0x8, R65 ;  /* 0x00000008ff037819 */ /* 0x000fe40000011641 */
[----:B------:R-:W-:Y:S01]  /*4e00*/  IADD3 R2, P4, PT, R219, R6, RZ ;  /* 0x00000006db027210 */ /* 0x000fe20007f9e0ff */
[----:B------:R-:W-:Y:S01]  /*4e10*/  IMAD.X R5, R69, 0x1, R7, P3 ;  /* 0x0000000145057824 */ /* 0x000fe200018e0607 */
[----:B------:R-:W-:-:S03]  /*4e20*/  LOP3.LUT P3, RZ, R3, 0x1, RZ, 0xc0, !PT ;  /* 0x0000000103ff7812 */ /* 0x000fc6000786c0ff */
[----:B------:R-:W-:Y:S01]  /*4e30*/  IMAD.X R3, R67, 0x1, R7, P4 ;  /* 0x0000000143037824 */ /* 0x000fe200020e0607 */
[----:B------:R-:W-:Y:S01]  /*4e40*/  SHF.R.U32.HI R63, RZ, 0x6, R65 ;  /* 0x00000006ff3f7819 */ /* 0x000fe20000011641 */
[----:B------:R-:W2:Y:S01]  /*4e50*/  @P0 LDG.E.U8 R142, desc[UR18][R4.64] ;  /* 0x00000012048e0981 */ /* 0x000ea2000c1e1100 */
[----:B-1----:R-:W-:-:S03]  /*4e60*/  SHF.R.S32.HI R8, RZ, 0x1f, R218 ;  /* 0x0000001fff087819 */ /* 0x002fc600000114da */
[----:B------:R1:W2:Y:S01]  /*4e70*/  @P5 LDG.E.U8 R155, desc[UR18][R2.64] ;  /* 0x00000012029b5981 */ /* 0x0002a2000c1e1100 */
[----:B------:R-:W-:Y:S02]  /*4e80*/  LOP3.LUT P4, RZ, R63, 0x1, RZ, 0xc0, !PT ;  /* 0x000000013fff7812 */ /* 0x000fe4000788c0ff */
[----:B0-----:R-:W-:Y:S02]  /*4e90*/  SHF.R.S32.HI R38, RZ, 0x1f, R216 ;  /* 0x0000001fff267819 */ /* 0x001fe400000114d8 */
[----:B-1----:R-:W-:-:S05]  /*4ea0*/  IADD3 R2, P5, PT, R218, R6, RZ ;  /* 0x00000006da027210 */ /* 0x002fca0007fbe0ff */
[----:B------:R-:W-:Y:S01]  /*4eb0*/  IMAD.X R3, R8, 0x1, R7, P5 ;  /* 0x0000000108037824 */ /* 0x000fe200028e0607 */
[----:B------:R-:W-:Y:S02]  /*4ec0*/  IADD3 R4, P5, PT, R216, R6, RZ ;  /* 0x00000006d8047210 */ /* 0x000fe40007fbe0ff */
[----:B------:R-:W-:Y:S02]  /*4ed0*/  SHF.R.U32.HI R8, RZ, 0x5, R65 ;  /* 0x00000005ff087819 */ /* 0x000fe40000011641 */
[----:B------:R-:W-:Y:S01]  /*4ee0*/  PRMT R168, RZ, 0x7610, R168 ;  /* 0x00007610ffa87816 */ /* 0x000fe200000000a8 */
[----:B------:R-:W-:Y:S02]  /*4ef0*/  IMAD.X R5, R38, 0x1, R7, P5 ;  /* 0x0000000126057824 */ /* 0x000fe400028e0607 */
[----:B------:R-:W-:Y:S01]  /*4f00*/  IMAD R215, R118, 0x1a, RZ ;  /* 0x0000001a76d77824 */ /* 0x000fe200078e02ff */
[----:B------:R-:W-:Y:S02]  /*4f10*/  LOP3.LUT P5, RZ, R8, 0x1, RZ, 0xc0, !PT ;  /* 0x0000000108ff7812 */ /* 0x000fe400078ac0ff */
[----:B------:R0:W2:Y:S01]  /*4f20*/  @P4 LDG.E.U8 R168, desc[UR18][R4.64] ;  /* 0x0000001204a84981 */ /* 0x0000a2000c1e1100 */
[----:B------:R-:W-:-:S02]  /*4f30*/  LOP3.LUT R9, R57, 0x1f, RZ, 0xc0, !PT ;  /* 0x0000001f39097812 */ /* 0x000fc400078ec0ff */
[----:B------:R-:W-:Y:S01]  /*4f40*/  SHF.R.S32.HI R38, RZ, 0x1f, R215 ;  /* 0x0000001fff267819 */ /* 0x000fe200000114d7 */
[----:B------:R-:W-:Y:S01]  /*4f50*/  VIADD R169, R59, 0x1f ;  /* 0x0000001f3ba97836 */ /* 0x000fe20000000000 */
[----:B------:R-:W-:Y:S01]  /*4f60*/  PRMT R152, RZ, 0x7610, R152 ;  /* 0x00007610ff987816 */ /* 0x000fe20000000098 */
[----:B------:R-:W-:Y:S01]  /*4f70*/  IMAD R214, R118, 0x1b, RZ ;  /* 0x0000001b76d67824 */ /* 0x000fe200078e02ff */
[----:B0-----:R-:W-:Y:S02]  /*4f80*/  IADD3 R4, P4, PT, R215, R6, RZ ;  /* 0x00000006d7047210 */ /* 0x001fe40007f9e0ff */
[----:B------:R-:W-:Y:S02]  /*4f90*/  SHF.R.U32.HI R8, RZ, 0x4, R65 ;  /* 0x00000004ff087819 */ /* 0x000fe40000011641 */
[----:B------:R-:W-:Y:S01]  /*4fa0*/  PRMT R166, RZ, 0x7610, R166 ;  /* 0x00007610ffa67816 */ /* 0x000fe200000000a6 */
[----:B------:R-:W-:Y:S01]  /*4fb0*/  IMAD.X R5, R38, 0x1, R7, P4 ;  /* 0x0000000126057824 */ /* 0x000fe200020e0607 */
[----:B------:R-:W-:Y:S01]  /*4fc0*/  ISETP.GT.AND P0, PT, R169, 0x1f, PT ;  /* 0x0000001fa900780c */ /* 0x000fe20003f04270 */
[----:B------:R-:W-:Y:S01]  /*4fd0*/  IMAD R200, R9, R119, RZ ;  /* 0x0000007709c87224 */ /* 0x000fe200078e02ff */
[----:B------:R0:W2:Y:S01]  /*4fe0*/  @P3 LDG.E.U8 R152, desc[UR18][R2.64] ;  /* 0x0000001202983981 */ /* 0x0000a2000c1e1100 */
[----:B------:R-:W-:Y:S01]  /*4ff0*/  LOP3.LUT P3, RZ, R8, 0x1, RZ, 0xc0, !PT ;  /* 0x0000000108ff7812 */ /* 0x000fe2000786c0ff */
[----:B------:R-:W-:Y:S01]  /*5000*/  IMAD R53, R53, UR7, RZ ;  /* 0x0000000735357c24 */ /* 0x000fe2000f8e02ff */
[----:B------:R-:W-:Y:S01]  /*5010*/  SHF.R.S32.HI R8, RZ, 0x1f, R214 ;  /* 0x0000001fff087819 */ /* 0x000fe200000114d6 */
[----:B------:R1:W2:Y:S01]  /*5020*/  @P5 LDG.E.U8 R166, desc[UR18][R4.64] ;  /* 0x0000001204a65981 */ /* 0x0002a2000c1e1100 */
[----:B------:R-:W-:-:S02]  /*5030*/  ISETP.LT.AND P0, PT, R9, R59, P0 ;  /* 0x0000003b0900720c */ /* 0x000fc40000701270 */
[----:B------:R-:W-:Y:S02]  /*5040*/  IADD3 R201, P5, PT, R200, UR22, RZ ;  /* 0x00000016c8c97c10 */ /* 0x000fe4000ffbe0ff */
[----:B0-----:R-:W-:Y:S02]  /*5050*/  SHF.R.U32.HI R3, RZ, 0x3, R65 ;  /* 0x00000003ff037819 */ /* 0x001fe40000011641 */
[----:B------:R-:W-:Y:S02]  /*5060*/  IADD3 R2, P6, PT, R214, R6, RZ ;  /* 0x00000006d6027210 */ /* 0x000fe40007fde0ff */
[----:B------:R-:W-:Y:S01]  /*5070*/  LOP3.LUT P4, RZ, R3, 0x1, RZ, 0xc0, !PT ;  /* 0x0000000103ff7812 */ /* 0x000fe2000788c0ff */
[----:B------:R-:W-:Y:S01]  /*5080*/  IMAD R52, R52, UR7, RZ ;  /* 0x0000000734347c24 */ /* 0x000fe2000f8e02ff */
[----:B------:R-:W-:Y:S01]  /*5090*/  LEA.HI.X.SX32 R200, R200, UR23, 0x1, P5 ;  /* 0x00000017c8c87c11 */ /* 0x000fe2000a8f0eff */
[----:B------:R-:W-:Y:S01]  /*50a0*/  IMAD.X R3, R8, 0x1, R7, P6 ;  /* 0x0000000108037824 */ /* 0x000fe200030e0607 */
[----:B------:R-:W-:Y:S01]  /*50b0*/  IADD3 R107, P6, PT, R53, R201, RZ ;  /* 0x000000c9356b7210 */ /* 0x000fe20007fde0ff */
[----:B------:R-:W-:-:S03]  /*50c0*/  IMAD R55, R55, UR7, RZ ;  /* 0x0000000737377c24 */ /* 0x000fc6000f8e02ff */
[-C--:B------:R-:W-:Y:S02]  /*50d0*/  LEA.HI.X.SX32 R108, R53, R200.reuse, 0x1, P6 ;  /* 0x000000c8356c7211 */ /* 0x080fe400030f0eff */
[CC--:B------:R-:W-:Y:S01]  /*50e0*/  IADD3 R105, P6, PT, R52.reuse, R201.reuse, RZ ;  /* 0x000000c934697210 */ /* 0x0c0fe20007fde0ff */
[----:B-1----:R-:W-:Y:S01]  /*50f0*/  @P0 IMAD.MOV.U32 R4, RZ, RZ, R107 ;  /* 0x000000ffff040224 */ /* 0x002fe200078e006b */
[----:B------:R-:W-:Y:S01]  /*5100*/  PRMT R148, RZ, 0x7610, R148 ;  /* 0x00007610ff947816 */ /* 0x000fe20000000094 */
[----:B------:R-:W-:Y:S01]  /*5110*/  @P0 IMAD.MOV.U32 R5, RZ, RZ, R108 ;  /* 0x000000ffff050224 */ /* 0x000fe200078e006c */
[----:B------:R-:W-:Y:S01]  /*5120*/  LEA.HI.X.SX32 R103, R52, R200, 0x1, P6 ;  /* 0x000000c834677211 */ /* 0x000fe200030f0eff */
[----:B------:R-:W-:Y:S01]  /*5130*/  IMAD R51, R51, UR7, RZ ;  /* 0x0000000733337c24 */ /* 0x000fe2000f8e02ff */
[----:B------:R-:W-:Y:S02]  /*5140*/  IADD3 R104, P6, PT, R55, R201, RZ ;  /* 0x000000c937687210 */ /* 0x000fe40007fde0ff */
[----:B------:R0:W2:Y:S01]  /*5150*/  @P0 LDG.E.U8 R148, desc[UR18][R4.64] ;  /* 0x0000001204940981 */ /* 0x0000a2000c1e1100 */
[----:B------:R-:W-:-:S02]  /*5160*/  PRMT R147, RZ, 0x7610, R147 ;  /* 0x00007610ff937816 */ /* 0x000fc40000000093 */
[-C--:B------:R-:W-:Y:S01]  /*5170*/  LEA.HI.X.SX32 R101, R55, R200.reuse, 0x1, P6 ;  /* 0x000000c837657211 */ /* 0x080fe200030f0eff */
[----:B------:R-:W-:Y:S01]  /*5180*/  IMAD R50, R50, UR7, RZ ;  /* 0x0000000732327c24 */ /* 0x000fe2000f8e02ff */
[CC--:B------:R-:W-:Y:S01]  /*5190*/  IADD3 R102, P6, PT, R51.reuse, R201.reuse, RZ ;  /* 0x000000c933667210 */ /* 0x0c0fe20007fde0ff */
[----:B0-----:R-:W-:Y:S02]  /*51a0*/  @P0 IMAD.MOV.U32 R4, RZ, RZ, R105 ;  /* 0x000000ffff040224 */ /* 0x001fe400078e0069 */
[----:B------:R-:W-:Y:S01]  /*51b0*/  @P0 IMAD.MOV.U32 R5, RZ, RZ, R103 ;  /* 0x000000ffff050224 */ /* 0x000fe200078e0067 */
[----:B------:R-:W-:Y:S02]  /*51c0*/  PRMT R146, RZ, 0x7610, R146 ;  /* 0x00007610ff927816 */ /* 0x000fe40000000092 */
[----:B------:R-:W-:Y:S02]  /*51d0*/  LEA.HI.X.SX32 R100, R51, R200, 0x1, P6 ;  /* 0x000000c833647211 */ /* 0x000fe400030f0eff */
[----:B------:R0:W2:Y:S01]  /*51e0*/  @P0 LDG.E.U8 R147, desc[UR18][R4.64] ;  /* 0x0000001204930981 */ /* 0x0000a2000c1e1100 */
[----:B------:R-:W-:Y:S01]  /*51f0*/  IADD3 R99, P6, PT, R50, R201, RZ ;  /* 0x000000c932637210 */ /* 0x000fe20007fde0ff */
[----:B------:R-:W-:Y:S01]  /*5200*/  IMAD R49, R49, UR7, RZ ;  /* 0x0000000731317c24 */ /* 0x000fe2000f8e02ff */
[----:B------:R-:W-:Y:S01]  /*5210*/  PRMT R145, RZ, 0x7610, R145 ;  /* 0x00007610ff917816 */ /* 0x000fe20000000091 */
[----:B0-----:R-:W-:-:S02]  /*5220*/  @P0 IMAD.MOV.U32 R4, RZ, RZ, R104 ;  /* 0x000000ffff040224 */ /* 0x001fc400078e0068 */
[----:B------:R-:W-:Y:S01]  /*5230*/  @P0 IMAD.MOV.U32 R5, RZ, RZ, R101 ;  /* 0x000000ffff050224 */ /* 0x000fe200078e0065 */
[----:B------:R-:W-:-:S04]  /*5240*/  LEA.HI.X.SX32 R97, R50, R200, 0x1, P6 ;  /* 0x000000c832617211 */ /* 0x000fc800030f0eff */
[----:B------:R0:W2:Y:S01]  /*5250*/  @P0 LDG.E.U8 R146, desc[UR18][R4.64] ;  /* 0x0000001204920981 */ /* 0x0000a2000c1e1100 */
[C---:B------:R-:W-:Y:S01]  /*5260*/  IADD3 R98, P6, PT, R49.reuse, R201, RZ ;  /* 0x000000c931627210 */ /* 0x040fe20007fde0ff */
[----:B------:R-:W-:Y:S01]  /*5270*/  IMAD R48, R48, UR7, RZ ;  /* 0x0000000730307c24 */ /* 0x000fe2000f8e02ff */
[----:B------:R-:W-:Y:S01]  /*5280*/  PRMT R157, RZ, 0x7610, R157 ;  /* 0x00007610ff9d7816 */ /* 0x000fe2000000009d */
[----:B0-----:R-:W-:Y:S02]  /*5290*/  @P0 IMAD.MOV.U32 R4, RZ, RZ, R102 ;  /* 0x000000ffff040224 */ /* 0x001fe400078e0066 */
        /* <DEDUP_REMOVED lines=38> */
[CC--:B------:R-:W-:Y:S01]  /*5500*/  IADD3 R86, P6, PT, R43.reuse, R201.reuse, RZ ;  /* 0x000000c92b567210 */ /* 0x0c0fe20007fde0ff */
[----:B------:R-:W-:Y:S01]  /*5510*/  IMAD R42, R42, UR7, RZ ;  /* 0x000000072a2a7c24 */ /* 0x000fe2000f8e02ff */
[----:B------:R-:W-:Y:S02]  /*5520*/  PRMT R165, RZ, 0x7610, R165 ;  /* 0x00007610ffa57816 */ /* 0x000fe400000000a5 */
[----:B------:R-:W-:Y:S01]  /*5530*/  PRMT R133, RZ, 0x7610, R133 ;  /* 0x00007610ff857816 */ /* 0x000fe20000000085 */
[----:B0-----:R-:W-:Y:S02]  /*5540*/  @P0 IMAD.MOV.U32 R4, RZ, RZ, R90 ;  /* 0x000000ffff040224 */ /* 0x001fe400078e005a */
[----:B------:R-:W-:Y:S01]  /*5550*/  @P0 IMAD.MOV.U32 R5, RZ, RZ, R88 ;  /* 0x000000ffff050224 */ /* 0x000fe200078e0058 */
[----:B------:R-:W-:Y:S01]  /*5560*/  LEA.HI.X.SX32 R83, R43, R200, 0x1, P6 ;  /* 0x000000c82b537211 */ /* 0x000fe200030f0eff */
[----:B------:R-:W2:Y:S04]  /*5570*/  @P3 LDG.E.U8 R165, desc[UR18][R2.64] ;  /* 0x0000001202a53981 */ /* 0x000ea8000c1e1100 */
[----:B------:R0:W2:Y:S01]  /*5580*/  @P0 LDG.E.U8 R135, desc[UR18][R4.64] ;  /* 0x0000001204870981 */ /* 0x0000a2000c1e1100 */
[----:B------:R-:W-:Y:S01]  /*5590*/  IADD3 R84, P6, PT, R42, R201, RZ ;  /* 0x000000c92a547210 */ /* 0x000fe20007fde0ff */
[----:B------:R-:W-:Y:S01]  /*55a0*/  IMAD R41, R41, UR7, RZ ;  /* 0x0000000729297c24 */ /* 0x000fe2000f8e02ff */
[----:B------:R-:W-:Y:S01]  /*55b0*/  PRMT R131, RZ, 0x7610, R131 ;  /* 0x00007610ff837816 */ /* 0x000fe20000000083 */
[----:B0-----:R-:W-:-:S02]  /*55c0*/  @P0 IMAD.MOV.U32 R4, RZ, RZ, R87 ;  /* 0x000000ffff040224 */ /* 0x001fc400078e0057 */
[----:B------:R-:W-:Y:S01]  /*55d0*/  @P0 IMAD.MOV.U32 R5, RZ, RZ, R85 ;  /* 0x000000ffff050224 */ /* 0x000fe200078e0055 */
[----:B------:R-:W-:Y:S01]  /*55e0*/  LEA.HI.X.SX32 R82, R42, R200, 0x1, P6 ;  /* 0x000000c82a527211 */ /* 0x000fe200030f0eff */
[----:B------:R-:W-:-:S03]  /*55f0*/  IMAD R213, R118, 0x1c, RZ ;  /* 0x0000001c76d57824 */ /* 0x000fc600078e02ff */
[----:B------:R0:W3:Y:S01]  /*5600*/  @P0 LDG.E.U8 R133, desc[UR18][R4.64] ;  /* 0x0000001204850981 */ /* 0x0000e2000c1e1100 */
[----:B------:R-:W-:Y:S01]  /*5610*/  IADD3 R81, P6, PT, R41, R201, RZ ;  /* 0x000000c929517210 */ /* 0x000fe20007fde0ff */
[----:B------:R-:W-:Y:S01]  /*5620*/  IMAD R40, R40, UR7, RZ ;  /* 0x0000000728287c24 */ /* 0x000fe2000f8e02ff */
[----:B------:R-:W-:Y:S01]  /*5630*/  PRMT R129, RZ, 0x7610, R129 ;  /* 0x00007610ff817816 */ /* 0x000fe20000000081 */
[----:B0-----:R-:W-:Y:S02]  /*5640*/  @P0 IMAD.MOV.U32 R4, RZ, RZ, R86 ;  /* 0x000000ffff040224 */ /* 0x001fe400078e0056 */
[----:B------:R-:W-:Y:S01]  /*5650*/  @P0 IMAD.MOV.U32 R5, RZ, RZ, R83 ;  /* 0x000000ffff050224 */ /* 0x000fe200078e0053 */
[----:B------:R-:W-:Y:S02]  /*5660*/  SHF.R.S32.HI R252, RZ, 0x1f, R213 ;  /* 0x0000001ffffc7819 */ /* 0x000fe400000114d5 */
[----:B------:R-:W-:Y:S02]  /*5670*/  IADD3 R2, P5, PT, R213, R6, RZ ;  /* 0x00000006d5027210 */ /* 0x000fe40007fbe0ff */
[----:B------:R0:W3:Y:S01]  /*5680*/  @P0 LDG.E.U8 R131, desc[UR18][R4.64] ;  /* 0x0000001204830981 */ /* 0x0000e2000c1e1100 */
[----:B------:R-:W-:-:S02]  /*5690*/  LEA.HI.X.SX32 R79, R41, R200, 0x1, P6 ;  /* 0x000000c8294f7211 */ /* 0x000fc400030f0eff */
[----:B------:R-:W-:Y:S01]  /*56a0*/  IADD3 R80, P6, PT, R40, R201, RZ ;  /* 0x000000c928507210 */ /* 0x000fe20007fde0ff */
[----:B------:R-:W-:Y:S01]  /*56b0*/  IMAD.X R3, R252, 0x1, R7, P5 ;  /* 0x00000001fc037824 */ /* 0x000fe200028e0607 */
[----:B------:R-:W-:Y:S01]  /*56c0*/  PRMT R164, RZ, 0x7610, R164 ;  /* 0x00007610ffa47816 */ /* 0x000fe200000000a4 */
[----:B0-----:R-:W-:Y:S02]  /*56d0*/  @P0 IMAD.MOV.U32 R4, RZ, RZ, R84 ;  /* 0x000000ffff040224 */ /* 0x001fe400078e0054 */
[----:B------:R-:W-:Y:S01]  /*56e0*/  @P0 IMAD.MOV.U32 R5, RZ, RZ, R82 ;  /* 0x000000ffff050224 */ /* 0x000fe200078e0052 */
[----:B------:R-:W-:Y:S02]  /*56f0*/  PRMT R127, RZ, 0x7610, R127 ;  /* 0x00007610ff7f7816 */ /* 0x000fe4000000007f */
[----:B------:R-:W3:Y:S01]  /*5700*/  @P4 LDG.E.U8 R164, desc[UR18][R2.64] ;  /* 0x0000001202a44981 */ /* 0x000ee2000c1e1100 */
[----:B------:R-:W-:-:S03]  /*5710*/  LEA.HI.X.SX32 R77, R40, R200, 0x1, P6 ;  /* 0x000000c8284d7211 */ /* 0x000fc600030f0eff */
[----:B------:R0:W3:Y:S01]  /*5720*/  @P0 LDG.E.U8 R129, desc[UR18][R4.64] ;  /* 0x0000001204810981 */ /* 0x0000e2000c1e1100 */
[----:B------:R-:W-:Y:S02]  /*5730*/  SHF.R.U32.HI R8, RZ, 0x2, R65 ;  /* 0x00000002ff087819 */ /* 0x000fe40000011641 */
[----:B------:R-:W-:Y:S01]  /*5740*/  PRMT R125, RZ, 0x7610, R125 ;  /* 0x00007610ff7d7816 */ /* 0x000fe2000000007d */
[----:B0-----:R-:W-:Y:S02]  /*5750*/  @P0 IMAD.MOV.U32 R4, RZ, RZ, R81 ;  /* 0x000000ffff040224 */ /* 0x001fe400078e0051 */
[----:B------:R-:W-:Y:S02]  /*5760*/  @P0 IMAD.MOV.U32 R5, RZ, RZ, R79 ;  /* 0x000000ffff050224 */ /* 0x000fe400078e004f */
[----:B------:R-:W-:-:S03]  /*5770*/  IMAD R212, R118, 0x1d, RZ ;  /* 0x0000001d76d47824 */ /* 0x000fc600078e02ff */
[----:B------:R0:W3:Y:S01]  /*5780*/  @P0 LDG.E.U8 R127, desc[UR18][R4.64] ;  /* 0x00000012047f0981 */ /* 0x0000e2000c1e1100 */
[----:B------:R-:W-:Y:S02]  /*5790*/  LOP3.LUT P3, RZ, R8, 0x1, RZ, 0xc0, !PT ;  /* 0x0000000108ff7812 */ /* 0x000fe4000786c0ff */
[----:B------:R-:W-:Y:S01]  /*57a0*/  SHF.R.S32.HI R251, RZ, 0x1f, R212 ;  /* 0x0000001ffffb7819 */ /* 0x000fe200000114d4 */
[----:B0-----:R-:W-:Y:S02]  /*57b0*/  @P0 IMAD.MOV.U32 R4, RZ, RZ, R80 ;  /* 0x000000ffff040224 */ /* 0x001fe400078e0050 */
[----:B------:R-:W-:-:S05]  /*57c0*/  @P0 IMAD.MOV.U32 R5, RZ, RZ, R77 ;  /* 0x000000ffff050224 */ /* 0x000fca00078e004d */
[----:B------:R0:W3:Y:S01]  /*57d0*/  @P0 LDG.E.U8 R125, desc[UR18][R4.64] ;  /* 0x00000012047d0981 */ /* 0x0000e2000c1e1100 */
[----:B------:R-:W-:Y:S02]  /*57e0*/  PRMT R161, RZ, 0x7610, R161 ;  /* 0x00007610ffa17816 */ /* 0x000fe400000000a1 */
[----:B0-----:R-:W-:-:S05]  /*57f0*/  IADD3 R4, P4, PT, R212, R6, RZ ;  /* 0x00000006d4047210 */ /* 0x001fca0007f9e0ff */
[----:B------:R-:W-:Y:S01]  /*5800*/  IMAD.X R5, R251, 0x1, R7, P4 ;  /* 0x00000001fb057824 */ /* 0x000fe200020e0607 */
[----:B------:R-:W-:Y:S01]  /*5810*/  SHF.R.U32.HI R65, RZ, 0x1, R65 ;  /* 0x00000001ff417819 */ /* 0x000fe20000011641 */
[----:B------:R-:W-:-:S03]  /*5820*/  IMAD R210, R118, 0x1e, RZ ;  /* 0x0000001e76d27824 */ /* 0x000fc600078e02ff */
[----:B------:R0:W4:Y:S01]  /*5830*/  @P3 LDG.E.U8 R161, desc[UR18][R4.64] ;  /* 0x0000001204a13981 */ /* 0x000122000c1e1100 */
[----:B------:R-:W-:Y:S02]  /*5840*/  LOP3.LUT P5, RZ, R65, 0x1, RZ, 0xc0, !PT ;  /* 0x0000000141ff7812 */ /* 0x000fe400078ac0ff */
[----:B------:R-:W-:Y:S02]  /*5850*/  SHF.R.S32.HI R250, RZ, 0x1f, R210 ;  /* 0x0000001ffffa7819 */ /* 0x000fe400000114d2 */
[----:B------:R-:W-:Y:S02]  /*5860*/  IADD3 R2, P4, PT, R210, R6, RZ ;  /* 0x00000006d2027210 */ /* 0x000fe40007f9e0ff */
[----:B------:R-:W-:-:S03]  /*5870*/  PRMT R159, RZ, 0x7610, R159 ;  /* 0x00007610ff9f7816 */ /* 0x000fc6000000009f */
[----:B------:R-:W-:-:S05]  /*5880*/  IMAD.X R3, R250, 0x1, R7, P4 ;  /* 0x00000001fa037824 */ /* 0x000fca00020e0607 */
[----:B------:R1:W4:Y:S01]  /*5890*/  @P5 LDG.E.U8 R159, desc[UR18][R2.64] ;  /* 0x00000012029f5981 */ /* 0x000322000c1e1100 */
[----:B------:R-:W-:Y:S01]  /*58a0*/  IMAD R209, R118, 0x1f, RZ ;  /* 0x0000001f76d17824 */ /* 0x000fe200078e02ff */
[----:B------:R-:W-:-:S04]  /*58b0*/  PRMT R150, RZ, 0x7610, R150 ;  /* 0x00007610ff967816 */ /* 0x000fc80000000096 */
[----:B------:R-:W-:Y:S02]  /*58c0*/  SHF.R.S32.HI R249, RZ, 0x1f, R209 ;  /* 0x0000001ffff97819 */ /* 0x000fe400000114d1 */
[----:B------:R-:W-:-:S05]  /*58d0*/  IADD3 R6, P4, PT, R209, R6, RZ ;  /* 0x00000006d1067210 */ /* 0x000fca0007f9e0ff */
[----:B------:R-:W-:-:S05]  /*58e0*/  IMAD.X R7, R249, 0x1, R7, P4 ;  /* 0x00000001f9077824 */ /* 0x000fca00020e0607 */
[----:B------:R-:W4:Y:S01]  /*58f0*/  @!P2 LDG.E.U8 R150, desc[UR18][R6.64] ;  /* 0x000000120696a981 */ /* 0x000f22000c1e1100 */
[----:B------:R-:W-:Y:S02]  /*5900*/  IMAD R37, R37, UR7, RZ ;  /* 0x0000000725257c24 */ /* 0x000fe4000f8e02ff */
[----:B------:R-:W-:Y:S02]  /*5910*/  IMAD R36, R36, UR7, RZ ;  /* 0x0000000724247c24 */ /* 0x000fe4000f8e02ff */
[----:B------:R-:W-:Y:S02]  /*5920*/  IMAD R35, R35, UR7, RZ ;  /* 0x0000000723237c24 */ /* 0x000fe4000f8e02ff */
[----:B------:R-:W-:Y:S02]  /*5930*/  IMAD R48, R34, UR7, RZ ;  /* 0x0000000722307c24 */ /* 0x000fe4000f8e02ff */
[----:B------:R-:W-:Y:S01]  /*5940*/  IMAD R11, R11, UR7, RZ ;  /* 0x000000070b0b7c24 */ /* 0x000fe2000f8e02ff */
[-C--:B------:R-:W-:Y:S01]  /*5950*/  IADD3 R78, P6, PT, R37, R201.reuse, RZ ;  /* 0x000000c9254e7210 */ /* 0x080fe20007fde0ff */
[----:B------:R-:W-:Y:S01]  /*5960*/  IMAD R33, R33, UR7, RZ ;  /* 0x0000000721217c24 */ /* 0x000fe2000f8e02ff */
[-C--:B------:R-:W-:Y:S01]  /*5970*/  IADD3 R53, P5, PT, R36, R201.reuse, RZ ;  /* 0x000000c924357210 */ /* 0x080fe20007fbe0ff */
[----:B------:R-:W-:Y:S01]  /*5980*/  IMAD R42, R32, UR7, RZ ;  /* 0x00000007202a7c24 */ /* 0x000fe2000f8e02ff */
[-C--:B------:R-:W-:Y:S01]  /*5990*/  IADD3 R51, P3, PT, R35, R201.reuse, RZ ;  /* 0x000000c923337210 */ /* 0x080fe20007f7e0ff */
[----:B------:R-:W-:Y:S01]  /*59a0*/  IMAD R31, R31, UR7, RZ ;  /* 0x000000071f1f7c24 */ /* 0x000fe2000f8e02ff */
[-C--:B------:R-:W-:Y:S01]  /*59b0*/  IADD3 R49, P4, PT, R48, R201.reuse, RZ ;  /* 0x000000c930317210 */ /* 0x080fe20007f9e0ff */
[----:B------:R-:W-:Y:S01]  /*59c0*/  IMAD R30, R30, UR7, RZ ;  /* 0x000000071e1e7c24 */ /* 0x000fe2000f8e02ff */
[----:B------:R-:W-:Y:S01]  /*59d0*/  IADD3 R47, P2, PT, R11, R201, RZ ;  /* 0x000000c90b2f7210 */ /* 0x000fe20007f5e0ff */
[----:B------:R-:W-:Y:S01]  /*59e0*/  IMAD R13, R13, UR7, RZ ;  /* 0x000000070d0d7c24 */ /* 0x000fe2000f8e02ff */
[-C--:B------:R-:W-:Y:S01]  /*59f0*/  LEA.HI.X.SX32 R76, R37, R200.reuse, 0x1, P6 ;  /* 0x000000c8254c7211 */ /* 0x080fe200030f0eff */
[----:B------:R-:W-:Y:S01]  /*5a00*/  IMAD R32, R28, UR7, RZ ;  /* 0x000000071c207c24 */ /* 0x000fe2000f8e02ff */
[-C--:B------:R-:W-:Y:S01]  /*5a10*/  LEA.HI.X.SX32 R52, R36, R200.reuse, 0x1, P5 ;  /* 0x000000c824347211 */ /* 0x080fe200028f0eff */
[----:B------:R-:W-:Y:S01]  /*5a20*/  IMAD R28, R27, UR7, RZ ;  /* 0x000000071b1c7c24 */ /* 0x000fe2000f8e02ff */
[-C--:B------:R-:W-:Y:S01]  /*5a30*/  LEA.HI.X.SX32 R50, R35, R200.reuse, 0x1, P3 ;  /* 0x000000c823327211 */ /* 0x080fe200018f0eff */
[----:B------:R-:W-:Y:S01]  /*5a40*/  IMAD R26, R26, UR7, RZ ;  /* 0x000000071a1a7c24 */ /* 0x000fe2000f8e02ff */
[-C--:B------:R-:W-:Y:S01]  /*5a50*/  LEA.HI.X.SX32 R48, R48, R200.reuse, 0x1, P4 ;  /* 0x000000c830307211 */ /* 0x080fe200020f0eff */
[----:B0-----:R-:W-:Y:S01]  /*5a60*/  IMAD R5, R14, UR7, RZ ;  /* 0x000000070e057c24 */ /* 0x001fe2000f8e02ff */
[----:B------:R-:W-:-:S02]  /*5a70*/  LEA.HI.X.SX32 R46, R11, R200, 0x1, P2 ;  /* 0x000000c80b2e7211 */ /* 0x000fc400010f0eff */
[-C--:B------:R-:W-:Y:S02]  /*5a80*/  IADD3 R45, P6, PT, R33, R201.reuse, RZ ;  /* 0x000000c9212d7210 */ /* 0x080fe40007fde0ff */
[-C--:B------:R-:W-:Y:S02]  /*5a90*/  IADD3 R43, P5, PT, R42, R201.reuse, RZ ;  /* 0x000000c92a2b7210 */ /* 0x080fe40007fbe0ff */
[-C--:B------:R-:W-:Y:S02]  /*5aa0*/  IADD3 R41, P3, PT, R31, R201.reuse, RZ ;  /* 0x000000c91f297210 */ /* 0x080fe40007f7e0ff */
[-C--:B------:R-:W-:Y:S02]  /*5ab0*/  IADD3 R39, P4, PT, R13, R201.reuse, RZ ;  /* 0x000000c90d277210 */ /* 0x080fe40007f9e0ff */
[-C--:B------:R-:W-:Y:S01]  /*5ac0*/  IADD3 R37, P2, PT, R30, R201.reuse, RZ ;  /* 0x000000c91e257210 */ /* 0x080fe20007f5e0ff */
[----:B------:R-:W-:Y:S01]  /*5ad0*/  @P0 IMAD.MOV.U32 R8, RZ, RZ, R78 ;  /* 0x000000ffff080224 */ /* 0x000fe200078e004e */
[----:B------:R-:W-:Y:S01]  /*5ae0*/  PRMT R123, RZ, 0x7610, R123 ;  /* 0x00007610ff7b7816 */ /* 0x000fe2000000007b */
[----:B------:R-:W-:Y:S01]  /*5af0*/  @P0 IMAD.MOV.U32 R9, RZ, RZ, R76 ;  /* 0x000000ffff090224 */ /* 0x000fe200078e004c */
[-C--:B------:R-:W-:Y:S01]  /*5b00*/  LEA.HI.X.SX32 R44, R33, R200.reuse, 0x1, P6 ;  /* 0x000000c8212c7211 */ /* 0x080fe200030f0eff */
[----:B------:R-:W-:Y:S01]  /*5b10*/  IMAD R34, R29, UR7, RZ ;  /* 0x000000071d227c24 */ /* 0x000fe2000f8e02ff */
[-C--:B------:R-:W-:Y:S01]  /*5b20*/  LEA.HI.X.SX32 R42, R42, R200.reuse, 0x1, P5 ;  /* 0x000000c82a2a7211 */ /* 0x080fe200028f0eff */
[----:B------:R-:W-:Y:S01]  /*5b30*/  IMAD R73, R24, UR7, RZ ;  /* 0x0000000718497c24 */ /* 0x000fe2000f8e02ff */
[-C--:B------:R-:W-:Y:S01]  /*5b40*/  LEA.HI.X.SX32 R40, R31, R200.reuse, 0x1, P3 ;  /* 0x000000c81f287211 */ /* 0x080fe200018f0eff */
[----:B------:R-:W-:Y:S01]  /*5b50*/  IMAD R20, R20, UR7, RZ ;  /* 0x0000000714147c24 */ /* 0x000fe2000f8e02ff */
[-C--:B------:R-:W-:Y:S01]  /*5b60*/  LEA.HI.X.SX32 R38, R13, R200.reuse, 0x1, P4 ;  /* 0x000000c80d267211 */ /* 0x080fe200020f0eff */
[----:B------:R-:W-:Y:S01]  /*5b70*/  IMAD R72, R72, UR7, RZ ;  /* 0x0000000748487c24 */ /* 0x000fe2000f8e02ff */
[----:B------:R-:W-:Y:S01]  /*5b80*/  LEA.HI.X.SX32 R36, R30, R200, 0x1, P2 ;  /* 0x000000c81e247211 */ /* 0x000fe200010f0eff */
[----:B------:R-:W-:Y:S01]  /*5b90*/  IMAD R15, R15, UR7, RZ ;  /* 0x000000070f0f7c24 */ /* 0x000fe2000f8e02ff */
[-C--:B------:R-:W-:Y:S01]  /*5ba0*/  IADD3 R33, P5, PT, R32, R201.reuse, RZ ;  /* 0x000000c920217210 */ /* 0x080fe20007fbe0ff */
[----:B------:R0:W4:Y:S01]  /*5bb0*/  @P0 LDG.E.U8 R123, desc[UR18][R8.64] ;  /* 0x00000012087b0981 */ /* 0x000122000c1e1100 */
[----:B------:R-:W-:-:S02]  /*5bc0*/  IADD3 R31, P3, PT, R5, R201, RZ ;  /* 0x000000c9051f7210 */ /* 0x000fc40007f7e0ff */
[-C--:B------:R-:W-:Y:S02]  /*5bd0*/  IADD3 R29, P4, PT, R28, R201.reuse, RZ ;  /* 0x000000c91c1d7210 */ /* 0x080fe40007f9e0ff */
[-C--:B------:R-:W-:Y:S01]  /*5be0*/  IADD3 R27, P2, PT, R26, R201.reuse, RZ ;  /* 0x000000c91a1b7210 */ /* 0x080fe20007f5e0ff */
[----:B-1----:R-:W-:Y:S01]  /*5bf0*/  IMAD R2, R21, UR7, RZ ;  /* 0x0000000715027c24 */ /* 0x002fe2000f8e02ff */
[-C--:B------:R-:W-:Y:S01]  /*5c00*/  LEA.HI.X.SX32 R32, R32, R200.reuse, 0x1, P5 ;  /* 0x000000c820207211 */ /* 0x080fe200028f0eff */
[----:B------:R-:W-:Y:S01]  /*5c10*/  IMAD R16, R16, UR7, RZ ;  /* 0x0000000710107c24 */ /* 0x000fe2000f8e02ff */
[-C--:B------:R-:W-:Y:S01]  /*5c20*/  LEA.HI.X.SX32 R30, R5, R200.reuse, 0x1, P3 ;  /* 0x000000c8051e7211 */ /* 0x080fe200018f0eff */
[----:B0-----:R-:W-:Y:S01]  /*5c30*/  IMAD R8, R23, UR7, RZ ;  /* 0x0000000717087c24 */ /* 0x001fe2000f8e02ff */
[-C--:B------:R-:W-:Y:S01]  /*5c40*/  LEA.HI.X.SX32 R28, R28, R200.reuse, 0x1, P4 ;  /* 0x000000c81c1c7211 */ /* 0x080fe200020f0eff */
[----:B------:R-:W-:Y:S01]  /*5c50*/  IMAD R68, R68, UR7, RZ ;  /* 0x0000000744447c24 */ /* 0x000fe2000f8e02ff */
[----:B------:R-:W-:Y:S01]  /*5c60*/  LEA.HI.X.SX32 R26, R26, R200, 0x1, P2 ;  /* 0x000000c81a1a7211 */ /* 0x000fe200010f0eff */
[----:B------:R-:W-:Y:S01]  /*5c70*/  IMAD R14, R17, UR7, RZ ;  /* 0x00000007110e7c24 */ /* 0x000fe2000f8e02ff */
[----:B------:R-:W-:-:S02]  /*5c80*/  IADD3 R23, P5, PT, R15, R201, RZ ;  /* 0x000000c90f177210 */ /* 0x000fc40007fbe0ff */
[-C--:B------:R-:W-:Y:S02]  /*5c90*/  IADD3 R75, P3, PT, R73, R201.reuse, RZ ;  /* 0x000000c9494b7210 */ /* 0x080fe40007f7e0ff */
[-C--:B------:R-:W-:Y:S02]  /*5ca0*/  IADD3 R21, P4, PT, R20, R201.reuse, RZ ;  /* 0x000000c914157210 */ /* 0x080fe40007f9e0ff */
        /* <DEDUP_REMOVED lines=8> */
[----:B------:R-:W-:-:S02]  /*5d30*/  LEA.HI.X.SX32 R72, R72, R200, 0x1, P2 ;  /* 0x000000c848487211 */ /* 0x000fc400010f0eff */
        /* <DEDUP_REMOVED lines=19> */
[----:B------:R-:W-:Y:S01]  /*5e70*/  LEA.HI.X.SX32 R62, R62, R200, 0x1, P2 ;  /* 0x000000c83e3e7211 */ /* 0x000fe200010f0eff */
[----:B------:R-:W-:Y:S01]  /*5e80*/  IMAD R18, R18, UR7, RZ ;  /* 0x0000000712127c24 */ /* 0x000fe2000f8e02ff */
[-C--:B------:R-:W-:Y:S02]  /*5e90*/  IADD3 R25, P6, PT, R3, R201.reuse, RZ ;  /* 0x000000c903197210 */ /* 0x080fe40007fde0ff */
[-C--:B------:R-:W-:Y:S02]  /*5ea0*/  IADD3 R7, P3, PT, R6, R201.reuse, RZ ;  /* 0x000000c906077210 */ /* 0x080fe40007f7e0ff */
[-C--:B------:R-:W-:Y:S02]  /*5eb0*/  IADD3 R59, P4, PT, R58, R201.reuse, RZ ;  /* 0x000000c93a3b7210 */ /* 0x080fe40007f9e0ff */
[----:B------:R-:W-:Y:S01]  /*5ec0*/  IADD3 R5, P2, PT, R4, R201, RZ ;  /* 0x000000c904057210 */ /* 0x000fe20007f5e0ff */
[----:B------:R-:W-:-:S04]  /*5ed0*/  @!UP1 UIADD3 UR4, UPT, UPT, -UR4, 0x100000, URZ ;  /* 0x0010000004049890 */ /* 0x000fc8000fffe1ff */
[----:B------:R-:W-:Y:S02]  /*5ee0*/  @!UP1 USHF.L.U32 UR5, UR4, 0xb, URZ ;  /* 0x0000000b04059899 */ /* 0x000fe400080006ff */
[----:B------:R-:W-:Y:S01]  /*5ef0*/  @!UP1 USHF.L.U32 UR4, UR4, 0x1, URZ ;  /* 0x0000000104049899 */ /* 0x000fe200080006ff */
        /* <DEDUP_REMOVED lines=9> */
[----:B------:R-:W-:-:S02]  /*5f90*/  IADD3 R71, P5, PT, R70, R201, RZ ;  /* 0x000000c946477210 */ /* 0x000fc40007fbe0ff */
[-C--:B------:R-:W-:Y:S02]  /*5fa0*/  IADD3 R57, P2, PT, R56, R201.reuse, RZ ;  /* 0x000000c938397210 */ /* 0x080fe40007f5e0ff */
[-C--:B------:R-:W-:Y:S02]  /*5fb0*/  IADD3 R3, P3, PT, R2, R201.reuse, RZ ;  /* 0x000000c902037210 */ /* 0x080fe40007f7e0ff */
[-C--:B------:R-:W-:Y:S02]  /*5fc0*/  IADD3 R55, P4, PT, R54, R201.reuse, RZ ;  /* 0x000000c936377210 */ /* 0x080fe40007f9e0ff */
[-C--:B------:R-:W-:Y:S01]  /*5fd0*/  IADD3 R19, P6, PT, R18, R201.reuse, RZ ;  /* 0x000000c912137210 */ /* 0x080fe20007fde0ff */
[----:B------:R-:W-:Y:S01]  /*5fe0*/  VOTEU.ALL UP1, P1 ;  /* 0x0000000000ff7886 */ /* 0x000fe20000820000 */
        /* <DEDUP_REMOVED lines=9> */
[----:B------:R0:W1:Y:S01]  /*6080*/  @!UP1 SYNCS.EXCH.64 URZ, [UR16+0x6008], UR4 ;  /* 0x0060080410ff95b2 */ /* 0x0000620008000100 */
[----:B------:R-:W-:-:S02]  /*6090*/  IADD3 R13, P5, PT, R12, R201, RZ ;  /* 0x000000c90c0d7210 */ /* 0x000fc40007fbe0ff */
[-C--:B------:R-:W-:Y:S02]  /*60a0*/  IADD3 R151, P2, PT, R149, R201.reuse, RZ ;  /* 0x000000c995977210 */ /* 0x080fe40007f5e0ff */
[-C--:B------:R-:W-:Y:S02]  /*60b0*/  IADD3 R162, P3, PT, R158, R201.reuse, RZ ;  /* 0x000000c99ea27210 */ /* 0x080fe40007f7e0ff */
[-C--:B------:R-:W-:Y:S02]  /*60c0*/  IADD3 R167, P4, PT, R163, R201.reuse, RZ ;  /* 0x000000c9a3a77210 */ /* 0x080fe40007f9e0ff */
[-C--:B------:R-:W-:Y:S01]  /*60d0*/  IADD3 R67, P6, PT, R66, R201.reuse, RZ ;  /* 0x000000c942437210 */ /* 0x080fe20007fde0ff */
[----:B--2---:R2:W-:Y:S01]  /*60e0*/  STS.U8 [R206+UR16+0x4000], R61 ;  /* 0x0040003dce007988 */ /* 0x0045e20008000010 */
        /* <DEDUP_REMOVED lines=10> */
[----:B--2---:R-:W-:-:S02]  /*6190*/  IADD3 R61, P5, PT, R60, R201, RZ ;  /* 0x000000c93c3d7210 */ /* 0x004fc40007fbe0ff */
[-C--:B------:R-:W-:Y:S02]  /*61a0*/  IADD3 R175, P2, PT, R171, R201.reuse, RZ ;  /* 0x000000c9abaf7210 */ /* 0x080fe40007f5e0ff */
[-C--:B------:R-:W-:Y:S02]  /*61b0*/  IADD3 R181, P3, PT, R179, R201.reuse, RZ ;  /* 0x000000c9b3b57210 */ /* 0x080fe40007f7e0ff */
[-C--:B------:R-:W-:Y:S02]  /*61c0*/  IADD3 R185, P4, PT, R183, R201.reuse, RZ ;  /* 0x000000c9b7b97210 */ /* 0x080fe40007f9e0ff */
[----:B------:R-:W-:Y:S02]  /*61d0*/  IADD3 R9, P6, PT, R8, R201, RZ ;  /* 0x000000c908097210 */ /* 0x000fe40007fde0ff */
[-C--:B------:R-:W-:Y:S02]  /*61e0*/  LEA.HI.X.SX32 R60, R60, R200.reuse, 0x1, P5 ;  /* 0x000000c83c3c7211 */ /* 0x080fe400028f0eff */
[----:B------:R-:W-:-:S02]  /*61f0*/  LEA.HI.X.SX32 R171, R171, R200, 0x1, P2 ;  /* 0x000000c8abab7211 */ /* 0x000fc400010f0eff */
[-C--:B------:R-:W-:Y:S02]  /*6200*/  LEA.HI.X.SX32 R179, R179, R200.reuse, 0x1, P3 ;  /* 0x000000c8b3b37211 */ /* 0x080fe400018f0eff */
[-C--:B------:R-:W-:Y:S02]  /*6210*/  LEA.HI.X.SX32 R183, R183, R200.reuse, 0x1, P4 ;  /* 0x000000c8b7b77211 */ /* 0x080fe400020f0eff */
[----:B------:R-:W-:Y:S02]  /*6220*/  LEA.HI.X.SX32 R8, R8, R200, 0x1, P6 ;  /* 0x000000c808087211 */ /* 0x000fe400030f0eff */
[-C--:B------:R-:W-:Y:S02]  /*6230*/  IADD3 R189, P2, PT, R187, R201.reuse, RZ ;  /* 0x000000c9bbbd7210 */ /* 0x080fe40007f5e0ff */
[-C--:B------:R-:W-:Y:S02]  /*6240*/  IADD3 R193, P3, PT, R191, R201.reuse, RZ ;  /* 0x000000c9bfc17210 */ /* 0x080fe40007f7e0ff */
[----:B------:R-:W-:-:S02]  /*6250*/  IADD3 R197, P4, PT, R195, R201, RZ ;  /* 0x000000c9c3c57210 */ /* 0x000fc40007f9e0ff */
[CC--:B------:R-:W-:Y:S02]  /*6260*/  IADD3 R199, P5, PT, R198.reuse, R201.reuse, RZ ;  /* 0x000000c9c6c77210 */ /* 0x0c0fe40007fbe0ff */
[----:B------:R-:W-:Y:S02]  /*6270*/  IADD3 R201, P6, PT, R109, R201, RZ ;  /* 0x000000c96dc97210 */ /* 0x000fe40007fde0ff */
[-C--:B------:R-:W-:Y:S02]  /*6280*/  LEA.HI.X.SX32 R187, R187, R200.reuse, 0x1, P2 ;  /* 0x000000c8bbbb7211 */ /* 0x080fe400010f0eff */
[-C--:B------:R-:W-:Y:S02]  /*6290*/  LEA.HI.X.SX32 R191, R191, R200.reuse, 0x1, P3 ;  /* 0x000000c8bfbf7211 */ /* 0x080fe400018f0eff */
[-C--:B------:R-:W-:Y:S02]  /*62a0*/  LEA.HI.X.SX32 R195, R195, R200.reuse, 0x1, P4 ;  /* 0x000000c8c3c37211 */ /* 0x080fe400020f0eff */
[----:B------:R-:W-:-:S02]  /*62b0*/  LEA.HI.X.SX32 R198, R198, R200, 0x1, P5 ;  /* 0x000000c8c6c67211 */ /* 0x000fc400028f0eff */
[----:B------:R-:W-:Y:S01]  /*62c0*/  LEA.HI.X.SX32 R200, R109, R200, 0x1, P6 ;  /* 0x000000c86dc87211 */ /* 0x000fe200030f0eff */
[----:B------:R-:W-:Y:S01]  /*62d0*/  @P0 IMAD.MOV.U32 R110, RZ, RZ, R75 ;  /* 0x000000ffff6e0224 */ /* 0x000fe200078e004b */
[----:B------:R-:W-:Y:S01]  /*62e0*/  PRMT R109, RZ, 0x7610, R109 ;  /* 0x00007610ff6d7816 */ /* 0x000fe2000000006d */
[----:B------:R-:W-:Y:S01]  /*62f0*/  @P0 IMAD.MOV.U32 R111, RZ, RZ, R73 ;  /* 0x000000ffff6f0224 */ /* 0x000fe200078e0049 */
[----:B------:R2:W-:Y:S04]  /*6300*/  STS.U8 [R206+UR16+0x4400], R112 ;  /* 0x00440070ce007988 */ /* 0x0005e80008000010 */
[----:B------:R0:W4:Y:S01]  /*6310*/  @P0 LDG.E.U8 R109, desc[UR18][R110.64] ;  /* 0x000000126e6d0981 */ /* 0x000122000c1e1100 */
[----:B--2---:R-:W-:Y:S01]  /*6320*/  PRMT R112, RZ, 0x7610, R112 ;  /* 0x00007610ff707816 */ /* 0x004fe20000000070 */
[----:B0-----:R-:W-:-:S02]  /*6330*/  @P0 IMAD.MOV.U32 R110, RZ, RZ, R74 ;  /* 0x000000ffff6e0224 */ /* 0x001fc400078e004a */
[----:B------:R-:W-:Y:S01]  /*6340*/  @P0 IMAD.MOV.U32 R111, RZ, RZ, R72 ;  /* 0x000000ffff6f0224 */ /* 0x000fe200078e0048 */
[----:B------:R0:W-:Y:S04]  /*6350*/  STS.U8 [R206+UR16+0x4800], R113 ;  /* 0x00480071ce007988 */ /* 0x0001e80008000010 */
[----:B------:R2:W-:Y:S04]  /*6360*/  STS.U8 [R206+UR16+0x4c00], R116 ;  /* 0x004c0074ce007988 */ /* 0x0005e80008000010 */
[----:B------:R1:W4:Y:S01]  /*6370*/  @P0 LDG.E.U8 R112, desc[UR18][R110.64] ;  /* 0x000000126e700981 */ /* 0x000322000c1e1100 */
[----:B0-----:R-:W-:-:S02]  /*6380*/  PRMT R113, RZ, 0x7610, R113 ;  /* 0x00007610ff717816 */ /* 0x001fc40000000071 */
[----:B--2---:R-:W-:Y:S01]  /*6390*/  LOP3.LUT R116, R206, 0x10, RZ, 0x3c, !PT ;  /* 0x00000010ce747812 */ /* 0x004fe200078e3cff */
[----:B-1----:R-:W-:Y:S02]  /*63a0*/  @P0 IMAD.MOV.U32 R110, RZ, RZ, R71 ;  /* 0x000000ffff6e0224 */ /* 0x002fe400078e0047 */
[----:B------:R-:W-:Y:S02]  /*63b0*/  @P0 IMAD.MOV.U32 R111, RZ, RZ, R70 ;  /* 0x000000ffff6f0224 */ /* 0x000fe400078e0046 */
[----:B---3--:R0:W-:Y:S04]  /*63c0*/  STS.U8 [R116+UR16+0x4080], R114 ;  /* 0x0040807274007988 */ /* 0x0081e80008000010 */
[----:B------:R1:W2:Y:S01]  /*63d0*/  @P0 LDG.E.U8 R113, desc[UR18][R110.64] ;  /* 0x000000126e710981 */ /* 0x0002a2000c1e1100 */
[----:B0-----:R-:W-:Y:S01]  /*63e0*/  PRMT R114, RZ, 0x7610, R114 ;  /* 0x00007610ff727816 */ /* 0x001fe20000000072 */
[----:B-1----:R-:W-:-:S02]  /*63f0*/  @P0 IMAD.MOV.U32 R110, RZ, RZ, R69 ;  /* 0x000000ffff6e0224 */ /* 0x002fc400078e0045 */
[----:B------:R-:W-:Y:S01]  /*6400*/  @P0 IMAD.MOV.U32 R111, RZ, RZ, R68 ;  /* 0x000000ffff6f0224 */ /* 0x000fe200078e0044 */
[----:B------:R0:W-:Y:S04]  /*6410*/  STS.U8 [R116+UR16+0x4480], R115 ;  /* 0x0044807374007988 */ /* 0x0001e80008000010 */
[----:B------:R1:W3:Y:S01]  /*6420*/  @P0 LDG.E.U8 R114, desc[UR18][R110.64] ;  /* 0x000000126e720981 */ /* 0x0002e2000c1e1100 */
[----:B0-----:R-:W-:Y:S01]  /*6430*/  PRMT R115, RZ, 0x7610, R115 ;  /* 0x00007610ff737816 */ /* 0x001fe20000000073 */
[----:B-1----:R-:W-:Y:S02]  /*6440*/  @P0 IMAD.MOV.U32 R110, RZ, RZ, R67 ;  /* 0x000000ffff6e0224 */ /* 0x002fe400078e0043 */
[----:B------:R-:W-:-:S05]  /*6450*/  @P0 IMAD.MOV.U32 R111, RZ, RZ, R66 ;  /* 0x000000ffff6f0224 */ /* 0x000fca00078e0042 */
[----:B------:R0:W2:Y:S01]  /*6460*/  @P0 LDG.E.U8 R115, desc[UR18][R110.64] ;  /* 0x000000126e730981 */ /* 0x0000a2000c1e1100 */
[----:B------:R-:W-:-:S03]  /*6470*/  LOP3.LUT R246, R206, 0x20, RZ, 0x3c, !PT ;  /* 0x00000020cef67812 */ /* 0x000fc600078e3cff */
[----:B------:R1:W-:Y:S01]  /*6480*/  STS.U8 [R116+UR16+0x4880], R120 ;  /* 0x0048807874007988 */ /* 0x0003e20008000010 */
[----:B0-----:R-:W-:Y:S02]  /*6490*/  @P0 IMAD.MOV.U32 R110, RZ, RZ, R65 ;  /* 0x000000ffff6e0224 */ /* 0x001fe400078e0041 */
[----:B------:R-:W-:Y:S01]  /*64a0*/  @P0 IMAD.MOV.U32 R111, RZ, RZ, R64 ;  /* 0x000000ffff6f0224 */ /* 0x000fe200078e0040 */
[----:B-1----:R-:W-:Y:S01]  /*64b0*/  PRMT R120, RZ, 0x7610, R120 ;  /* 0x00007610ff787816 */ /* 0x002fe20000000078 */
[----:B------:R-:W-:Y:S04]  /*64c0*/  STS.U8 [R116+UR16+0x4c80], R168 ;  /* 0x004c80a874007988 */ /* 0x000fe80008000010 */
[----:B-----5:R0:W-:Y:S04]  /*64d0*/  STS.U8 [R246+UR16+0x4100], R121 ;  /* 0x00410079f6007988 */ /* 0x0201e80008000010 */
[----:B------:R1:W5:Y:S01]  /*64e0*/  @P0 LDG.E.U8 R120, desc[UR18][R110.64] ;  /* 0x000000126e780981 */ /* 0x000362000c1e1100 */
[----:B0-----:R-:W-:Y:S01]  /*64f0*/  PRMT R121, RZ, 0x7610, R121 ;  /* 0x00007610ff797816 */ /* 0x001fe20000000079 */
[----:B-1----:R-:W-:-:S02]  /*6500*/  @P0 IMAD.MOV.U32 R110, RZ, RZ, R63 ;  /* 0x000000ffff6e0224 */ /* 0x002fc400078e003f */
[----:B------:R-:W-:Y:S01]  /*6510*/  @P0 IMAD.MOV.U32 R111, RZ, RZ, R62 ;  /* 0x000000ffff6f0224 */ /* 0x000fe200078e003e */
[----:B------:R0:W-:Y:S04]  /*6520*/  STS.U8 [R246+UR16+0x4500], R122 ;  /* 0x0045007af6007988 */ /* 0x0001e80008000010 */
[----:B------:R1:W2:Y:S01]  /*6530*/  @P0 LDG.E.U8 R121, desc[UR18][R110.64] ;  /* 0x000000126e790981 */ /* 0x0002a2000c1e1100 */
[----:B0-----:R-:W-:Y:S01]  /*6540*/  PRMT R122, RZ, 0x7610, R122 ;  /* 0x00007610ff7a7816 */ /* 0x001fe2000000007a */
[----:B-1----:R-:W-:Y:S02]  /*6550*/  @P0 IMAD.MOV.U32 R110, RZ, RZ, R61 ;  /* 0x000000ffff6e0224 */ /* 0x002fe400078e003d */
[----:B------:R-:W-:Y:S01]  /*6560*/  @P0 IMAD.MOV.U32 R111, RZ, RZ, R60 ;  /* 0x000000ffff6f0224 */ /* 0x000fe200078e003c */
[----:B------:R0:W-:Y:S01]  /*6570*/  STS.U8 [R246+UR16+0x4900], R124 ;  /* 0x0049007cf6007988 */ /* 0x0001e20008000010 */
[----:B------:R-:W-:-:S03]  /*6580*/  LOP3.LUT R245, R206, 0x30, RZ, 0x3c, !PT ;  /* 0x00000030cef57812 */ /* 0x000fc600078e3cff */
[----:B------:R1:W2:Y:S01]  /*6590*/  @P0 LDG.E.U8 R122, desc[UR18][R110.64] ;  /* 0x000000126e7a0981 */ /* 0x0002a2000c1e1100 */
[----:B0-----:R-:W-:-:S03]  /*65a0*/  PRMT R124, RZ, 0x7610, R124 ;  /* 0x00007610ff7c7816 */ /* 0x001fc6000000007c */
[----:B------:R-:W-:Y:S01]  /*65b0*/  STS.U8 [R246+UR16+0x4d00], R166 ;  /* 0x004d00a6f6007988 */ /* 0x000fe20008000010 */
[----:B-1----:R-:W-:Y:S02]  /*65c0*/  @P0 IMAD.MOV.U32 R110, RZ, RZ, R59 ;  /* 0x000000ffff6e0224 */ /* 0x002fe400078e003b */
[----:B------:R-:W-:Y:S01]  /*65d0*/  @P0 IMAD.MOV.U32 R111, RZ, RZ, R58 ;  /* 0x000000ffff6f0224 */ /* 0x000fe200078e003a */
[----:B------:R0:W-:Y:S04]  /*65e0*/  STS.U8 [R245+UR16+0x4180], R126 ;  /* 0x0041807ef5007988 */ /* 0x0001e80008000010 */
[----:B------:R1:W2:Y:S01]  /*65f0*/  @P0 LDG.E.U8 R124, desc[UR18][R110.64] ;  /* 0x000000126e7c0981 */ /* 0x0002a2000c1e1100 */
        /* <DEDUP_REMOVED lines=15> */
[----:B----4-:R0:W-:Y:S04]  /*66f0*/  STS.U8 [R244+UR16+0x4200], R132 ;  /* 0x00420084f4007988 */ /* 0x0101e80008000010 */
[----:B------:R1:W4:Y:S01]  /*6700*/  @P0 LDG.E.U8 R130, desc[UR18][R110.64] ;  /* 0x000000126e820981 */ /* 0x000322000c1e1100 */
        /* <DEDUP_REMOVED lines=69> */
[----:B------:R0:W-:Y:S04]  /*6b60*/  STS.U8 [R206+UR16], R148 ;  /* 0x00000094ce007988 */ /* 0x0001e80008000010 */
        /* <DEDUP_REMOVED lines=8> */
[----:B------:R-:W-:Y:S01]  /*6bf0*/  @P0 IMAD.MOV.U32 R111, RZ, RZ, R34 ;  /* 0x000000ffff6f0224 */ /* 0x000fe200078e0022 */
[----:B------:R0:W-:Y:S04]  /*6c00*/  STS.U8 [R206+UR16+0x200], R146 ;  /* 0x00020092ce007988 */ /* 0x0001e80008000010 */
[----:B------:R1:W4:Y:S01]  /*6c10*/  @P0 LDG.E.U8 R147, desc[UR18][R110.64] ;  /* 0x000000126e930981 */ /* 0x000322000c1e1100 */
[----:B0-----:R-:W-:Y:S01]  /*6c20*/  PRMT R146, RZ, 0x7610, R146 ;  /* 0x00007610ff927816 */ /* 0x001fe20000000092 */
[----:B-1----:R-:W-:-:S02]  /*6c30*/  @P0 IMAD.MOV.U32 R110, RZ, RZ, R33 ;  /* 0x000000ffff6e0224 */ /* 0x002fc400078e0021 */
[----:B------:R-:W-:Y:S01]  /*6c40*/  @P0 IMAD.MOV.U32 R111, RZ, RZ, R32 ;  /* 0x000000ffff6f0224 */ /* 0x000fe200078e0020 */
[----:B------:R0:W-:Y:S04]  /*6c50*/  STS.U8 [R206+UR16+0x300], R145 ;  /* 0x00030091ce007988 */ /* 0x0001e80008000010 */
[----:B------:R1:W4:Y:S01]  /*6c60*/  @P0 LDG.E.U8 R146, desc[UR18][R110.64] ;  /* 0x000000126e920981 */ /* 0x000322000c1e1100 */
        /* <DEDUP_REMOVED lines=73> */
[----:B--2---:R0:W-:Y:S04]  /*7100*/  STS.U8 [R206+UR16+0x1200], R113 ;  /* 0x00120071ce007988 */ /* 0x0041e80008000010 */
[----:B------:R1:W2:Y:S01]  /*7110*/  @P0 LDG.E.U8 R112, desc[UR18][R110.64] ;  /* 0x000000126e700981 */ /* 0x0002a2000c1e1100 */
[----:B0-----:R-:W-:Y:S01]  /*7120*/  PRMT R113, RZ, 0x7610, R113 ;  /* 0x00007610ff717816 */ /* 0x001fe20000000071 */
[----:B-1----:R-:W-:-:S02]  /*7130*/  @P0 IMAD.MOV.U32 R110, RZ, RZ, R151 ;  /* 0x000000ffff6e0224 */ /* 0x002fc400078e0097 */
[----:B------:R-:W-:Y:S01]  /*7140*/  @P0 IMAD.MOV.U32 R111, RZ, RZ, R149 ;  /* 0x000000ffff6f0224 */ /* 0x000fe200078e0095 */
[----:B---3--:R0:W-:Y:S04]  /*7150*/  STS.U8 [R206+UR16+0x1300], R114 ;  /* 0x00130072ce007988 */ /* 0x0081e80008000010 */
[----:B------:R1:W3:Y:S01]  /*7160*/  @P0 LDG.E.U8 R113, desc[UR18][R110.64] ;  /* 0x000000126e710981 */ /* 0x0002e2000c1e1100 */
[----:B0-----:R-:W-:Y:S01]  /*7170*/  PRMT R114, RZ, 0x7610, R114 ;  /* 0x00007610ff727816 */ /* 0x001fe20000000072 */
[----:B-1----:R-:W-:Y:S02]  /*7180*/  @P0 IMAD.MOV.U32 R110, RZ, RZ, R167 ;  /* 0x000000ffff6e0224 */ /* 0x002fe400078e00a7 */
[----:B------:R-:W-:Y:S01]  /*7190*/  @P0 IMAD.MOV.U32 R111, RZ, RZ, R163 ;  /* 0x000000ffff6f0224 */ /* 0x000fe200078e00a3 */
[----:B------:R0:W-:Y:S04]  /*71a0*/  STS.U8 [R206+UR16+0x1400], R115 ;  /* 0x00140073ce007988 */ /* 0x0001e80008000010 */
[----:B------:R1:W3:Y:S01]  /*71b0*/  @P0 LDG.E.U8 R114, desc[UR18][R110.64] ;  /* 0x000000126e720981 */ /* 0x0002e2000c1e1100 */
[----:B0-----:R-:W-:Y:S01]  /*71c0*/  PRMT R115, RZ, 0x7610, R115 ;  /* 0x00007610ff737816 */ /* 0x001fe20000000073 */
[----:B-1----:R-:W-:-:S02]  /*71d0*/  @P0 IMAD.MOV.U32 R110, RZ, RZ, R181 ;  /* 0x000000ffff6e0224 */ /* 0x002fc400078e00b5 */
[----:B------:R-:W-:Y:S01]  /*71e0*/  @P0 IMAD.MOV.U32 R111, RZ, RZ, R179 ;  /* 0x000000ffff6f0224 */ /* 0x000fe200078e00b3 */
[----:B------:R-:W-:-:S04]  /*71f0*/  PRMT R159, RZ, 0x7610, R159 ;  /* 0x00007610ff9f7816 */ /* 0x000fc8000000009f */
[----:B------:R0:W3:Y:S01]  /*7200*/  @P0 LDG.E.U8 R115, desc[UR18][R110.64] ;  /* 0x000000126e730981 */ /* 0x0000e2000c1e1100 */
[----:B------:R-:W-:Y:S01]  /*7210*/  PRMT R161, RZ, 0x7610, R161 ;  /* 0x00007610ffa17816 */ /* 0x000fe200000000a1 */
[----:B0-----:R-:W-:Y:S02]  /*7220*/  @P0 IMAD.MOV.U32 R110, RZ, RZ, R189 ;  /* 0x000000ffff6e0224 */ /* 0x001fe400078e00bd */
[----:B------:R-:W-:-:S05]  /*7230*/  @P0 IMAD.MOV.U32 R111, RZ, RZ, R187 ;  /* 0x000000ffff6f0224 */ /* 0x000fca00078e00bb */
[----:B------:R0:W3:Y:S02]  /*7240*/  @P0 LDG.E.U8 R159, desc[UR18][R110.64] ;  /* 0x000000126e9f0981 */ /* 0x0000e4000c1e1100 */
[----:B0-----:R-:W-:Y:S02]  /*7250*/  @P0 IMAD.MOV.U32 R110, RZ, RZ, R197 ;  /* 0x000000ffff6e0224 */ /* 0x001fe400078e00c5 */
[----:B------:R-:W-:-:S05]  /*7260*/  @P0 IMAD.MOV.U32 R111, RZ, RZ, R195 ;  /* 0x000000ffff6f0224 */ /* 0x000fca00078e00c3 */
[----:B------:R-:W3:Y:S04]  /*7270*/  @P0 LDG.E.U8 R161, desc[UR18][R110.64] ;  /* 0x000000126ea10981 */ /* 0x000ee8000c1e1100 */
[----:B-----5:R0:W-:Y:S04]  /*7280*/  STS.U8 [R206+UR16+0x1500], R120 ;  /* 0x00150078ce007988 */ /* 0x0201e80008000010 */
[----:B------:R0:W-:Y:S04]  /*7290*/  STS.U8 [R206+UR16+0x1600], R121 ;  /* 0x00160079ce007988 */ /* 0x0001e80008000010 */
[----:B------:R0:W-:Y:S04]  /*72a0*/  STS.U8 [R206+UR16+0x1700], R122 ;  /* 0x0017007ace007988 */ /* 0x0001e80008000010 */
[----:B------:R0:W-:Y:S04]  /*72b0*/  STS.U8 [R206+UR16+0x1800], R124 ;  /* 0x0018007cce007988 */ /* 0x0001e80008000010 */
[----:B------:R0:W-:Y:S04]  /*72c0*/  STS.U8 [R206+UR16+0x1900], R126 ;  /* 0x0019007ece007988 */ /* 0x0001e80008000010 */
[----:B------:R0:W-:Y:S04]  /*72d0*/  STS.U8 [R206+UR16+0x1a00], R128 ;  /* 0x001a0080ce007988 */ /* 0x0001e80008000010 */
[----:B----4-:R0:W-:Y:S04]  /*72e0*/  STS.U8 [R206+UR16+0x1b00], R130 ;  /* 0x001b0082ce007988 */ /* 0x0101e80008000010 */
[----:B------:R0:W-:Y:S04]  /*72f0*/  STS.U8 [R206+UR16+0x1c00], R132 ;  /* 0x001c0084ce007988 */ /* 0x0001e80008000010 */
        /* <DEDUP_REMOVED lines=24> */
[----:B------:R0:W-:Y:S01]  /*7480*/  STS.U8 [R116+UR16+0x1480], R129 ;  /* 0x0014808174007988 */ /* 0x0001e20008000010 */
[----:B------:R-:W-:-:S03]  /*7490*/  ISETP.NE.U32.AND P0, PT, RZ, UR6, PT ;  /* 0x00000006ff007c0c */ /* 0x000fc6000bf05070 */
[----:B------:R0:W-:Y:S01]  /*74a0*/  STS.U8 [R116+UR16+0x1580], R127 ;  /* 0x0015807f74007988 */ /* 0x0001e20008000010 */
[----:B------:R-:W-:-:S03]  /*74b0*/  ISETP.LT.OR P2, PT, R169, 0x20, P0 ;  /* 0x00000020a900780c */ /* 0x000fc60000741670 */
[----:B------:R0:W-:Y:S04]  /*74c0*/  STS.U8 [R116+UR16+0x1680], R125 ;  /* 0x0016807d74007988 */ /* 0x0001e80008000010 */
[----:B------:R0:W-:Y:S04]  /*74d0*/  STS.U8 [R116+UR16+0x1780], R123 ;  /* 0x0017807b74007988 */ /* 0x0001e80008000010 */
[----:B------:R0:W-:Y:S04]  /*74e0*/  STS.U8 [R116+UR16+0x1880], R109 ;  /* 0x0018806d74007988 */ /* 0x0001e80008000010 */
[----:B--2---:R0:W-:Y:S04]  /*74f0*/  STS.U8 [R116+UR16+0x1980], R112 ;  /* 0x0019807074007988 */ /* 0x0041e80008000010 */
[----:B---3--:R0:W-:Y:S04]  /*7500*/  STS.U8 [R116+UR16+0x1a80], R113 ;  /* 0x001a807174007988 */ /* 0x0081e80008000010 */
[----:B------:R0:W-:Y:S04]  /*7510*/  STS.U8 [R116+UR16+0x1b80], R114 ;  /* 0x001b807274007988 */ /* 0x0001e80008000010 */
[----:B------:R0:W-:Y:S04]  /*7520*/  STS.U8 [R116+UR16+0x1c80], R115 ;  /* 0x001c807374007988 */ /* 0x0001e80008000010 */
[----:B------:R0:W-:Y:S04]  /*7530*/  STS.U8 [R116+UR16+0x1d80], R159 ;  /* 0x001d809f74007988 */ /* 0x0001e80008000010 */
[----:B------:R0:W-:Y:S01]  /*7540*/  STS.U8 [R116+UR16+0x1e80], R161 ;  /* 0x001e80a174007988 */ /* 0x0001e20008000010 */
[----:B------:R1:W-:Y:S06]  /*7550*/  MEMBAR.ALL.CTA ;  /* 0x0000000000007992 */ /* 0x0003ec0000008000 */
[----:B-1----:R-:W1:Y:S02]  /*7560*/  FENCE.VIEW.ASYNC.S ;  /* 0x00000000000073c6 */ /* 0x002e640000000000 */
[----:B-1----:R-:W-:Y:S01]  /*7570*/  BAR.SYNC.DEFER_BLOCKING 0x0 ;  /* 0x0000000000007b1d */ /* 0x002fe20000010000 */
[----:B------:R-:W-:-:S05]  /*7580*/  ISETP.GE.AND P3, PT, R169, 0x40, PT ;  /* 0x00000040a900780c */ /* 0x000fca0003f66270 */
[----:B------:R-:W-:Y:S08]  /*7590*/  @P2 BRA `(.L_x_6) ;  /* 0x00000000003c2947 */ /* 0x000ff00003800000 */
[----:B------:R-:W-:Y:S02]  /*75a0*/  UIADD3 UR4, UPT, UPT, UR16, 0x4000, URZ ;  /* 0x0000400010047890 */ /* 0x000fe4000fffe0ff */
[----:B------:R-:W-:Y:S02]  /*75b0*/  USHF.R.U32.HI UR8, URZ, 0x4, UR16 ;  /* 0x00000004ff087899 */ /* 0x000fe40008011610 */
[----:B------:R-:W-:Y:S02]  /*75c0*/  USHF.R.U32.HI UR4, URZ, 0x4, UR4 ;  /* 0x00000004ff047899 */ /* 0x000fe40008011604 */
[----:B------:R-:W-:Y:S02]  /*75d0*/  USGXT.U32 UR8, UR8, 0xe ;  /* 0x0000000e0808789a */ /* 0x000fe40008000000 */
[----:B------:R-:W-:Y:S01]  /*75e0*/  USGXT.U32 UR6, UR4, 0xe ;  /* 0x0000000e0406789a */ /* 0x000fe20008000000 */
[----:B------:R-:W-:Y:S02]  /*75f0*/  UMOV UR5, URZ ;  /* 0x000000ff00057c82 */ /* 0x000fe40008000000 */
[----:B------:R-:W-:Y:S01]  /*7600*/  UMOV UR4, UR10 ;  /* 0x0000000a00047c82 */ /* 0x000fe20008000000 */
[----:B------:R-:W-:Y:S01]  /*7610*/  UMOV UR14, 0x0 ;  /* 0x00000000000e7882 */ /* 0x000fe20000000000 */
[----:B------:R-:W-:Y:S01]  /*7620*/  UMOV UR15, 0x8408010 ;  /* 0x08408010000f7882 */ /* 0x000fe20000000000 */
[----:B------:R-:W-:Y:S01]  /*7630*/  UMOV UR9, 0xc0004010 ;  /* 0xc000401000097882 */ /* 0x000fe20000000000 */
[----:B------:R-:W-:Y:S01]  /*7640*/  UMOV UR7, 0x40004040 ;  /* 0x4000404000077882 */ /* 0x000fe20000000000 */
[----:B------:R-:W-:Y:S01]  /*7650*/  UMOV UR4, UR4 ;  /* 0x0000000400047c82 */ /* 0x000fe20008000000 */
[----:B------:R1:W-:Y:S01]  /*7660*/  UTCQMMA gdesc[UR6], gdesc[UR8], tmem[UR17], tmem[UR14], idesc[UR15], !UPT ;  /* 0x00ff0e08060075ea */ /* 0x0003e2000f800311 */
[----:B------:R1:W-:Y:S01]  /*7670*/  UTCBAR [UR4], URZ ;  /* 0x000000ff040073e9 */ /* 0x0003e200080000ff */
[----:B------:R-:W-:-:S02]  /*7680*/  NOP ;  /* 0x0000000000007918 */ /* 0x000fc40000000000 */
.L_x_6:
[----:B-1----:R-:W-:Y:S01]  /*7690*/  UMOV UR4, URZ ;  /* 0x000000ff00047c82 */ /* 0x002fe20008000000 */
[----:B------:R-:W-:Y:S05]  /*76a0*/  @!P3 BRA `(.L_x_7) ;  /* 0x0000002c0054b947 */ /* 0x000fea0003800000 */
[----:B0-----:R-:W-:Y:S01]  /*76b0*/  SHF.R.S32.HI R109, RZ, 0x1f, R169 ;  /* 0x0000001fff6d7819 */ /* 0x001fe200000114a9 */
[----:B------:R-:W-:Y:S01]  /*76c0*/  IMAD.SHL.U32 R208, R118, 0x20, RZ ;  /* 0x0000002076d07824 */ /* 0x000fe200078e00ff */
[----:B------:R-:W-:Y:S01]  /*76d0*/  UIADD3 UR5, UPT, UPT, UR16, 0x2000, URZ ;  /* 0x0000200010057890 */ /* 0x000fe2000fffe0ff */
[----:B------:R-:W-:Y:S01]  /*76e0*/  IMAD.SHL.U32 R119, R119, 0x20, RZ ;  /* 0x0000002077777824 */ /* 0x000fe200078e00ff */
[----:B------:R-:W-:Y:S01]  /*76f0*/  LEA.HI R109, R109, R169, RZ, 0x5 ;  /* 0x000000a96d6d7211 */ /* 0x000fe200078f28ff */
[----:B------:R-:W-:Y:S01]  /*7700*/  UIADD3 UR4, UPT, UPT, UR16, 0x5000, URZ ;  /* 0x0000500010047890 */ /* 0x000fe2000fffe0ff */
[--C-:B------:R-:W-:Y:S01]  /*7710*/  IADD3 R117, P2, P3, R117, UR20, R208.reuse ;  /* 0x0000001475757c10 */ /* 0x100fe2000fb5e0d0 */
[----:B------:R-:W-:Y:S01]  /*7720*/  USHF.R.U32.HI UR5, URZ, 0x4, UR5 ;  /* 0x00000004ff057899 */ /* 0x000fe20008011605 */
[----:B------:R-:W-:Y:S01]  /*7730*/  SHF.R.S32.HI R109, RZ, 0x5, R109 ;  /* 0x00000005ff6d7819 */ /* 0x000fe2000001146d */
[----:B------:R-:W-:Y:S01]  /*7740*/  USHF.R.U32.HI UR4, URZ, 0x4, UR4 ;  /* 0x00000004ff047899 */ /* 0x000fe20008011604 */
[----:B------:R-:W-:Y:S01]  /*7750*/  SHF.R.S32.HI R248, RZ, 0x1f, R208 ;  /* 0x0000001ffff87819 */ /* 0x000fe200000114d0 */
[----:B------:R-:W-:Y:S01]  /*7760*/  IMAD.MOV.U32 R110, RZ, RZ, RZ ;  /* 0x000000ffff6e7224 */ /* 0x000fe200078e00ff */
[----:B------:R-:W-:Y:S01]  /*7770*/  VIMNMX R109, PT, PT, R109, 0x2, !PT ;  /* 0x000000026d6d7848 */ /* 0x000fe20007fe0100 */
[----:B------:R-:W-:Y:S01]  /*7780*/  USGXT.U32 UR14, UR5, 0xe ;  /* 0x0000000e050e789a */ /* 0x000fe20008000000 */
[----:B------:R-:W-:Y:S01]  /*7790*/  IADD3.X R118, PT, PT, R160, UR21, R248, P2, P3 ;  /* 0x00000015a0767c10 */ /* 0x000fe200097e64f8 */
[----:B------:R-:W0:Y:S01]  /*77a0*/  LDCU UR20, c[0x0][0x3a8] ;  /* 0x00007500ff1477ac */ /* 0x000e220008000800 */
[----:B------:R-:W-:Y:S01]  /*77b0*/  SHF.R.S32.HI R207, RZ, 0x1f, R119 ;  /* 0x0000001fffcf7819 */ /* 0x000fe20000011477 */
[----:B------:R-:W-:Y:S01]  /*77c0*/  VIADD R204, R109, 0xffffffff ;  /* 0xffffffff6dcc7836 */ /* 0x000fe20000000000 */
[----:B------:R-:W-:Y:S01]  /*77d0*/  USGXT.U32 UR8, UR4, 0xe ;  /* 0x0000000e0408789a */ /* 0x000fe20008000000 */
[----:B------:R-:W-:Y:S01]  /*77e0*/  UMOV UR13, UR10 ;  /* 0x0000000a000d7c82 */ /* 0x000fe20008000000 */
[----:B------:R-:W-:Y:S01]  /*77f0*/  UMOV UR15, 0x1 ;  /* 0x00000001000f7882 */ /* 0x000fe20000000000 */
[----:B------:R-:W-:-:S09]  /*7800*/  UMOV UR5, URZ ;  /* 0x000000ff00057c82 */ /* 0x000fd20008000000 */
.L_x_10:
[----:B------:R-:W-:Y:S01]  /*7810*/  IMAD.U32 R109, R110, -0x80000000, RZ ;  /* 0x800000006e6d7824 */ /* 0x000fe200078e00ff */
[----:B0-----:R-:W-:Y:S02]  /*7820*/  IADD3 R110, P5, PT, R117, UR20, RZ ;  /* 0x00000014756e7c10 */ /* 0x001fe4000ffbe0ff */
[C---:B------:R-:W-:Y:S01]  /*7830*/  ISETP.GT.AND P3, PT, R106.reuse, 0x1, PT ;  /* 0x000000016a00780c */ /* 0x040fe20003f64270 */
[----:B------:R-:W0:Y:S01]  /*7840*/  SYNCS.PHASECHK.TRANS64.TRYWAIT P4, [UR13], R109 ;  /* 0x0000006dff0075a7 */ /* 0x000e22000808110d */
[----:B------:R-:W-:Y:S01]  /*7850*/  ISETP.GT.AND P2, PT, R106, 0x2, PT ;  /* 0x000000026a00780c */ /* 0x000fe20003f44270 */
[----:B------:R-:W-:Y:S01]  /*7860*/  IMAD.X R111, R240, 0x1, R118, P5 ;  /* 0x00000001f06f7824 */ /* 0x000fe200028e0676 */
[----:B------:R-:W-:Y:S01]  /*7870*/  PRMT R144, RZ, 0x7610, R144 ;  /* 0x00007610ff907816 */ /* 0x000fe20000000090 */
[----:B0-----:R-:W-:Y:S10]  /*7880*/  @!P4 BRA `(.L_x_8) ;  /* 0x000000c000b0c947 */ /* 0x001ff40003800000 */
.L_x_16:
[----:B------:R-:W-:Y:S01]  /*7890*/  SHF.R.S32.HI R114, RZ, 0x1f, R239 ;  /* 0x0000001fff727819 */ /* 0x000fe200000114ef */
[----:B------:R0:W2:Y:S01]  /*78a0*/  @P3 LDG.E.U8 R144, desc[UR18][R110.64] ;  /* 0x000000126e903981 */ /* 0x0000a2000c1e1100 */
[-C--:B------:R-:W-:Y:S02]  /*78b0*/  IADD3 R112, P6, PT, R239, R117.reuse, RZ ;  /* 0x00000075ef707210 */ /* 0x080fe40007fde0ff */
[----:B------:R-:W-:Y:S02]  /*78c0*/  ISETP.GT.AND P5, PT, R106, 0x3, PT ;  /* 0x000000036a00780c */ /* 0x000fe40003fa4270 */
[----:B------:R-:W-:Y:S01]  /*78d0*/  PRMT R122, RZ, 0x7610, R122 ;  /* 0x00007610ff7a7816 */ /* 0x000fe2000000007a */
[----:B------:R-:W-:Y:S01]  /*78e0*/  IMAD.X R113, R114, 0x1, R118, P6 ;  /* 0x0000000172717824 */ /* 0x000fe200030e0676 */
[----:B------:R-:W-:Y:S02]  /*78f0*/  SHF.R.S32.HI R114, RZ, 0x1f, R238 ;  /* 0x0000001fff727819 */ /* 0x000fe400000114ee */
[----:B0-----:R-:W-:-:S02]  /*7900*/  IADD3 R110, P4, PT, R238, R117, RZ ;  /* 0x00000075ee6e7210 */ /* 0x001fc40007f9e0ff */
[----:B------:R0:W3:Y:S01]  /*7910*/  @P2 LDG.E.U8 R122, desc[UR18][R112.64] ;  /* 0x00000012707a2981 */ /* 0x0000e2000c1e1100 */
[----:B------:R-:W-:Y:S02]  /*7920*/  ISETP.GT.AND P3, PT, R106, 0x4, PT ;  /* 0x000000046a00780c */ /* 0x000fe40003f64270 */
[----:B------:R-:W-:Y:S01]  /*7930*/  PRMT R109, RZ, 0x7610, R109 ;  /* 0x00007610ff6d7816 */ /* 0x000fe2000000006d */
[----:B------:R-:W-:Y:S01]  /*7940*/  IMAD.X R111, R114, 0x1, R118, P4 ;  /* 0x00000001726f7824 */ /* 0x000fe200020e0676 */
[----:B------:R-:W-:Y:S02]  /*7950*/  SHF.R.S32.HI R124, RZ, 0x1f, R237 ;  /* 0x0000001fff7c7819 */ /* 0x000fe400000114ed */
[----:B------:R-:W-:Y:S02]  /*7960*/  IADD3 R114, P2, PT, R237, R117, RZ ;  /* 0x00000075ed727210 */ /* 0x000fe40007f5e0ff */
[----:B------:R-:W-:Y:S01]  /*7970*/  ISETP.GT.AND P4, PT, R106, 0x5, PT ;  /* 0x000000056a00780c */ /* 0x000fe20003f84270 */
[----:B------:R1:W4:Y:S01]  /*7980*/  @P5 LDG.E.U8 R109, desc[UR18][R110.64] ;  /* 0x000000126e6d5981 */ /* 0x000322000c1e1100 */
[----:B0-----:R-:W-:Y:S01]  /*7990*/  PRMT R112, RZ, 0x7610, R112 ;  /* 0x00007610ff707816 */ /* 0x001fe20000000070 */
[----:B------:R-:W-:Y:S01]  /*79a0*/  IMAD.X R115, R124, 0x1, R118, P2 ;  /* 0x000000017c737824 */ /* 0x000fe200010e0676 */
[----:B------:R-:W-:-:S02]  /*79b0*/  SHF.R.S32.HI R124, RZ, 0x1f, R236 ;  /* 0x0000001fff7c7819 */ /* 0x000fc400000114ec */
[----:B------:R-:W-:Y:S02]  /*79c0*/  ISETP.GT.AND P2, PT, R106, 0x6, PT ;  /* 0x000000066a00780c */ /* 0x000fe40003f44270 */
[----:B------:R-:W-:Y:S01]  /*79d0*/  PRMT R202, RZ, 0x7610, R202 ;  /* 0x00007610ffca7816 */ /* 0x000fe200000000ca */
[----:B------:R0:W5:Y:S01]  /*79e0*/  @P3 LDG.E.U8 R112, desc[UR18][R114.64] ;  /* 0x0000001272703981 */ /* 0x000162000c1e1100 */
[----:B-1----:R-:W-:-:S05]  /*79f0*/  IADD3 R110, P5, PT, R236, R117, RZ ;  /* 0x00000075ec6e7210 */ /* 0x002fca0007fbe0ff */
[--C-:B------:R-:W-:Y:S01]  /*7a00*/  IMAD.X R111, R124, 0x1, R118.reuse, P5 ;  /* 0x000000017c6f7824 */ /* 0x100fe200028e0676 */
[----:B------:R-:W-:Y:S02]  /*7a10*/  SHF.R.S32.HI R124, RZ, 0x1f, R235 ;  /* 0x0000001fff7c7819 */ /* 0x000fe400000114eb */
[----:B0-----:R-:W-:Y:S02]  /*7a20*/  IADD3 R114, P6, PT, R235, R117, RZ ;  /* 0x00000075eb727210 */ /* 0x001fe40007fde0ff */
[----:B------:R-:W-:Y:S01]  /*7a30*/  ISETP.GT.AND P3, PT, R106, 0x7, PT ;  /* 0x000000076a00780c */ /* 0x000fe20003f64270 */
[----:B------:R0:W2:Y:S01]  /*7a40*/  @P4 LDG.E.U8 R202, desc[UR18][R110.64] ;  /* 0x000000126eca4981 */ /* 0x0000a2000c1e1100 */
[----:B------:R-:W-:Y:S01]  /*7a50*/  PRMT R203, RZ, 0x7610, R203 ;  /* 0x00007610ffcb7816 */ /* 0x000fe200000000cb */
[----:B------:R-:W-:Y:S01]  /*7a60*/  IMAD.X R115, R124, 0x1, R118, P6 ;  /* 0x000000017c737824 */ /* 0x000fe200030e0676 */
[----:B------:R-:W-:Y:S02]  /*7a70*/  SHF.R.S32.HI R124, RZ, 0x1f, R234 ;  /* 0x0000001fff7c7819 */ /* 0x000fe400000114ea */
[----:B------:R-:W-:-:S02]  /*7a80*/  PRMT R205, RZ, 0x7610, R205 ;  /* 0x00007610ffcd7816 */ /* 0x000fc400000000cd */
[----:B------:R1:W2:Y:S01]  /*7a90*/  @P2 LDG.E.U8 R203, desc[UR18][R114.64] ;  /* 0x0000001272cb2981 */ /* 0x0002a2000c1e1100 */
[----:B0-----:R-:W-:Y:S02]  /*7aa0*/  IADD3 R110, P5, PT, R234, R117, RZ ;  /* 0x00000075ea6e7210 */ /* 0x001fe40007fbe0ff */
[----:B------:R-:W-:-:S03]  /*7ab0*/  ISETP.GT.AND P4, PT, R106, 0x8, PT ;  /* 0x000000086a00780c */ /* 0x000fc60003f84270 */
[--C-:B------:R-:W-:Y:S01]  /*7ac0*/  IMAD.X R111, R124, 0x1, R118.reuse, P5 ;  /* 0x000000017c6f7824 */ /* 0x100fe200028e0676 */
[----:B------:R-:W-:Y:S02]  /*7ad0*/  SHF.R.S32.HI R124, RZ, 0x1f, R233 ;  /* 0x0000001fff7c7819 */ /* 0x000fe400000114e9 */
[----:B-1----:R-:W-:Y:S02]  /*7ae0*/  IADD3 R114, P6, PT, R233, R117, RZ ;  /* 0x00000075e9727210 */ /* 0x002fe40007fde0ff */
[----:B------:R0:W2:Y:S03]  /*7af0*/  @P3 LDG.E.U8 R205, desc[UR18][R110.64] ;  /* 0x000000126ecd3981 */ /* 0x0000a6000c1e1100 */
[----:B------:R-:W-:Y:S01]  /*7b00*/  IMAD.X R115, R124, 0x1, R118, P6 ;  /* 0x000000017c737824 */ /* 0x000fe200030e0676 */
[----:B------:R-:W-:Y:S02]  /*7b10*/  SHF.R.S32.HI R124, RZ, 0x1f, R232 ;  /* 0x0000001fff7c7819 */ /* 0x000fe400000114e8 */
[----:B------:R-:W-:-:S02]  /*7b20*/  ISETP.GT.AND P2, PT, R106, 0x9, PT ;  /* 0x000000096a00780c */ /* 0x000fc40003f44270 */
[-C--:B0-----:R-:W-:Y:S02]  /*7b30*/  IADD3 R110, P5, PT, R232, R117.reuse, RZ ;  /* 0x00000075e86e7210 */ /* 0x081fe40007fbe0ff */
[----:B------:R-:W-:Y:S02]  /*7b40*/  PRMT R148, RZ, 0x7610, R148 ;  /* 0x00007610ff947816 */ /* 0x000fe40000000094 */
[----:B------:R-:W-:Y:S01]  /*7b50*/  ISETP.GT.AND P3, PT, R106, 0xa, PT ;  /* 0x0000000a6a00780c */ /* 0x000fe20003f64270 */
[----:B------:R-:W-:Y:S01]  /*7b60*/  IMAD.X R111, R124, 0x1, R118, P5 ;  /* 0x000000017c6f7824 */ /* 0x000fe200028e0676 */
[----:B------:R-:W-:Y:S02]  /*7b70*/  SHF.R.S32.HI R126, RZ, 0x1f, R231 ;  /* 0x0000001fff7e7819 */ /* 0x000fe400000114e7 */
[----:B------:R-:W-:Y:S01]  /*7b80*/  IADD3 R124, P6, PT, R231, R117, RZ ;  /* 0x00000075e77c7210 */ /* 0x000fe20007fde0ff */
[----:B------:R0:W2:Y:S01]  /*7b90*/  @P4 LDG.E.U8 R148, desc[UR18][R114.64] ;  /* 0x0000001272944981 */ /* 0x0000a2000c1e1100 */
[----:B------:R-:W-:-:S02]  /*7ba0*/  PRMT R130, RZ, 0x7610, R130 ;  /* 0x00007610ff827816 */ /* 0x000fc40000000082 */
[----:B------:R-:W-:Y:S01]  /*7bb0*/  ISETP.GT.AND P4, PT, R106, 0xb, PT ;  /* 0x0000000b6a00780c */ /* 0x000fe20003f84270 */
[----:B------:R-:W-:Y:S01]  /*7bc0*/  IMAD.X R125, R126, 0x1, R118, P6 ;  /* 0x000000017e7d7824 */ /* 0x000fe200030e0676 */
[----:B------:R-:W-:Y:S02]  /*7bd0*/  PRMT R121, RZ, 0x7610, R121 ;  /* 0x00007610ff797816 */ /* 0x000fe40000000079 */
[----:B------:R-:W-:Y:S01]  /*7be0*/  SHF.R.S32.HI R126, RZ, 0x1f, R230 ;  /* 0x0000001fff7e7819 */ /* 0x000fe200000114e6 */
[----:B------:R1:W2:Y:S01]  /*7bf0*/  @P2 LDG.E.U8 R130, desc[UR18][R110.64] ;  /* 0x000000126e822981 */ /* 0x0002a2000c1e1100 */
[----:B0-----:R-:W-:Y:S02]  /*7c00*/  IADD3 R114, P5, PT, R230, R117, RZ ;  /* 0x00000075e6727210 */ /* 0x001fe40007fbe0ff */
[----:B------:R-:W-:Y:S01]  /*7c10*/  ISETP.GT.AND P2, PT, R106, 0xc, PT ;  /* 0x0000000c6a00780c */ /* 0x000fe20003f44270 */
[----:B------:R0:W2:Y:S02]  /*7c20*/  @P3 LDG.E.U8 R121, desc[UR18][R124.64] ;  /* 0x000000127c793981 */ /* 0x0000a4000c1e1100 */
[----:B------:R-:W-:Y:S01]  /*7c30*/  IMAD.X R115, R126, 0x1, R118, P5 ;  /* 0x000000017e737824 */ /* 0x000fe200028e0676 */
[----:B------:R-:W-:-:S02]  /*7c40*/  SHF.R.S32.HI R126, RZ, 0x1f, R229 ;  /* 0x0000001fff7e7819 */ /* 0x000fc400000114e5 */
[----:B-1----:R-:W-:Y:S02]  /*7c50*/  PRMT R110, RZ, 0x7610, R110 ;  /* 0x00007610ff6e7816 */ /* 0x002fe4000000006e */
[----:B0-----:R-:W-:-:S04]  /*7c60*/  IADD3 R124, P6, PT, R229, R117, RZ ;  /* 0x00000075e57c7210 */ /* 0x001fc80007fde0ff */
[----:B------:R0:W2:Y:S01]  /*7c70*/  @P4 LDG.E.U8 R110, desc[UR18][R114.64] ;  /* 0x00000012726e4981 */ /* 0x0000a2000c1e1100 */
[----:B------:R-:W-:Y:S02]  /*7c80*/  ISETP.GT.AND P3, PT, R106, 0xd, PT ;  /* 0x0000000d6a00780c */ /* 0x000fe40003f64270 */
[----:B------:R-:W-:Y:S01]  /*7c90*/  PRMT R113, RZ, 0x7610, R113 ;  /* 0x00007610ff717816 */ /* 0x000fe20000000071 */
[----:B------:R-:W-:Y:S01]  /*7ca0*/  IMAD.X R125, R126, 0x1, R118, P6 ;  /* 0x000000017e7d7824 */ /* 0x000fe200030e0676 */
[----:B------:R-:W-:Y:S02]  /*7cb0*/  SHF.R.S32.HI R126, RZ, 0x1f, R228 ;  /* 0x0000001fff7e7819 */ /* 0x000fe400000114e4 */
[----:B0-----:R-:W-:Y:S02]  /*7cc0*/  IADD3 R114, P5, PT, R228, R117, RZ ;  /* 0x00000075e4727210 */ /* 0x001fe40007fbe0ff */
[----:B------:R0:W2:Y:S01]  /*7cd0*/  @P2 LDG.E.U8 R113, desc[UR18][R124.64] ;  /* 0x000000127c712981 */ /* 0x0000a2000c1e1100 */
[----:B------:R-:W-:-:S02]  /*7ce0*/  ISETP.GT.AND P4, PT, R106, 0xe, PT ;  /* 0x0000000e6a00780c */ /* 0x000fc40003f84270 */
[----:B------:R-:W-:Y:S01]  /*7cf0*/  PRMT R165, RZ, 0x7610, R165 ;  /* 0x00007610ffa57816 */ /* 0x000fe200000000a5 */
[--C-:B------:R-:W-:Y:S01]  /*7d00*/  IMAD.X R115, R126, 0x1, R118.reuse, P5 ;  /* 0x000000017e737824 */ /* 0x100fe200028e0676 */
[----:B------:R-:W-:Y:S02]  /*7d10*/  SHF.R.S32.HI R126, RZ, 0x1f, R227 ;  /* 0x0000001fff7e7819 */ /* 0x000fe400000114e3 */
[----:B0-----:R-:W-:Y:S02]  /*7d20*/  IADD3 R124, P6, PT, R227, R117, RZ ;  /* 0x00000075e37c7210 */ /* 0x001fe40007fde0ff */
[----:B------:R0:W2:Y:S01]  /*7d30*/  @P3 LDG.E.U8 R165, desc[UR18][R114.64] ;  /* 0x0000001272a53981 */ /* 0x0000a2000c1e1100 */
[----:B------:R-:W-:Y:S02]  /*7d40*/  ISETP.GT.AND P2, PT, R106, 0xf, PT ;  /* 0x0000000f6a00780c */ /* 0x000fe40003f44270 */
[----:B------:R-:W-:Y:S01]  /*7d50*/  PRMT R173, RZ, 0x7610, R173 ;  /* 0x00007610ffad7816 */ /* 0x000fe200000000ad */
[----:B------:R-:W-:Y:S01]  /*7d60*/  IMAD.X R125, R126, 0x1, R118, P6 ;  /* 0x000000017e7d7824 */ /* 0x000fe200030e0676 */
[----:B------:R-:W-:-:S02]  /*7d70*/  SHF.R.S32.HI R126, RZ, 0x1f, R226 ;  /* 0x0000001fff7e7819 */ /* 0x000fc400000114e2 */
[-C--:B0-----:R-:W-:Y:S02]  /*7d80*/  IADD3 R114, P5, PT, R226, R117.reuse, RZ ;  /* 0x00000075e2727210 */ /* 0x081fe40007fbe0ff */
        /* <DEDUP_REMOVED lines=9> */
[----:B------:R-:W-:Y:S01]  /*7e20*/  IMAD.X R125, R126, 0x1, R118, P6 ;  /* 0x000000017e7d7824 */ /* 0x000fe200030e0676 */
[----:B------:R-:W-:Y:S02]  /*7e30*/  SHF.R.S32.HI R126, RZ, 0x1f, R224 ;  /* 0x0000001fff7e7819 */ /* 0x000fe400000114e0 */
[----:B0-----:R-:W-:Y:S02]  /*7e40*/  IADD3 R114, P5, PT, R224, R117, RZ ;  /* 0x00000075e0727210 */ /* 0x001fe40007fbe0ff */
[----:B------:R0:W2:Y:S01]  /*7e50*/  @P3 LDG.E.U8 R145, desc[UR18][R124.64] ;  /* 0x000000127c913981 */ /* 0x0000a2000c1e1100 */
[----:B------:R-:W-:Y:S02]  /*7e60*/  PRMT R123, RZ, 0x7610, R123 ;  /* 0x00007610ff7b7816 */ /* 0x000fe4000000007b */
[----:B------:R-:W-:Y:S01]  /*7e70*/  IMAD.X R115, R126, 0x1, R118, P5 ;  /* 0x000000017e737824 */ /* 0x000fe200028e0676 */
[----:B------:R-:W-:-:S02]  /*7e80*/  SHF.R.S32.HI R126, RZ, 0x1f, R223 ;  /* 0x0000001fff7e7819 */ /* 0x000fc400000114df */
[C---:B------:R-:W-:Y:S02]  /*7e90*/  ISETP.GT.AND P2, PT, R106.reuse, 0x12, PT ;  /* 0x000000126a00780c */ /* 0x040fe40003f44270 */
[----:B------:R1:W2:Y:S01]  /*7ea0*/  @P4 LDG.E.U8 R123, desc[UR18][R114.64] ;  /* 0x00000012727b4981 */ /* 0x0002a2000c1e1100 */
[----:B0-----:R-:W-:Y:S02]  /*7eb0*/  IADD3 R124, P6, PT, R223, R117, RZ ;  /* 0x00000075df7c7210 */ /* 0x001fe40007fde0ff */
[----:B------:R-:W-:-:S03]  /*7ec0*/  ISETP.GT.AND P3, PT, R106, 0x13, PT ;  /* 0x000000136a00780c */ /* 0x000fc60003f64270 */
[----:B------:R-:W-:Y:S01]  /*7ed0*/  IMAD.X R125, R126, 0x1, R118, P6 ;  /* 0x000000017e7d7824 */ /* 0x000fe200030e0676 */
[----:B------:R-:W-:Y:S02]  /*7ee0*/  SHF.R.S32.HI R126, RZ, 0x1f, R222 ;  /* 0x0000001fff7e7819 */ /* 0x000fe400000114de */
[-C--:B-1----:R-:W-:Y:S02]  /*7ef0*/  IADD3 R114, P5, PT, R222, R117.reuse, RZ ;  /* 0x00000075de727210 */ /* 0x082fe40007fbe0ff */
[----:B------:R-:W-:Y:S02]  /*7f00*/  PRMT R120, RZ, 0x7610, R120 ;  /* 0x00007610ff787816 */ /* 0x000fe40000000078 */
[----:B------:R-:W-:Y:S01]  /*7f10*/  SHF.R.S32.HI R128, RZ, 0x1f, R221 ;  /* 0x0000001fff807819 */ /* 0x000fe200000114dd */
[----:B------:R-:W-:Y:S01]  /*7f20*/  IMAD.X R115, R126, 0x1, R118, P5 ;  /* 0x000000017e737824 */ /* 0x000fe200028e0676 */
[----:B------:R-:W-:Y:S02]  /*7f30*/  IADD3 R126, P6, PT, R221, R117, RZ ;  /* 0x00000075dd7e7210 */ /* 0x000fe40007fde0ff */
[----:B------:R0:W2:Y:S01]  /*7f40*/  @P2 LDG.E.U8 R120, desc[UR18][R124.64] ;  /* 0x000000127c782981 */ /* 0x0000a2000c1e1100 */
[----:B------:R-:W-:-:S02]  /*7f50*/  PRMT R111, RZ, 0x7610, R111 ;  /* 0x00007610ff6f7816 */ /* 0x000fc4000000006f */
[----:B------:R-:W-:Y:S01]  /*7f60*/  ISETP.GT.AND P2, PT, R106, 0x15, PT ;  /* 0x000000156a00780c */ /* 0x000fe20003f44270 */
[----:B------:R-:W-:Y:S01]  /*7f70*/  IMAD.X R127, R128, 0x1, R118, P6 ;  /* 0x00000001807f7824 */ /* 0x000fe200030e0676 */
[----:B------:R-:W-:Y:S02]  /*7f80*/  ISETP.GT.AND P4, PT, R106, 0x14, PT ;  /* 0x000000146a00780c */ /* 0x000fe40003f84270 */
[----:B------:R-:W-:Y:S01]  /*7f90*/  SHF.R.S32.HI R128, RZ, 0x1f, R220 ;  /* 0x0000001fff807819 */ /* 0x000fe200000114dc */
[----:B------:R1:W2:Y:S01]  /*7fa0*/  @P3 LDG.E.U8 R111, desc[UR18][R114.64] ;  /* 0x00000012726f3981 */ /* 0x0002a2000c1e1100 */
[----:B0-----:R-:W-:-:S05]  /*7fb0*/  IADD3 R124, P5, PT, R220, R117, RZ ;  /* 0x00000075dc7c7210 */ /* 0x001fca0007fbe0ff */
[----:B------:R-:W-:Y:S01]  /*7fc0*/  IMAD.X R125, R128, 0x1, R118, P5 ;  /* 0x00000001807d7824 */ /* 0x000fe200028e0676 */
[----:B-1----:R-:W-:Y:S02]  /*7fd0*/  PRMT R115, RZ, 0x7610, R115 ;  /* 0x00007610ff737816 */ /* 0x002fe40000000073 */
[----:B------:R-:W-:Y:S02]  /*7fe0*/  PRMT R114, RZ, 0x7610, R114 ;  /* 0x00007610ff727816 */ /* 0x000fe40000000072 */
[----:B------:R-:W-:Y:S02]  /*7ff0*/  IADD3 R128, P5, PT, R218, R117, RZ ;  /* 0x00000075da807210 */ /* 0x000fe40007fbe0ff */
[----:B------:R0:W2:Y:S01]  /*8000*/  @P2 LDG.E.U8 R115, desc[UR18][R124.64] ;  /* 0x000000127c732981 */ /* 0x0000a2000c1e1100 */
[----:B------:R-:W-:-:S03]  /*8010*/  ISETP.GT.AND P2, PT, R106, 0x18, PT ;  /* 0x000000186a00780c */ /* 0x000fc60003f44270 */
[----:B------:R1:W2:Y:S01]  /*8020*/  @P4 LDG.E.U8 R114, desc[UR18][R126.64] ;  /* 0x000000127e724981 */ /* 0x0002a2000c1e1100 */
[----:B------:R-:W-:Y:S02]  /*8030*/  ISETP.GT.AND P4, PT, R106, 0x17, PT ;  /* 0x000000176a00780c */ /* 0x000fe40003f84270 */
[----:B0-----:R-:W-:-:S05]  /*8040*/  SHF.R.S32.HI R125, RZ, 0x1f, R218 ;  /* 0x0000001fff7d7819 */ /* 0x001fca00000114da */
[--C-:B------:R-:W-:Y:S01]  /*8050*/  IMAD.X R129, R125, 0x1, R118.reuse, P5 ;  /* 0x000000017d817824 */ /* 0x100fe200028e0676 */
[-C--:B------:R-:W-:Y:S02]  /*8060*/  IADD3 R124, P5, PT, R217, R117.reuse, RZ ;  /* 0x00000075d97c7210 */ /* 0x080fe40007fbe0ff */
[----:B------:R-:W-:Y:S02]  /*8070*/  SHF.R.S32.HI R125, RZ, 0x1f, R217 ;  /* 0x0000001fff7d7819 */ /* 0x000fe400000114d9 */
[----:B------:R-:W-:Y:S02]  /*8080*/  PRMT R161, RZ, 0x7610, R161 ;  /* 0x00007610ffa17816 */ /* 0x000fe400000000a1 */
[----:B------:R-:W-:Y:S01]  /*8090*/  PRMT R155, RZ, 0x7610, R155 ;  /* 0x00007610ff9b7816 */ /* 0x000fe2000000009b */
[----:B------:R-:W-:Y:S01]  /*80a0*/  IMAD.X R125, R125, 0x1, R118, P5 ;  /* 0x000000017d7d7824 */ /* 0x000fe200028e0676 */
[----:B------:R-:W-:Y:S02]  /*80b0*/  ISETP.GT.AND P3, PT, R106, 0x16, PT ;  /* 0x000000166a00780c */ /* 0x000fe40003f64270 */
[----:B------:R0:W2:Y:S04]  /*80c0*/  @P4 LDG.E.U8 R161, desc[UR18][R128.64] ;  /* 0x0000001280a14981 */ /* 0x0000a8000c1e1100 */
[----:B------:R0:W2:Y:S01]  /*80d0*/  @P2 LDG.E.U8 R155, desc[UR18][R124.64] ;  /* 0x000000127c9b2981 */ /* 0x0000a2000c1e1100 */
[----:B-1----:R-:W-:-:S02]  /*80e0*/  IADD3 R126, P6, PT, R219, R117, RZ ;  /* 0x00000075db7e7210 */ /* 0x002fc40007fde0ff */
[----:B------:R-:W-:Y:S02]  /*80f0*/  SHF.R.S32.HI R127, RZ, 0x1f, R219 ;  /* 0x0000001fff7f7819 */ /* 0x000fe400000114db */
[----:B0-----:R-:W-:Y:S02]  /*8100*/  SHF.R.S32.HI R129, RZ, 0x1f, R215 ;  /* 0x0000001fff817819 */ /* 0x001fe400000114d7 */
[----:B------:R-:W-:Y:S02]  /*8110*/  IADD3 R124, P2, PT, R215, R117, RZ ;  /* 0x00000075d77c7210 */ /* 0x000fe40007f5e0ff */
[----:B------:R-:W-:-:S03]  /*8120*/  ISETP.GT.AND P5, PT, R106, 0x1a, PT ;  /* 0x0000001a6a00780c */ /* 0x000fc60003fa4270 */
[--C-:B------:R-:W-:Y:S01]  /*8130*/  IMAD.X R125, R129, 0x1, R118.reuse, P2 ;  /* 0x00000001817d7824 */ /* 0x100fe200010e0676 */
[----:B------:R-:W-:Y:S01]  /*8140*/  ISETP.GT.AND P2, PT, R106, RZ, PT ;  /* 0x000000ff6a00720c */ /* 0x000fe20003f44270 */
[----:B------:R-:W-:Y:S01]  /*8150*/  IMAD.X R127, R127, 0x1, R118, P6 ;  /* 0x000000017f7f7824 */ /* 0x000fe200030e0676 */
[----:B------:R-:W-:Y:S02]  /*8160*/  PRMT R157, RZ, 0x7610, R157 ;  /* 0x00007610ff9d7816 */ /* 0x000fe4000000009d */
[----:B------:R-:W-:Y:S02]  /*8170*/  PRMT R131, RZ, 0x7610, R131 ;  /* 0x00007610ff837816 */ /* 0x000fe40000000083 */
[----:B------:R-:W-:Y:S02]  /*8180*/  SHF.R.S32.HI R128, RZ, 0x1f, R216 ;  /* 0x0000001fff807819 */ /* 0x000fe400000114d8 */
[----:B------:R0:W2:Y:S01]  /*8190*/  @P3 LDG.E.U8 R157, desc[UR18][R126.64] ;  /* 0x000000127e9d3981 */ /* 0x0000a2000c1e1100 */
[----:B------:R-:W-:-:S03]  /*81a0*/  PRMT R169, RZ, 0x7610, R169 ;  /* 0x00007610ffa97816 */ /* 0x000fc600000000a9 */
[----:B------:R1:W2:Y:S01]  /*81b0*/  @P5 LDG.E.U8 R131, desc[UR18][R124.64] ;  /* 0x000000127c835981 */ /* 0x0002a2000c1e1100 */
[----:B0-----:R-:W-:Y:S01]  /*81c0*/  IADD3 R126, P3, PT, R216, R117, RZ ;  /* 0x00000075d87e7210 */ /* 0x001fe20007f7e0ff */
[----:B-1----:R-:W-:-:S04]  /*81d0*/  @P2 IMAD.MOV.U32 R124, RZ, RZ, R117 ;  /* 0x000000ffff7c2224 */ /* 0x002fc800078e0075 */
[--C-:B------:R-:W-:Y:S01]  /*81e0*/  IMAD.X R127, R128, 0x1, R118.reuse, P3 ;  /* 0x00000001807f7824 */ /* 0x100fe200018e0676 */
[----:B------:R-:W-:Y:S01]  /*81f0*/  ISETP.GT.AND P3, PT, R106, 0x1b, PT ;  /* 0x0000001b6a00780c */ /* 0x000fe20003f64270 */
[----:B------:R-:W-:Y:S01]  /*8200*/  @P2 IMAD.MOV.U32 R125, RZ, RZ, R118 ;  /* 0x000000ffff7d2224 */ /* 0x000fe200078e0076 */
[----:B------:R-:W-:Y:S02]  /*8210*/  IADD3 R128, P6, PT, R214, R117, RZ ;  /* 0x00000075d6807210 */ /* 0x000fe40007fde0ff */
[----:B------:R-:W-:Y:S02]  /*8220*/  SHF.R.S32.HI R129, RZ, 0x1f, R214 ;  /* 0x0000001fff817819 */ /* 0x000fe400000114d6 */
[----:B------:R0:W2:Y:S01]  /*8230*/  @P2 LDG.E.U8 R169, desc[UR18][R124.64] ;  /* 0x000000127ca92981 */ /* 0x0000a2000c1e1100 */
[----:B------:R-:W-:Y:S02]  /*8240*/  PRMT R132, RZ, 0x7610, R132 ;  /* 0x00007610ff847816 */ /* 0x000fe40000000084 */
[----:B------:R-:W-:-:S05]  /*8250*/  IMAD.X R129, R129, 0x1, R118, P6 ;  /* 0x0000000181817824 */ /* 0x000fca00030e0676 */
[----:B------:R1:W2:Y:S01]  /*8260*/  @P3 LDG.E.U8 R132, desc[UR18][R128.64] ;  /* 0x0000001280843981 */ /* 0x0002a2000c1e1100 */
[----:B------:R-:W-:Y:S02]  /*8270*/  ISETP.GT.AND P3, PT, R106, 0x1d, PT ;  /* 0x0000001d6a00780c */ /* 0x000fe40003f64270 */
[----:B0-----:R-:W-:-:S05]  /*8280*/  IADD3 R124, P5, PT, R212, R117, RZ ;  /* 0x00000075d47c7210 */ /* 0x001fca0007fbe0ff */
[----:B------:R-:W-:Y:S01]  /*8290*/  IMAD.X R125, R251, 0x1, R118, P5 ;  /* 0x00000001fb7d7824 */ /* 0x000fe200028e0676 */
[----:B-1----:R-:W-:Y:S02]  /*82a0*/  PRMT R129, RZ, 0x7610, R129 ;  /* 0x00007610ff817816 */ /* 0x002fe40000000081 */
[----:B------:R-:W-:-:S04]  /*82b0*/  ISETP.GT.AND P4, PT, R106, 0x19, PT ;  /* 0x000000196a00780c */ /* 0x000fc80003f84270 */
[----:B------:R0:W2:Y:S01]  /*82c0*/  @P3 LDG.E.U8 R129, desc[UR18][R124.64] ;  /* 0x000000127c813981 */ /* 0x0000a2000c1e1100 */
[----:B------:R-:W-:-:S08]  /*82d0*/  PRMT R152, RZ, 0x7610, R152 ;  /* 0x00007610ff987816 */ /* 0x000fd00000000098 */
[----:B------:R1:W2:Y:S01]  /*82e0*/  @P4 LDG.E.U8 R152, desc[UR18][R126.64] ;  /* 0x000000127e984981 */ /* 0x0002a2000c1e1100 */
[----:B0-----:R-:W0:Y:S01]  /*82f0*/  S2R R125, SR_TID.X ;  /* 0x00000000007d7919 */ /* 0x001e220000002100 */
[----:B------:R-:W-:Y:S02]  /*8300*/  ISETP.GT.AND P4, PT, R106, 0x1c, PT ;  /* 0x0000001c6a00780c */ /* 0x000fe40003f84270 */
[----:B-1----:R-:W-:Y:S02]  /*8310*/  IADD3 R126, P6, PT, R213, R117, RZ ;  /* 0x00000075d57e7210 */ /* 0x002fe40007fde0ff */
[----:B------:R-:W-:-:S03]  /*8320*/  PRMT R128, RZ, 0x7610, R128 ;  /* 0x00007610ff807816 */ /* 0x000fc60000000080 */
[----:B------:R-:W-:Y:S01]  /*8330*/  IMAD.X R127, R252, 0x1, R118, P6 ;  /* 0x00000001fc7f7824 */ /* 0x000fe200030e0676 */
[----:B------:R-:W-:-:S05]  /*8340*/  ISETP.GT.AND P2, PT, R106, 0x1e, PT ;  /* 0x0000001e6a00780c */ /* 0x000fca0003f44270 */
[----:B------:R1:W2:Y:S01]  /*8350*/  @P4 LDG.E.U8 R128, desc[UR18][R126.64] ;  /* 0x000000127e804981 */ /* 0x0002a2000c1e1100 */
[----:B------:R-:W-:Y:S02]  /*8360*/  ISETP.GT.AND P4, PT, R106, 0x1f, PT ;  /* 0x0000001f6a00780c */ /* 0x000fe40003f84270 */
[-C--:B------:R-:W-:Y:S02]  /*8370*/  IADD3 R124, P5, PT, R209, R117.reuse, RZ ;  /* 0x00000075d17c7210 */ /* 0x080fe40007fbe0ff */
[----:B------:R-:W-:Y:S02]  /*8380*/  PRMT R133, RZ, 0x7610, R133 ;  /* 0x00007610ff857816 */ /* 0x000fe40000000085 */
[----:B-1----:R-:W-:Y:S02]  /*8390*/  IADD3 R126, P6, PT, R210, R117, RZ ;  /* 0x00000075d27e7210 */ /* 0x002fe40007fde0ff */
[----:B------:R-:W-:Y:S02]  /*83a0*/  PRMT R134, RZ, 0x7610, R134 ;  /* 0x00007610ff867816 */ /* 0x000fe40000000086 */
[----:B0-----:R-:W-:Y:S01]  /*83b0*/  LOP3.LUT R125, R125, 0x1f, RZ, 0xc0, !PT ;  /* 0x0000001f7d7d7812 */ /* 0x001fe200078ec0ff */
[----:B------:R-:W-:-:S03]  /*83c0*/  IMAD.X R127, R250, 0x1, R118, P6 ;  /* 0x00000001fa7f7824 */ /* 0x000fc600030e0676 */
[----:B------:R-:W-:Y:S01]  /*83d0*/  ISETP.GE.AND P3, PT, R125, R106, PT ;  /* 0x0000006a7d00720c */ /* 0x000fe20003f66270 */
[----:B------:R-:W-:Y:S01]  /*83e0*/  IMAD.X R125, R249, 0x1, R118, P5 ;  /* 0x00000001f97d7824 */ /* 0x000fe200028e0676 */
[----:B------:R0:W2:Y:S04]  /*83f0*/  @P2 LDG.E.U8 R133, desc[UR18][R126.64] ;  /* 0x000000127e852981 */ /* 0x0000a8000c1e1100 */
[----:B------:R1:W2:Y:S01]  /*8400*/  @P4 LDG.E.U8 R134, desc[UR18][R124.64] ;  /* 0x000000127c864981 */ /* 0x0002a2000c1e1100 */
[----:B------:R-:W-:Y:S01]  /*8410*/  BAR.SYNC.DEFER_BLOCKING 0x0 ;  /* 0x0000000000007b1d */ /* 0x000fe20000010000 */
[C---:B------:R-:W-:Y:S02]  /*8420*/  IADD3 R201, P5, PT, R119.reuse, R201, RZ ;  /* 0x000000c977c97210 */ /* 0x040fe40007fbe0ff */
[----:B------:R-:W-:-:S03]  /*8430*/  IADD3 R107, P2, PT, R119, R107, RZ ;  /* 0x0000006b776b7210 */ /* 0x000fc60007f5e0ff */
[C---:B------:R-:W-:Y:S01]  /*8440*/  IMAD.X R200, R207.reuse, 0x1, R200, P5 ;  /* 0x00000001cfc87824 */ /* 0x040fe200028e06c8 */
[----:B0-----:R-:W-:Y:S01]  /*8450*/  PRMT R126, RZ, 0x7610, R126 ;  /* 0x00007610ff7e7816 */ /* 0x001fe2000000007e */
[----:B-1----:R-:W-:Y:S02]  /*8460*/  @!P3 IMAD.MOV.U32 R124, RZ, RZ, R201 ;  /* 0x000000ffff7cb224 */ /* 0x002fe400078e00c9 */
[----:B------:R-:W-:Y:S02]  /*8470*/  @!P3 IMAD.MOV.U32 R125, RZ, RZ, R200 ;  /* 0x000000ffff7db224 */ /* 0x000fe400078e00c8 */
[----:B------:R-:W-:Y:S01]  /*8480*/  IMAD.X R108, R207, 0x1, R108, P2 ;  /* 0x00000001cf6c7824 */ /* 0x000fe200010e066c */
[C---:B------:R-:W-:Y:S02]  /*8490*/  IADD3 R105, P2, PT, R119.reuse, R105, RZ ;  /* 0x0000006977697210 */ /* 0x040fe40007f5e0ff */
[----:B------:R-:W-:Y:S02]  /*84a0*/  PRMT R127, RZ, 0x7610, R127 ;  /* 0x00007610ff7f7816 */ /* 0x000fe4000000007f */
[----:B------:R-:W-:Y:S01]  /*84b0*/  IADD3 R104, P4, PT, R119, R104, RZ ;  /* 0x0000006877687210 */ /* 0x000fe20007f9e0ff */
[----:B------:R-:W-:Y:S01]  /*84c0*/  IMAD.X R103, R207, 0x1, R103, P2 ;  /* 0x00000001cf677824 */ /* 0x000fe200010e0667 */
[----:B------:R0:W2:Y:S01]  /*84d0*/  @!P3 LDG.E.U8 R126, desc[UR18][R124.64] ;  /* 0x000000127c7eb981 */ /* 0x0000a2000c1e1100 */
[----:B------:R-:W-:-:S02]  /*84e0*/  PRMT R136, RZ, 0x7610, R136 ;  /* 0x00007610ff887816 */ /* 0x000fc40000000088 */
[----:B------:R-:W-:Y:S02]  /*84f0*/  IMAD.X R101, R207, 0x1, R101, P4 ;  /* 0x00000001cf657824 */ /* 0x000fe400020e0665 */
[----:B0-----:R-:W-:Y:S02]  /*8500*/  @!P3 IMAD.MOV.U32 R124, RZ, RZ, R107 ;  /* 0x000000ffff7cb224 */ /* 0x001fe400078e006b */
[----:B------:R-:W-:Y:S01]  /*8510*/  @!P3 IMAD.MOV.U32 R125, RZ, RZ, R108 ;  /* 0x000000ffff7db224 */ /* 0x000fe200078e006c */
[----:B------:R-:W-:-:S04]  /*8520*/  IADD3 R102, P2, PT, R119, R102, RZ ;  /* 0x0000006677667210 */ /* 0x000fc80007f5e0ff */
[----:B------:R0:W2:Y:S01]  /*8530*/  @!P3 LDG.E.U8 R127, desc[UR18][R124.64] ;  /* 0x000000127c7fb981 */ /* 0x0000a2000c1e1100 */
[----:B------:R-:W-:Y:S01]  /*8540*/  PRMT R135, RZ, 0x7610, R135 ;  /* 0x00007610ff877816 */ /* 0x000fe20000000087 */
        /* <DEDUP_REMOVED lines=94> */
[----:B------:R0:W3:Y:S01]  /*8b30*/  @!P3 LDG.E.U8 R159, desc[UR18][R124.64] ;  /* 0x000000127c9fb981 */ /* 0x0000e2000c1e1100 */
        /* <DEDUP_REMOVED lines=53> */
[----:B------:R0:W4:Y:S01]  /*8e90*/  @!P3 LDG.E.U8 R178, desc[UR18][R124.64] ;  /* 0x000000127cb2b981 */ /* 0x000122000c1e1100 */
        /* <DEDUP_REMOVED lines=23> */
[----:B------:R0:W5:Y:S01]  /*9010*/  @!P3 LDG.E.U8 R186, desc[UR18][R124.64] ;  /* 0x000000127cbab981 */ /* 0x000162000c1e1100 */
        /* <DEDUP_REMOVED lines=23> */
[----:B------:R0:W5:Y:S04]  /*9190*/  @!P3 LDG.E.U8 R194, desc[UR18][R124.64] ;  /* 0x000000127cc2b981 */ /* 0x000168000c1e1100 */
[----:B--2---:R1:W-:Y:S01]  /*91a0*/  STS.U8 [R206+UR16+0x5000], R169 ;  /* 0x005000a9ce007988 */ /* 0x0043e20008000010 */
[----:B0-----:R-:W-:Y:S02]  /*91b0*/  @!P3 IMAD.MOV.U32 R124, RZ, RZ, R49 ;  /* 0x000000ffff7cb224 */ /* 0x001fe400078e0031 */
[----:B------:R-:W-:Y:S01]  /*91c0*/  @!P3 IMAD.MOV.U32 R125, RZ, RZ, R48 ;  /* 0x000000ffff7db224 */ /* 0x000fe200078e0030 */
[----:B-1----:R-:W-:-:S04]  /*91d0*/  PRMT R169, RZ, 0x7610, R169 ;  /* 0x00007610ffa97816 */ /* 0x002fc800000000a9 */
[----:B------:R0:W2:Y:S01]  /*91e0*/  @!P3 LDG.E.U8 R196, desc[UR18][R124.64] ;  /* 0x000000127cc4b981 */ /* 0x0000a2000c1e1100 */
[----:B------:R-:W-:Y:S01]  /*91f0*/  IMAD.X R44, R207, 0x1, R44, P2 ;  /* 0x00000001cf2c7824 */ /* 0x000fe200010e062c */
[----:B------:R-:W-:Y:S02]  /*9200*/  IADD3 R43, P2, PT, R119, R43, RZ ;  /* 0x0000002b772b7210 */ /* 0x000fe40007f5e0ff */
[----:B------:R1:W-:Y:S01]  /*9210*/  STS.U8 [R206+UR16+0x5400], R148 ;  /* 0x00540094ce007988 */ /* 0x0003e20008000010 */
        /* <DEDUP_REMOVED lines=34> */
[----:B------:R-:W-:Y:S01]  /*9440*/  PRMT R211, RZ, 0x7610, R211 ;  /* 0x00007610ffd37816 */ /* 0x000fe200000000d3 */
[----:B0-----:R-:W-:Y:S02]  /*9450*/  @!P3 IMAD.MOV.U32 R124, RZ, RZ, R37 ;  /* 0x000000ffff7cb224 */ /* 0x001fe400078e0025 */
[----:B------:R-:W-:Y:S02]  /*9460*/  @!P3 IMAD.MOV.U32 R125, RZ, RZ, R36 ;  /* 0x000000ffff7db224 */ /* 0x000fe400078e0024 */
[----:B------:R-:W-:-:S03]  /*9470*/  IMAD.X R32, R207, 0x1, R32, P2 ;  /* 0x00000001cf207824 */ /* 0x000fc600010e0620 */
[----:B------:R0:W2:Y:S01]  /*9480*/  @!P3 LDG.E.U8 R130, desc[UR18][R124.64] ;  /* 0x000000127c82b981 */ /* 0x0000a2000c1e1100 */
[----:B------:R-:W-:-:S03]  /*9490*/  IADD3 R31, P2, PT, R119, R31, RZ ;  /* 0x0000001f771f7210 */ /* 0x000fc60007f5e0ff */
        /* <DEDUP_REMOVED lines=10> */
[----:B---3--:R0:W-:Y:S01]  /*9540*/  STS.U8 [R246+UR16+0x5100], R122 ;  /* 0x0051007af6007988 */ /* 0x0081e20008000010 */
[----:B-1----:R-:W-:-:S03]  /*9550*/  @!P3 IMAD.MOV.U32 R123, RZ, RZ, R30 ;  /* 0x000000ffff7bb224 */ /* 0x002fc600078e001e */
[----:B------:R1:W3:Y:S01]  /*9560*/  @!P3 LDG.E.U8 R152, desc[UR18][R124.64] ;  /* 0x000000127c98b981 */ /* 0x0002e2000c1e1100 */
[----:B------:R-:W-:Y:S01]  /*9570*/  IMAD.X R28, R207, 0x1, R28, P2 ;  /* 0x00000001cf1c7824 */ /* 0x000fe200010e061c */
[----:B------:R-:W-:Y:S01]  /*9580*/  IADD3 R27, P2, PT, R119, R27, RZ ;  /* 0x0000001b771b7210 */ /* 0x000fe20007f5e0ff */
[----:B0-----:R-:W-:Y:S01]  /*9590*/  @!P3 IMAD.MOV.U32 R122, RZ, RZ, R31 ;  /* 0x000000ffff7ab224 */ /* 0x001fe200078e001f */
[----:B-1----:R-:W-:Y:S02]  /*95a0*/  PRMT R124, RZ, 0x7610, R124 ;  /* 0x00007610ff7c7816 */ /* 0x002fe4000000007c */
[----:B------:R-:W-:-:S04]  /*95b0*/  PRMT R125, RZ, 0x7610, R125 ;  /* 0x00007610ff7d7816 */ /* 0x000fc8000000007d */
[----:B------:R0:W2:Y:S01]  /*95c0*/  @!P3 LDG.E.U8 R124, desc[UR18][R122.64] ;  /* 0x000000127a7cb981 */ /* 0x0000a2000c1e1100 */
[----:B------:R-:W-:Y:S01]  /*95d0*/  IMAD.X R26, R207, 0x1, R26, P2 ;  /* 0x00000001cf1a7824 */ /* 0x000fe200010e061a */
[----:B------:R-:W-:Y:S02]  /*95e0*/  IADD3 R25, P2, PT, R119, R25, RZ ;  /* 0x0000001977197210 */ /* 0x000fe40007f5e0ff */
[----:B------:R1:W-:Y:S01]  /*95f0*/  STS.U8 [R246+UR16+0x5500], R121 ;  /* 0x00550079f6007988 */ /* 0x0003e20008000010 */
[----:B0-----:R-:W-:Y:S02]  /*9600*/  @!P3 IMAD.MOV.U32 R122, RZ, RZ, R29 ;  /* 0x000000ffff7ab224 */ /* 0x001fe400078e001d */
[----:B------:R-:W-:Y:S01]  /*9610*/  @!P3 IMAD.MOV.U32 R123, RZ, RZ, R28 ;  /* 0x000000ffff7bb224 */ /* 0x000fe200078e001c */
[----:B------:R0:W-:Y:S01]  /*9620*/  STS.U8 [R246+UR16+0x5900], R120 ;  /* 0x00590078f6007988 */ /* 0x0001e20008000010 */
[----:B-1----:R-:W-:-:S03]  /*9630*/  @!P3 IMAD.MOV.U32 R121, RZ, RZ, R26 ;  /* 0x000000ffff79b224 */ /* 0x002fc600078e001a */
[----:B------:R1:W2:Y:S01]  /*9640*/  @!P3 LDG.E.U8 R125, desc[UR18][R122.64] ;  /* 0x000000127a7db981 */ /* 0x0002a2000c1e1100 */
[----:B------:R-:W-:Y:S01]  /*9650*/  IMAD.X R24, R207, 0x1, R24, P2 ;  /* 0x00000001cf187824 */ /* 0x000fe200010e0618 */
[----:B------:R-:W-:Y:S01]  /*9660*/  IADD3 R23, P2, PT, R119, R23, RZ ;  /* 0x0000001777177210 */ /* 0x000fe20007f5e0ff */
[----:B0-----:R-:W-:Y:S01]  /*9670*/  @!P3 IMAD.MOV.U32 R120, RZ, RZ, R27 ;  /* 0x000000ffff78b224 */ /* 0x001fe200078e001b */
[----:B-1----:R-:W-:Y:S02]  /*9680*/  PRMT R122, RZ, 0x7610, R122 ;  /* 0x00007610ff7a7816 */ /* 0x002fe4000000007a */
[----:B------:R-:W-:Y:S01]  /*9690*/  PRMT R123, RZ, 0x7610, R123 ;  /* 0x00007610ff7b7816 */ /* 0x000fe2000000007b */
[----:B------:R-:W-:-:S03]  /*96a0*/  IMAD.X R22, R207, 0x1, R22, P2 ;  /* 0x00000001cf167824 */ /* 0x000fc600010e0616 */
[----:B------:R0:W2:Y:S01]  /*96b0*/  @!P3 LDG.E.U8 R122, desc[UR18][R120.64] ;  /* 0x00000012787ab981 */ /* 0x0000a2000c1e1100 */
[----:B------:R-:W-:-:S03]  /*96c0*/  IADD3 R21, P2, PT, R119, R21, RZ ;  /* 0x0000001577157210 */ /* 0x000fc60007f5e0ff */
[----:B------:R-:W-:Y:S01]  /*96d0*/  STS.U8 [R246+UR16+0x5d00], R131 ;  /* 0x005d0083f6007988 */ /* 0x000fe20008000010 */
[----:B0-----:R-:W-:Y:S02]  /*96e0*/  @!P3 IMAD.MOV.U32 R120, RZ, RZ, R25 ;  /* 0x000000ffff78b224 */ /* 0x001fe400078e0019 */
[----:B------:R-:W-:Y:S01]  /*96f0*/  @!P3 IMAD.MOV.U32 R121, RZ, RZ, R24 ;  /* 0x000000ffff79b224 */ /* 0x000fe200078e0018 */
[----:B----4-:R0:W-:Y:S01]  /*9700*/  STS.U8 [R245+UR16+0x5180], R109 ;  /* 0x0051806df5007988 */ /* 0x0101e20008000010 */
[----:B------:R-:W-:-:S03]  /*9710*/  IMAD.X R20, R207, 0x1, R20, P2 ;  /* 0x00000001cf147824 */ /* 0x000fc600010e0614 */
[----:B------:R1:W4:Y:S01]  /*9720*/  @!P3 LDG.E.U8 R123, desc[UR18][R120.64] ;  /* 0x00000012787bb981 */ /* 0x000322000c1e1100 */
[----:B------:R-:W-:Y:S02]  /*9730*/  IADD3 R19, P2, PT, R119, R19, RZ ;  /* 0x0000001377137210 */ /* 0x000fe40007f5e0ff */
[----:B0-----:R-:W-:Y:S01]  /*9740*/  PRMT R109, RZ, 0x7610, R109 ;  /* 0x00007610ff6d7816 */ /* 0x001fe2000000006d */
[----:B-1----:R-:W-:Y:S02]  /*9750*/  @!P3 IMAD.MOV.U32 R120, RZ, RZ, R23 ;  /* 0x000000ffff78b224 */ /* 0x002fe400078e0017 */
[----:B------:R-:W-:Y:S01]  /*9760*/  @!P3 IMAD.MOV.U32 R121, RZ, RZ, R22 ;  /* 0x000000ffff79b224 */ /* 0x000fe200078e0016 */
        /* <DEDUP_REMOVED lines=21> */
[----:B-----5:R0:W-:Y:S01]  /*98c0*/  STS.U8 [R244+UR16+0x5200], R112 ;  /* 0x00520070f4007988 */ /* 0x0201e20008000010 */
[----:B------:R-:W-:-:S03]  /*98d0*/  IMAD.X R12, R207, 0x1, R12, P2 ;  /* 0x00000001cf0c7824 */ /* 0x000fc600010e060c */
[----:B------:R1:W5:Y:S01]  /*98e0*/  @!P3 LDG.E.U8 R121, desc[UR18][R110.64] ;  /* 0x000000126e79b981 */ /* 0x000362000c1e1100 */
[----:B------:R-:W-:Y:S02]  /*98f0*/  IADD3 R11, P2, PT, R119, R11, RZ ;  /* 0x0000000b770b7210 */ /* 0x000fe40007f5e0ff */
[----:B0-----:R-:W-:Y:S01]  /*9900*/  PRMT R112, RZ, 0x7610, R112 ;  /* 0x00007610ff707816 */ /* 0x001fe20000000070 */
[----:B-1----:R-:W-:Y:S02]  /*9910*/  @!P3 IMAD.MOV.U32 R110, RZ, RZ, R15 ;  /* 0x000000ffff6eb224 */ /* 0x002fe400078e000f */
[----:B------:R-:W-:Y:S01]  /*9920*/  @!P3 IMAD.MOV.U32 R111, RZ, RZ, R14 ;  /* 0x000000ffff6fb224 */ /* 0x000fe200078e000e */
[----:B------:R0:W-:Y:S01]  /*9930*/  STS.U8 [R244+UR16+0x5600], R113 ;  /* 0x00560071f4007988 */ /* 0x0001e20008000010 */
[----:B------:R-:W-:-:S03]  /*9940*/  IMAD.X R10, R207, 0x1, R10, P2 ;  /* 0x00000001cf0a7824 */ /* 0x000fc600010e060a */
[----:B------:R1:W2:Y:S01]  /*9950*/  @!P3 LDG.E.U8 R112, desc[UR18][R110.64] ;  /* 0x000000126e70b981 */ /* 0x0002a2000c1e1100 */
        /* <DEDUP_REMOVED lines=18> */
[----:B------:R-:W-:Y:S01]  /*9a80*/  PRMT R132, RZ, 0x7610, R132 ;  /* 0x00007610ff847816 */ /* 0x000fe20000000084 */
[----:B------:R-:W-:-:S03]  /*9a90*/  IMAD.X R4, R207, 0x1, R4, P2 ;  /* 0x00000001cf047824 */ /* 0x000fc600010e0604 */
[----:B------:R0:W2:Y:S01]  /*9aa0*/  @!P3 LDG.E.U8 R128, desc[UR18][R110.64] ;  /* 0x000000126e80b981 */ /* 0x0000a2000c1e1100 */
[----:B------:R-:W-:-:S03]  /*9ab0*/  IADD3 R3, P2, PT, R119, R3, RZ ;  /* 0x0000000377037210 */ /* 0x000fc60007f5e0ff */
[----:B------:R1:W-:Y:S01]  /*9ac0*/  STS.U8 [R243+UR16+0x5680], R165 ;  /* 0x005680a5f3007988 */ /* 0x0003e20008000010 */
[----:B0-----:R-:W-:Y:S02]  /*9ad0*/  @!P3 IMAD.MOV.U32 R110, RZ, RZ, R7 ;  /* 0x000000ffff6eb224 */ /* 0x001fe400078e0007 */
[----:B------:R-:W-:Y:S01]  /*9ae0*/  @!P3 IMAD.MOV.U32 R111, RZ, RZ, R6 ;  /* 0x000000ffff6fb224 */ /* 0x000fe200078e0006 */
[----:B-1----:R-:W-:-:S04]  /*9af0*/  PRMT R165, RZ, 0x7610, R165 ;  /* 0x00007610ffa57816 */ /* 0x002fc800000000a5 */
[----:B------:R0:W3:Y:S01]  /*9b00*/  @!P3 LDG.E.U8 R132, desc[UR18][R110.64] ;  /* 0x000000126e84b981 */ /* 0x0000e2000c1e1100 */
[----:B------:R-:W-:Y:S01]  /*9b10*/  IMAD.X R2, R207, 0x1, R2, P2 ;  /* 0x00000001cf027824 */ /* 0x000fe200010e0602 */
[----:B------:R-:W-:Y:S02]  /*9b20*/  IADD3 R151, P2, PT, R119, R151, RZ ;  /* 0x0000009777977210 */ /* 0x000fe40007f5e0ff */
[----:B------:R1:W-:Y:S01]  /*9b30*/  STS.U8 [R243+UR16+0x5a80], R115 ;  /* 0x005a8073f3007988 */ /* 0x0003e20008000010 */
[----:B0-----:R-:W-:Y:S02]  /*9b40*/  @!P3 IMAD.MOV.U32 R110, RZ, RZ, R5 ;  /* 0x000000ffff6eb224 */ /* 0x001fe400078e0005 */
[----:B------:R-:W-:Y:S01]  /*9b50*/  @!P3 IMAD.MOV.U32 R111, RZ, RZ, R4 ;  /* 0x000000ffff6fb224 */ /* 0x000fe200078e0004 */
[----:B-1----:R-:W-:-:S04]  /*9b60*/  PRMT R115, RZ, 0x7610, R115 ;  /* 0x00007610ff737816 */ /* 0x002fc80000000073 */
[----:B------:R0:W4:Y:S01]  /*9b70*/  @!P3 LDG.E.U8 R165, desc[UR18][R110.64] ;  /* 0x000000126ea5b981 */ /* 0x000122000c1e1100 */
[----:B------:R-:W-:Y:S01]  /*9b80*/  IMAD.X R149, R207, 0x1, R149, P2 ;  /* 0x00000001cf957824 */ /* 0x000fe200010e0695 */
[----:B------:R-:W-:Y:S02]  /*9b90*/  IADD3 R167, P2, PT, R119, R167, RZ ;  /* 0x000000a777a77210 */ /* 0x000fe40007f5e0ff */
[----:B------:R1:W-:Y:S01]  /*9ba0*/  STS.U8 [R243+UR16+0x5e80], R129 ;  /* 0x005e8081f3007988 */ /* 0x0003e20008000010 */
[----:B0-----:R-:W-:Y:S02]  /*9bb0*/  @!P3 IMAD.MOV.U32 R110, RZ, RZ, R3 ;  /* 0x000000ffff6eb224 */ /* 0x001fe400078e0003 */
[----:B------:R-:W-:Y:S01]  /*9bc0*/  @!P3 IMAD.MOV.U32 R111, RZ, RZ, R2 ;  /* 0x000000ffff6fb224 */ /* 0x000fe200078e0002 */
[----:B-1----:R-:W-:-:S04]  /*9bd0*/  PRMT R129, RZ, 0x7610, R129 ;  /* 0x00007610ff817816 */ /* 0x002fc80000000081 */
[----:B------:R0:W5:Y:S01]  /*9be0*/  @!P3 LDG.E.U8 R115, desc[UR18][R110.64] ;  /* 0x000000126e73b981 */ /* 0x000162000c1e1100 */
        /* <DEDUP_REMOVED lines=21> */
[----:B------:R-:W-:-:S03]  /*9d40*/  IMAD.X R195, R207, 0x1, R195, P2 ;  /* 0x00000001cfc37824 */ /* 0x000fc600010e06c3 */
[----:B------:R1:W-:Y:S01]  /*9d50*/  STS.U8 [R242+UR16+0x5f00], R133 ;  /* 0x005f0085f2007988 */ /* 0x0003e20008000010 */
[----:B0-----:R-:W-:Y:S02]  /*9d60*/  @!P3 IMAD.MOV.U32 R110, RZ, RZ, R189 ;  /* 0x000000ffff6eb224 */ /* 0x001fe400078e00bd */
[----:B------:R-:W-:Y:S01]  /*9d70*/  @!P3 IMAD.MOV.U32 R111, RZ, RZ, R187 ;  /* 0x000000ffff6fb224 */ /* 0x000fe200078e00bb */
[----:B-1----:R-:W-:-:S04]  /*9d80*/  PRMT R133, RZ, 0x7610, R133 ;  /* 0x00007610ff857816 */ /* 0x002fc80000000085 */
[----:B------:R0:W5:Y:S02]  /*9d90*/  @!P3 LDG.E.U8 R157, desc[UR18][R110.64] ;  /* 0x000000126e9db981 */ /* 0x000164000c1e1100 */
[----:B0-----:R-:W-:Y:S02]  /*9da0*/  @!P3 IMAD.MOV.U32 R110, RZ, RZ, R197 ;  /* 0x000000ffff6eb224 */ /* 0x001fe400078e00c5 */
[----:B------:R-:W-:-:S05]  /*9db0*/  @!P3 IMAD.MOV.U32 R111, RZ, RZ, R195 ;  /* 0x000000ffff6fb224 */ /* 0x000fca00078e00c3 */
[----:B------:R-:W5:Y:S04]  /*9dc0*/  @!P3 LDG.E.U8 R133, desc[UR18][R110.64] ;  /* 0x000000126e85b981 */ /* 0x000f68000c1e1100 */
        /* <DEDUP_REMOVED lines=40> */
[----:B--2---:R0:W-:Y:S04]  /*a050*/  STS.U8 [R116+UR16+0x2280], R196 ;  /* 0x002280c474007988 */ /* 0x0041e80008000010 */
[----:B------:R0:W-:Y:S04]  /*a060*/  STS.U8 [R116+UR16+0x2380], R169 ;  /* 0x002380a974007988 */ /* 0x0001e80008000010 */
[----:B------:R0:W-:Y:S04]  /*a070*/  STS.U8 [R116+UR16+0x2480], R148 ;  /* 0x0024809474007988 */ /* 0x0001e80008000010 */
[----:B------:R0:W-:Y:S04]  /*a080*/  STS.U8 [R116+UR16+0x2580], R145 ;  /* 0x0025809174007988 */ /* 0x0001e80008000010 */
[----:B------:R0:W-:Y:S04]  /*a090*/  STS.U8 [R116+UR16+0x2680], R155 ;  /* 0x0026809b74007988 */ /* 0x0001e80008000010 */
[----:B------:R0:W-:Y:S04]  /*a0a0*/  STS.U8 [R116+UR16+0x2780], R144 ;  /* 0x0027809074007988 */ /* 0x0001e80008000010 */
[----:B------:R0:W-:Y:S04]  /*a0b0*/  STS.U8 [R116+UR16+0x2880], R130 ;  /* 0x0028808274007988 */ /* 0x0001e80008000010 */
[----:B------:R0:W-:Y:S04]  /*a0c0*/  STS.U8 [R116+UR16+0x2980], R211 ;  /* 0x002980d374007988 */ /* 0x0001e80008000010 */
[----:B---3--:R0:W-:Y:S04]  /*a0d0*/  STS.U8 [R116+UR16+0x2a80], R152 ;  /* 0x002a809874007988 */ /* 0x0081e80008000010 */
[----:B------:R0:W-:Y:S04]  /*a0e0*/  STS.U8 [R116+UR16+0x2b80], R124 ;  /* 0x002b807c74007988 */ /* 0x0001e80008000010 */
[----:B------:R0:W-:Y:S04]  /*a0f0*/  STS.U8 [R116+UR16+0x2c80], R125 ;  /* 0x002c807d74007988 */ /* 0x0001e80008000010 */
[----:B------:R0:W-:Y:S04]  /*a100*/  STS.U8 [R116+UR16+0x2d80], R122 ;  /* 0x002d807a74007988 */ /* 0x0001e80008000010 */
[----:B----4-:R0:W-:Y:S04]  /*a110*/  STS.U8 [R116+UR16+0x2e80], R123 ;  /* 0x002e807b74007988 */ /* 0x0101e80008000010 */
[----:B------:R0:W-:Y:S04]  /*a120*/  STS.U8 [R116+UR16+0x2f80], R109 ;  /* 0x002f806d74007988 */ /* 0x0001e80008000010 */
[----:B------:R0:W-:Y:S04]  /*a130*/  STS.U8 [R116+UR16+0x3080], R131 ;  /* 0x0030808374007988 */ /* 0x0001e80008000010 */
[----:B------:R0:W-:Y:S04]  /*a140*/  STS.U8 [R116+UR16+0x3180], R120 ;  /* 0x0031807874007988 */ /* 0x0001e80008000010 */
[----:B-----5:R0:W-:Y:S04]  /*a150*/  STS.U8 [R116+UR16+0x3280], R121 ;  /* 0x0032807974007988 */ /* 0x0201e80008000010 */
        /* <DEDUP_REMOVED lines=12> */
[----:B------:R1:W-:Y:S06]  /*a220*/  MEMBAR.ALL.CTA ;  /* 0x0000000000007992 */ /* 0x0003ec0000008000 */
[----:B-1----:R-:W1:Y:S01]  /*a230*/  FENCE.VIEW.ASYNC.S ;  /* 0x00000000000073c6 */ /* 0x002e620000000000 */
[----:B------:R-:W-:Y:S01]  /*a240*/  ULEA UR13, UR15, UR16, 0x3 ;  /* 0x000000100f0d7291 */ /* 0x000fe2000f8e18ff */
[----:B------:R-:W-:-:S03]  /*a250*/  UMOV UR4, UR5 ;  /* 0x0000000500047c82 */ /* 0x000fc60008000000 */
[----:B------:R-:W-:Y:S01]  /*a260*/  UIADD3 UR13, UPT, UPT, UR13, 0x6000, URZ ;  /* 0x000060000d0d7890 */ /* 0x000fe2000fffe0ff */
[----:B-1----:R-:W-:Y:S06]  /*a270*/  BAR.SYNC.DEFER_BLOCKING 0x0 ;  /* 0x0000000000007b1d */ /* 0x002fec0000010000 */
[----:B0-----:R-:W-:Y:S05]  /*a280*/  @P0 BRA `(.L_x_9) ;  /* 0x00000000002c0947 */ /* 0x001fea0003800000 */
[----:B------:R-:W-:Y:S01]  /*a290*/  UMOV UR6, UR13 ;  /* 0x0000000d00067c82 */ /* 0x000fe20008000000 */
[----:B------:R-:W-:Y:S01]  /*a2a0*/  UMOV UR7, URZ ;  /* 0x000000ff00077c82 */ /* 0x000fe20008000000 */
[----:B------:R-:W-:Y:S01]  /*a2b0*/  UMOV UR9, 0x40004040 ;  /* 0x4000404000097882 */ /* 0x000fe20000000000 */
[----:B------:R-:W-:Y:S01]  /*a2c0*/  UMOV UR10, UR14 ;  /* 0x0000000e000a7c82 */ /* 0x000fe20008000000 */
[----:B------:R-:W-:Y:S01]  /*a2d0*/  UMOV UR11, 0xc0004010 ;  /* 0xc0004010000b7882 */ /* 0x000fe20000000000 */
[----:B------:R-:W-:Y:S01]  /*a2e0*/  UMOV UR22, 0x0 ;  /* 0x0000000000167882 */ /* 0x000fe20000000000 */
[----:B------:R-:W-:Y:S01]  /*a2f0*/  UMOV UR23, 0x8408010 ;  /* 0x0840801000177882 */ /* 0x000fe20000000000 */
[----:B------:R-:W-:Y:S01]  /*a300*/  UMOV UR5, UR6 ;  /* 0x0000000600057c82 */ /* 0x000fe20008000000 */
[----:B------:R0:W-:Y:S01]  /*a310*/  UTCQMMA gdesc[UR8], gdesc[UR10], tmem[UR17], tmem[UR22], idesc[UR23], UPT ;  /* 0x00ff160a080075ea */ /* 0x0001e2000b800311 */
[----:B------:R0:W-:Y:S01]  /*a320*/  UTCBAR [UR5], URZ ;  /* 0x000000ff050073e9 */ /* 0x0001e200080000ff */
[----:B------:R-:W-:-:S02]  /*a330*/  NOP ;  /* 0x0000000000007918 */ /* 0x000fc40000000000 */
.L_x_9:
[----:B------:R-:W-:Y:S01]  /*a340*/  VIADD R204, R204, 0xffffffff ;  /* 0xffffffffcccc7836 */ /* 0x000fe20000000000 */
[----:B------:R-:W-:Y:S01]  /*a350*/  UIADD3 UR15, UPT, UPT, UR15, 0x1, URZ ;  /* 0x000000010f0f7890 */ /* 0x000fe2000fffe0ff */
[----:B------:R-:W-:Y:S01]  /*a360*/  IADD3 R117, P3, PT, R208, R117, RZ ;  /* 0x00000075d0757210 */ /* 0x000fe20007f7e0ff */
[----:B------:R-:W-:Y:S02]  /*a370*/  IMAD.U32 R110, RZ, RZ, UR4 ;  /* 0x00000004ff6e7e24 */ /* 0x000fe4000f8e00ff */
[----:B------:R-:W-:Y:S01]  /*a380*/  ISETP.NE.U32.AND P2, PT, R204, RZ, PT ;  /* 0x000000ffcc00720c */ /* 0x000fe20003f45070 */
[----:B------:R-:W-:Y:S01]  /*a390*/  UISETP.GT.AND UP1, UPT, UR15, 0x1, UPT ;  /* 0x000000010f00788c */ /* 0x000fe2000bf24270 */
[----:B------:R-:W-:Y:S02]  /*a3a0*/  VIADD R106, R106, 0xffffffe0 ;  /* 0xffffffe06a6a7836 */ /* 0x000fe40000000000 */
[----:B------:R-:W-:Y:S01]  /*a3b0*/  IMAD.X R118, R248, 0x1, R118, P3 ;  /* 0x00000001f8767824 */ /* 0x000fe200018e0676 */
[----:B0-----:R-:W-:-:S02]  /*a3c0*/  USEL UR5, URZ, 0x1, !UP1 ;  /* 0x00000001ff057887 */ /* 0x001fc4000c800000 */
[----:B------:R-:W-:Y:S02]  /*a3d0*/  USEL UR15, UR15, URZ, !UP1 ;  /* 0x000000ff0f0f7287 */ /* 0x000fe4000c800000 */
[----:B------:R-:W-:-:S04]  /*a3e0*/  ULOP3.LUT UR5, UR4, UR5, URZ, 0x3c, !UPT ;  /* 0x0000000504057292 */ /* 0x000fc8000f8e3cff */
[----:B------:R-:W-:Y:S08]  /*a3f0*/  @P2 BRA `(.L_x_10) ;  /* 0xffffffd400042947 */ /* 0x000ff0000383ffff */
.L_x_7:
[----:B------:R-:W1:Y:S01]  /*a400*/  LDCU UR5, c[0x0][0x3b8] ;  /* 0x00007700ff0577ac */ /* 0x000e620008000800 */
[----:B0-----:R-:W0:Y:S01]  /*a410*/  LDC R109, c[0x0][0x3a0] ;  /* 0x0000e800ff6d7b82 */ /* 0x001e220000000800 */
[C---:B------:R-:W-:Y:S01]  /*a420*/  VIADD R2, R0.reuse, 0x1 ;  /* 0x0000000100027836 */ /* 0x040fe20000000000 */
[----:B------:R-:W2:Y:S01]  /*a430*/  LDCU.128 UR8, c[0x0][0x390] ;  /* 0x00007200ff0877ac */ /* 0x000ea20008000c00 */
[C---:B------:R-:W-:Y:S02]  /*a440*/  VIADD R10, R0.reuse, 0x2 ;  /* 0x00000002000a7836 */ /* 0x040fe40000000000 */
[C---:B------:R-:W-:Y:S01]  /*a450*/  VIADD R9, R0.reuse, 0x3 ;  /* 0x0000000300097836 */ /* 0x040fe20000000000 */
[----:B------:R-:W3:Y:S01]  /*a460*/  LDCU UR7, c[0x0][0x39c] ;  /* 0x00007380ff0777ac */ /* 0x000ee20008000800 */
[----:B------:R-:W4:Y:S01]  /*a470*/  LDCU UR6, c[0x0][0x3b4] ;  /* 0x00007680ff0677ac */ /* 0x000f220008000800 */
[----:B------:R-:W5:Y:S01]  /*a480*/  LDCU UR14, c[0x0][0x39c] ;  /* 0x00007380ff0e77ac */ /* 0x000f620008000800 */
[----:B-1----:R-:W-:Y:S01]  /*a490*/  IMAD R4, R0, UR5, RZ ;  /* 0x0000000500047c24 */ /* 0x002fe2000f8e02ff */
[----:B------:R-:W1:Y:S03]  /*a4a0*/  LDCU UR15, c[0x0][0x39c] ;  /* 0x00007380ff0f77ac */ /* 0x000e660008000800 */
[----:B------:R-:W-:Y:S01]  /*a4b0*/  VIADD R5, R4, UR5 ;  /* 0x0000000504057c36 */ /* 0x000fe20008000000 */
[----:B--2---:R-:W-:Y:S01]  /*a4c0*/  ISETP.GE.AND P0, PT, R247, UR10, PT ;  /* 0x0000000af7007c0c */ /* 0x004fe2000bf06270 */
[----:B0-----:R-:W-:-:S02]  /*a4d0*/  VIADD R109, R109, 0x1f ;  /* 0x0000001f6d6d7836 */ /* 0x001fc40000000000 */
[----:B------:R-:W-:Y:S01]  /*a4e0*/  VIADD R6, R5, UR5 ;  /* 0x0000000505067c36 */ /* 0x000fe20008000000 */
[----:B---3--:R-:W-:Y:S02]  /*a4f0*/  ISETP.LT.AND P6, PT, R2, UR7, !P0 ;  /* 0x0000000702007c0c */ /* 0x008fe4000c7c1270 */
[----:B------:R-:W-:Y:S01]  /*a500*/  ISETP.GE.AND P4, PT, R109, 0x20, PT ;  /* 0x000000206d00780c */ /* 0x000fe20003f86270 */
[----:B------:R-:W-:Y:S02]  /*a510*/  VIADD R7, R6, UR5 ;  /* 0x0000000506077c36 */ /* 0x000fe40008000000 */
[----:B----4-:R-:W-:Y:S01]  /*a520*/  IMAD R2, R247, UR6, RZ ;  /* 0x00000006f7027c24 */ /* 0x010fe2000f8e02ff */
[----:B------:R-:W0:Y:S01]  /*a530*/  LDCU UR6, c[0x0][0x39c] ;  /* 0x00007380ff0677ac */ /* 0x000e220008000800 */
[----:B------:R-:W-:Y:S01]  /*a540*/  VIADD R8, R7, UR5 ;  /* 0x0000000507087c36 */ /* 0x000fe20008000000 */
[----:B-----5:R-:W-:Y:S02]  /*a550*/  ISETP.LT.AND P3, PT, R10, UR14, !P0 ;  /* 0x0000000e0a007c0c */ /* 0x020fe4000c761270 */
[----:B------:R-:W-:Y:S01]  /*a560*/  IADD3 R3, P2, PT, R2, UR8, RZ ;  /* 0x0000000802037c10 */ /* 0x000fe2000ff5e0ff */
[----:B------:R-:W-:Y:S01]  /*a570*/  VIADD R68, R8, UR5 ;  /* 0x0000000508447c36 */ /* 0x000fe20008000000 */
[----:B-1----:R-:W-:Y:S01]  /*a580*/  ISETP.LT.AND P5, PT, R9, UR15, !P0 ;  /* 0x0000000f09007c0c */ /* 0x002fe2000c7a1270 */
[----:B------:R-:W-:Y:S01]  /*a590*/  VIADD R9, R0, 0x4 ;  /* 0x0000000400097836 */ /* 0x000fe20000000000 */
[----:B------:R-:W-:Y:S01]  /*a5a0*/  LEA.HI.X.SX32 R2, R2, UR9, 0x1, P2 ;  /* 0x0000000902027c11 */ /* 0x000fe200090f0eff */
[----:B------:R-:W-:Y:S01]  /*a5b0*/  VIADD R69, R68, UR5 ;  /* 0x0000000544457c36 */ /* 0x000fe20008000000 */
[----:B------:R-:W-:-:S03]  /*a5c0*/  IADD3 R246, P2, PT, R4, R3, RZ ;  /* 0x0000000304f67210 */ /* 0x000fc60007f5e0ff */
[----:B------:R-:W-:-:S04]  /*a5d0*/  VIADD R70, R69, UR5 ;  /* 0x0000000545467c36 */ /* 0x000fc80008000000 */
[----:B------:R-:W-:-:S04]  /*a5e0*/  VIADD R71, R70, UR5 ;  /* 0x0000000546477c36 */ /* 0x000fc80008000000 */
[----:B------:R-:W-:-:S04]  /*a5f0*/  VIADD R72, R71, UR5 ;  /* 0x0000000547487c36 */ /* 0x000fc80008000000 */
[----:B------:R-:W-:-:S04]  /*a600*/  VIADD R73, R72, UR5 ;  /* 0x0000000548497c36 */ /* 0x000fc80008000000 */
[----:B------:R-:W-:-:S04]  /*a610*/  VIADD R74, R73, UR5 ;  /* 0x00000005494a7c36 */ /* 0x000fc80008000000 */
[----:B------:R-:W-:-:S04]  /*a620*/  VIADD R75, R74, UR5 ;  /* 0x000000054a4b7c36 */ /* 0x000fc80008000000 */
[----:B------:R-:W-:-:S04]  /*a630*/  VIADD R76, R75, UR5 ;  /* 0x000000054b4c7c36 */ /* 0x000fc80008000000 */
[----:B------:R-:W-:-:S04]  /*a640*/  VIADD R77, R76, UR5 ;  /* 0x000000054c4d7c36 */ /* 0x000fc80008000000 */
[----:B------:R-:W-:Y:S01]  /*a650*/  VIADD R78, R77, UR5 ;  /* 0x000000054d4e7c36 */ /* 0x000fe20008000000 */
[----:B0-----:R-:W-:Y:S06]  /*a660*/  @!P4 BRA `(.L_x_11) ;  /* 0x000000000010c947 */ /* 0x001fec0003800000 */
[----:B------:R-:W-:-:S06]  /*a670*/  USHF.L.U32 UR4, UR4, 0x1f, URZ ;  /* 0x0000001f04047899 */ /* 0x000fcc00080006ff */
[----:B------:R-:W-:-:S04]  /*a680*/  IMAD.U32 R10, RZ, RZ, UR4 ;  /* 0x00000004ff0a7e24 */ /* 0x000fc8000f8e00ff */
[----:B------:R-:W0:Y:S02]  /*a690*/  SYNCS.PHASECHK.TRANS64.TRYWAIT P4, [UR13], R10 ;  /* 0x0000000aff0075a7 */ /* 0x000e24000808110d */
[----:B0-----:R-:W-:Y:S05]  /*a6a0*/  @!P4 BRA `(.L_x_12) ;  /* 0x000000940034c947 */ /* 0x001fea0003800000 */
.L_x_11:
[----:B------:R-:W-:Y:S01]  /*a6b0*/  BAR.SYNC.DEFER_BLOCKING 0x0 ;  /* 0x0000000000007b1d */ /* 0x000fe20000010000 */
[CC--:B------:R-:W-:Y:S01]  /*a6c0*/  IADD3 R88, P4, PT, R5.reuse, R3.reuse, RZ ;  /* 0x0000000305587210 */ /* 0x0c0fe20007f9e0ff */
[----:B------:R-:W-:Y:S01]  /*a6d0*/  VIADD R79, R78, UR5 ;  /* 0x000000054e4f7c36 */ /* 0x000fe20008000000 */
[-C--:B------:R-:W-:Y:S01]  /*a6e0*/  LEA.HI.X.SX32 R247, R4, R2.reuse, 0x1, P2 ;  /* 0x0000000204f77211 */ /* 0x080fe200010f0eff */
[----:B------:R-:W-:Y:S01]  /*a6f0*/  VIADD R86, R0, 0x5 ;  /* 0x0000000500567836 */ /* 0x000fe20000000000 */
[-C--:B------:R-:W-:Y:S01]  /*a700*/  LEA.HI.X.SX32 R89, R5, R2.reuse, 0x1, P4 ;  /* 0x0000000205597211 */ /* 0x080fe200020f0eff */
[----:B------:R-:W-:Y:S01]  /*a710*/  VIADD R80, R79, UR5 ;  /* 0x000000054f507c36 */ /* 0x000fe20008000000 */
[-C--:B------:R-:W-:Y:S01]  /*a720*/  IADD3 R10, P4, PT, R6, R3.reuse, RZ ;  /* 0x00000003060a7210 */ /* 0x080fe20007f9e0ff */
[----:B------:R-:W0:Y:S01]  /*a730*/  LDCU UR4, c[0x0][0x39c] ;  /* 0x00007380ff0477ac */ /* 0x000e220008000800 */
[----:B------:R-:W-:Y:S01]  /*a740*/  ISETP.LT.AND P2, PT, R9, UR6, !P0 ;  /* 0x0000000609007c0c */ /* 0x000fe2000c741270 */
[----:B------:R-:W-:Y:S01]  /*a750*/  VIADD R81, R80, UR5 ;  /* 0x0000000550517c36 */ /* 0x000fe20008000000 */
[-C--:B------:R-:W-:Y:S01]  /*a760*/  LEA.HI.X.SX32 R11, R6, R2.reuse, 0x1, P4 ;  /* 0x00000002060b7211 */ /* 0x080fe200020f0eff */
[----:B------:R-:W1:Y:S01]  /*a770*/  LDCU UR6, c[0x0][0x39c] ;  /* 0x00007380ff0677ac */ /* 0x000e620008000800 */
[CC--:B------:R-:W-:Y:S01]  /*a780*/  IADD3 R4, P4, PT, R8.reuse, R3.reuse, RZ ;  /* 0x0000000308047210 */ /* 0x0c0fe20007f9e0ff */
[----:B------:R-:W-:Y:S01]  /*a790*/  VIADD R82, R81, UR5 ;  /* 0x0000000551527c36 */ /* 0x000fe20008000000 */
[----:B------:R-:W-:Y:S01]  /*a7a0*/  P2R R87, PR, RZ, 0x20 ;  /* 0x00000020ff577803 */ /* 0x000fe20000000000 */
[----:B------:R2:W-:Y:S01]  /*a7b0*/  STL.64 [R1+0x100], R10 ;  /* 0x0001000a01007387 */ /* 0x0005e20000100a00 */
[-C--:B------:R-:W-:Y:S01]  /*a7c0*/  LEA.HI.X.SX32 R5, R8, R2.reuse, 0x1, P4 ;  /* 0x0000000208057211 */ /* 0x080fe200020f0eff */
[----:B------:R-:W-:Y:S01]  /*a7d0*/  VIADD R83, R82, UR5 ;  /* 0x0000000552537c36 */ /* 0x000fe20008000000 */
[C---:B------:R-:W-:Y:S01]  /*a7e0*/  IADD3 R92, P4, PT, R68.reuse, R3, RZ ;  /* 0x00000003445c7210 */ /* 0x040fe20007f9e0ff */
[----:B------:R-:W3:Y:S02]  /*a7f0*/  LDCU UR7, c[0x0][0x39c] ;  /* 0x00007380ff0777ac */ /* 0x000ee40008000800 */
[----:B------:R-:W-:Y:S01]  /*a800*/  VIADD R84, R83, UR5 ;  /* 0x0000000553547c36 */ /* 0x000fe20008000000 */
[----:B------:R-:W-:Y:S01]  /*a810*/  LEA.HI.X.SX32 R93, R68, R2, 0x1, P4 ;  /* 0x00000002445d7211 */ /* 0x000fe200020f0eff */
[----:B------:R-:W4:Y:S02]  /*a820*/  @!P1 SYNCS.CCTL.IV [UR16+0x6000] ;  /* 0x00600000ff0099b1 */ /* 0x000f240008000010 */
[----:B----4-:R-:W-:Y:S01]  /*a830*/  BAR.SYNC.DEFER_BLOCKING 0x0 ;  /* 0x0000000000007b1d */ /* 0x010fe20000010000 */
[----:B------:R-:W-:-:S04]  /*a840*/  VIADD R85, R84, UR5 ;  /* 0x0000000554557c36 */ /* 0x000fc80008000000 */
[----:B------:R-:W-:Y:S01]  /*a850*/  VIADD R68, R85, UR5 ;  /* 0x0000000555447c36 */ /* 0x000fe20008000000 */
[----:B------:R-:W4:Y:S01]  /*a860*/  LDCU UR8, c[0x0][0x39c] ;  /* 0x00007380ff0877ac */ /* 0x000f220008000800 */
[----:B------:R-:W5:Y:S01]  /*a870*/  @!P1 SYNCS.CCTL.IV [UR16+0x6008] ;  /* 0x00600800ff0099b1 */ /* 0x000f620008000010 */
[----:B--2---:R-:W-:-:S04]  /*a880*/  IADD3 R10, P1, PT, R7, R3, RZ ;  /* 0x00000003070a7210 */ /* 0x004fc80007f3e0ff */
[----:B------:R-:W-:Y:S02]  /*a890*/  LEA.HI.X.SX32 R11, R7, R2, 0x1, P1 ;  /* 0x00000002070b7211 */ /* 0x000fe400008f0eff */
[----:B------:R-:W-:-:S03]  /*a8a0*/  IADD3 R90, P1, PT, R69, R3, RZ ;  /* 0x00000003455a7210 */ /* 0x000fc60007f3e0ff */
[----:B------:R-:W-:Y:S01]  /*a8b0*/  STL.64 [R1+0xf8], R10 ;  /* 0x0000f80a01007387 */ /* 0x000fe20000100a00 */
[----:B------:R-:W-:Y:S01]  /*a8c0*/  LEA.HI.X.SX32 R91, R69, R2, 0x1, P1 ;  /* 0x00000002455b7211 */ /* 0x000fe200008f0eff */
[----:B------:R-:W-:Y:S02]  /*a8d0*/  VIADD R69, R68, UR5 ;  /* 0x0000000544457c36 */ /* 0x000fe40008000000 */
[----:B------:R2:W-:Y:S04]  /*a8e0*/  STL.64 [R1+0xf0], R4 ;  /* 0x0000f00401007387 */ /* 0x0005e80000100a00 */
[----:B------:R0:W-:Y:S04]  /*a8f0*/  STL.64 [R1+0xe8], R92 ;  /* 0x0000e85c01007387 */ /* 0x0001e80000100a00 */
[----:B------:R1:W-:Y:S01]  /*a900*/  STL.64 [R1+0xe0], R90 ;  /* 0x0000e05a01007387 */ /* 0x0003e20000100a00 */
[----:B--2---:R-:W2:Y:S01]  /*a910*/  LDTM.x64 R4, tmem[UR12] ;  /* 0x0000000c000479ee */ /* 0x004ea20008340000 */
[----:B------:R-:W2:Y:S01]  /*a920*/  LDTM.x64 R132, tmem[UR12+0x40] ;  /* 0x0000400c008479ee */ /* 0x000ea20008340000 */
[----:B0-----:R-:W-:-:S02]  /*a930*/  IADD3 R92, P4, PT, R70, R3, RZ ;  /* 0x00000003465c7210 */ /* 0x001fc40007f9e0ff */
[----:B-1----:R-:W-:Y:S02]  /*a940*/  IADD3 R90, P1, PT, R71, R3, RZ ;  /* 0x00000003475a7210 */ /* 0x002fe40007f3e0ff */
[-C--:B------:R-:W-:Y:S01]  /*a950*/  LEA.HI.X.SX32 R93, R70, R2.reuse, 0x1, P4 ;  /* 0x00000002465d7211 */ /* 0x080fe200020f0eff */
[----:B------:R-:W-:Y:S01]  /*a960*/  VIADD R70, R69, UR5 ;  /* 0x0000000545467c36 */ /* 0x000fe20008000000 */
[----:B------:R-:W-:-:S03]  /*a970*/  LEA.HI.X.SX32 R91, R71, R2, 0x1, P1 ;  /* 0x00000002475b7211 */ /* 0x000fc600008f0eff */
[----:B------:R0:W-:Y:S01]  /*a980*/  STL.64 [R1+0xd8], R92 ;  /* 0x0000d85c01007387 */ /* 0x0001e20000100a00 */
[----:B------:R-:W-:-:S03]  /*a990*/  VIADD R71, R70, UR5 ;  /* 0x0000000546477c36 */ /* 0x000fc60008000000 */
[----:B------:R1:W-:Y:S01]  /*a9a0*/  STL.64 [R1+0xd0], R90 ;  /* 0x0000d05a01007387 */ /* 0x0003e20000100a00 */
[CC--:B0-----:R-:W-:Y:S02]  /*a9b0*/  IADD3 R92, P4, PT, R72.reuse, R3.reuse, RZ ;  /* 0x00000003485c7210 */ /* 0x0c1fe40007f9e0ff */
        /* <DEDUP_REMOVED lines=16> */
[C---:B-1----:R-:W-:Y:S02]  /*aac0*/  IADD3 R90, P1, PT, R77.reuse, R3, RZ ;  /* 0x000000034d5a7210 */ /* 0x042fe40007f3e0ff */
[-C--:B------:R-:W-:Y:S02]  /*aad0*/  LEA.HI.X.SX32 R93, R76, R2.reuse, 0x1, P4 ;  /* 0x000000024c5d7211 */ /* 0x080fe400020f0eff */
[----:B------:R-:W-:-:S03]  /*aae0*/  LEA.HI.X.SX32 R91, R77, R2, 0x1, P1 ;  /* 0x000000024d5b7211 */ /* 0x000fc600008f0eff */
[----:B------:R0:W-:Y:S04]  /*aaf0*/  STL.64 [R1+0xa8], R92 ;  /* 0x0000a85c01007387 */ /* 0x0001e80000100a00 */
[----:B------:R1:W-:Y:S01]  /*ab00*/  STL.64 [R1+0xa0], R90 ;  /* 0x0000a05a01007387 */ /* 0x0003e20000100a00 */
[CC--:B0-----:R-:W-:Y:S02]  /*ab10*/  IADD3 R92, P4, PT, R78.reuse, R3.reuse, RZ ;  /* 0x000000034e5c7210 */ /* 0x0c1fe40007f9e0ff */
[C---:B-1----:R-:W-:Y:S02]  /*ab20*/  IADD3 R90, P1, PT, R79.reuse, R3, RZ ;  /* 0x000000034f5a7210 */ /* 0x042fe40007f3e0ff */
[-C--:B------:R-:W-:Y:S02]  /*ab30*/  LEA.HI.X.SX32 R93, R78, R2.reuse, 0x1, P4 ;  /* 0x000000024e5d7211 */ /* 0x080fe400020f0eff */
[----:B------:R-:W-:-:S02]  /*ab40*/  LEA.HI.X.SX32 R91, R79, R2, 0x1, P1 ;  /* 0x000000024f5b7211 */ /* 0x000fc400008f0eff */
[CC--:B------:R-:W-:Y:S01]  /*ab50*/  IADD3 R76, P4, PT, R80.reuse, R3.reuse, RZ ;  /* 0x00000003504c7210 */ /* 0x0c0fe20007f9e0ff */
[----:B------:R0:W-:Y:S03]  /*ab60*/  STL.64 [R1+0x98], R92 ;  /* 0x0000985c01007387 */ /* 0x0001e60000100a00 */
[----:B------:R-:W-:Y:S01]  /*ab70*/  LEA.HI.X.SX32 R77, R80, R2, 0x1, P4 ;  /* 0x00000002504d7211 */ /* 0x000fe200020f0eff */
[----:B------:R1:W-:Y:S04]  /*ab80*/  STL.64 [R1+0x90], R90 ;  /* 0x0000905a01007387 */ /* 0x0003e80000100a00 */
[----:B------:R2:W-:Y:S01]  /*ab90*/  STL.64 [R1+0x88], R76 ;  /* 0x0000884c01007387 */ /* 0x0005e20000100a00 */
[----:B0-----:R-:W-:-:S02]  /*aba0*/  IADD3 R92, P1, PT, R81, R3, RZ ;  /* 0x00000003515c7210 */ /* 0x001fc40007f3e0ff */
[CC--:B-1----:R-:W-:Y:S02]  /*abb0*/  IADD3 R90, P4, PT, R82.reuse, R3.reuse, RZ ;  /* 0x00000003525a7210 */ /* 0x0c2fe40007f9e0ff */
[-C--:B------:R-:W-:Y:S02]  /*abc0*/  LEA.HI.X.SX32 R93, R81, R2.reuse, 0x1, P1 ;  /* 0x00000002515d7211 */ /* 0x080fe400008f0eff */
[-C--:B------:R-:W-:Y:S01]  /*abd0*/  LEA.HI.X.SX32 R91, R82, R2.reuse, 0x1, P4 ;  /* 0x00000002525b7211 */ /* 0x080fe200020f0eff */
[----:B--2---:R-:W-:Y:S01]  /*abe0*/  VIADD R76, R75, UR5 ;  /* 0x000000054b4c7c36 */ /* 0x004fe20008000000 */
[CC--:B------:R-:W-:Y:S01]  /*abf0*/  IADD3 R78, P1, PT, R83.reuse, R3.reuse, RZ ;  /* 0x00000003534e7210 */ /* 0x0c0fe20007f3e0ff */
[----:B------:R-:W-:Y:S02]  /*ac00*/  STL.64 [R1+0x80], R92 ;  /* 0x0000805c01007387 */ /* 0x000fe40000100a00 */
[----:B------:R-:W-:Y:S01]  /*ac10*/  VIADD R77, R76, UR5 ;  /* 0x000000054c4d7c36 */ /* 0x000fe20008000000 */
[----:B------:R-:W-:Y:S01]  /*ac20*/  LEA.HI.X.SX32 R79, R83, R2, 0x1, P1 ;  /* 0x00000002534f7211 */ /* 0x000fe200008f0eff */
[----:B------:R0:W-:Y:S01]  /*ac30*/  STL.64 [R1+0x78], R90 ;  /* 0x0000785a01007387 */ /* 0x0001e20000100a00 */
[----:B------:R-:W-:-:S03]  /*ac40*/  IADD3 R80, P1, PT, R85, R3, RZ ;  /* 0x0000000355507210 */ /* 0x000fc60007f3e0ff */
[----:B------:R1:W-:Y:S01]  /*ac50*/  STL.64 [R1+0x70], R78 ;  /* 0x0000704e01007387 */ /* 0x0003e20000100a00 */
[----:B------:R-:W-:Y:S02]  /*ac60*/  LEA.HI.X.SX32 R81, R85, R2, 0x1, P1 ;  /* 0x0000000255517211 */ /* 0x000fe400008f0eff */
[----:B0-----:R-:W-:-:S04]  /*ac70*/  IADD3 R90, P4, PT, R84, R3, RZ ;  /* 0x00000003545a7210 */ /* 0x001fc80007f9e0ff */
[----:B------:R-:W-:Y:S01]  /*ac80*/  LEA.HI.X.SX32 R91, R84, R2, 0x1, P4 ;  /* 0x00000002545b7211 */ /* 0x000fe200020f0eff */
[----:B-1----:R-:W-:Y:S01]  /*ac90*/  VIADD R78, R77, UR5 ;  /* 0x000000054d4e7c36 */ /* 0x002fe20008000000 */
[----:B------:R-:W-:-:S03]  /*aca0*/  IADD3 R82, P4, PT, R68, R3, RZ ;  /* 0x0000000344527210 */ /* 0x000fc60007f9e0ff */
[----:B------:R-:W-:Y:S01]  /*acb0*/  STL.64 [R1+0x68], R90 ;  /* 0x0000685a01007387 */ /* 0x000fe20000100a00 */
[----:B------:R-:W-:Y:S01]  /*acc0*/  LEA.HI.X.SX32 R83, R68, R2, 0x1, P4 ;  /* 0x0000000244537211 */ /* 0x000fe200020f0eff */
[----:B------:R-:W-:Y:S02]  /*acd0*/  VIADD R79, R78, UR5 ;  /* 0x000000054e4f7c36 */ /* 0x000fe40008000000 */
[----:B------:R0:W-:Y:S02]  /*ace0*/  STL.64 [R1+0x60], R80 ;  /* 0x0000605001007387 */ /* 0x0001e40000100a00 */
[----:B------:R-:W-:Y:S02]  /*acf0*/  VIADD R68, R79, UR5 ;  /* 0x000000054f447c36 */ /* 0x000fe40008000000 */
[----:B------:R1:W-:Y:S01]  /*ad00*/  STL.64 [R1+0x58], R82 ;  /* 0x0000585201007387 */ /* 0x0003e20000100a00 */
[----:B0-----:R-:W-:-:S04]  /*ad10*/  IADD3 R80, P1, PT, R69, R3, RZ ;  /* 0x0000000345507210 */ /* 0x001fc80007f3e0ff */
[----:B------:R-:W-:Y:S01]  /*ad20*/  LEA.HI.X.SX32 R81, R69, R2, 0x1, P1 ;  /* 0x0000000245517211 */ /* 0x000fe200008f0eff */
[----:B------:R-:W-:Y:S01]  /*ad30*/  VIADD R69, R68, UR5 ;  /* 0x0000000544457c36 */ /* 0x000fe20008000000 */
[----:B-1----:R-:W-:-:S03]  /*ad40*/  IADD3 R82, P4, PT, R70, R3, RZ ;  /* 0x0000000346527210 */ /* 0x002fc60007f9e0ff */
[----:B------:R0:W-:Y:S01]  /*ad50*/  STL.64 [R1+0x50], R80 ;  /* 0x0000505001007387 */ /* 0x0001e20000100a00 */
[----:B------:R-:W-:Y:S01]  /*ad60*/  LEA.HI.X.SX32 R83, R70, R2, 0x1, P4 ;  /* 0x0000000246537211 */ /* 0x000fe200020f0eff */
[----:B------:R-:W-:-:S04]  /*ad70*/  VIADD R70, R69, UR5 ;  /* 0x0000000545467c36 */ /* 0x000fc80008000000 */
        /* <DEDUP_REMOVED lines=22> */
[----:B------:R-:W-:-:S05]  /*aee0*/  LEA.HI.X.SX32 R83, R76, R2, 0x1, P4 ;  /* 0x000000024c537211 */ /* 0x000fca00020f0eff */
[----:B------:R1:W-:Y:S01]  /*aef0*/  STL.64 [R1+0x18], R82 ;  /* 0x0000185201007387 */ /* 0x0003e20000100a00 */
[----:B0-----:R-:W-:-:S04]  /*af00*/  IADD3 R80, P1, PT, R77, R3, RZ ;  /* 0x000000034d507210 */ /* 0x001fc80007f3e0ff */
[----:B------:R-:W-:Y:S02]  /*af10*/  LEA.HI.X.SX32 R81, R77, R2, 0x1, P1 ;  /* 0x000000024d517211 */ /* 0x000fe400008f0eff */
[----:B-1----:R-:W-:-:S03]  /*af20*/  IADD3 R82, P4, PT, R78, R3, RZ ;  /* 0x000000034e527210 */ /* 0x002fc60007f9e0ff */
[----:B------:R0:W-:Y:S01]  /*af30*/  STL.64 [R1+0x10], R80 ;  /* 0x0000105001007387 */ /* 0x0001e20000100a00 */
[----:B------:R-:W-:Y:S02]  /*af40*/  LEA.HI.X.SX32 R83, R78, R2, 0x1, P4 ;  /* 0x000000024e537211 */ /* 0x000fe400020f0eff */
[----:B------:R-:W-:-:S03]  /*af50*/  IADD3 R250, P4, PT, R68, R3, RZ ;  /* 0x0000000344fa7210 */ /* 0x000fc60007f9e0ff */
[----:B------:R-:W-:Y:S01]  /*af60*/  STL.64 [R1+0x8], R82 ;  /* 0x0000085201007387 */ /* 0x000fe20000100a00 */
[-C--:B------:R-:W-:Y:S01]  /*af70*/  LEA.HI.X.SX32 R251, R68, R2.reuse, 0x1, P4 ;  /* 0x0000000244fb7211 */ /* 0x080fe200020f0eff */
[----:B------:R-:W-:Y:S01]  /*af80*/  VIADD R68, R75, UR5 ;  /* 0x000000054b447c36 */ /* 0x000fe20008000000 */
[CC--:B------:R-:W-:Y:S02]  /*af90*/  IADD3 R244, P4, PT, R70.reuse, R3.reuse, RZ ;  /* 0x0000000346f47210 */ /* 0x0c0fe40007f9e0ff */
[CC--:B0-----:R-:W-:Y:S02]  /*afa0*/  IADD3 R80, P1, PT, R79.reuse, R3.reuse, RZ ;  /* 0x000000034f507210 */ /* 0x0c1fe40007f3e0ff */
[-C--:B------:R-:W-:Y:S02]  /*afb0*/  LEA.HI.X.SX32 R245, R70, R2.reuse, 0x1, P4 ;  /* 0x0000000246f57211 */ /* 0x080fe400020f0eff */
[----:B------:R-:W-:Y:S02]  /*afc0*/  LEA.HI.X.SX32 R81, R79, R2, 0x1, P1 ;  /* 0x000000024f517211 */ /* 0x000fe400008f0eff */
[----:B------:R-:W-:-:S02]  /*afd0*/  IADD3 R248, P1, PT, R69, R3, RZ ;  /* 0x0000000345f87210 */ /* 0x000fc40007f3e0ff */
[-C--:B------:R-:W-:Y:S01]  /*afe0*/  IADD3 R240, P4, PT, R72, R3.reuse, RZ ;  /* 0x0000000348f07210 */ /* 0x080fe20007f9e0ff */
[----:B------:R-:W-:Y:S01]  /*aff0*/  STL.64 [R1], R80 ;  /* 0x0000005001007387 */ /* 0x000fe20000100a00 */
[-C--:B------:R-:W-:Y:S01]  /*b000*/  LEA.HI.X.SX32 R249, R69, R2.reuse, 0x1, P1 ;  /* 0x0000000245f97211 */ /* 0x080fe200008f0eff */
[----:B------:R-:W-:Y:S01]  /*b010*/  VIADD R69, R68, UR5 ;  /* 0x0000000544457c36 */ /* 0x000fe20008000000 */
[-C--:B------:R-:W-:Y:S01]  /*b020*/  IADD3 R242, P1, PT, R71, R3.reuse, RZ ;  /* 0x0000000347f27210 */ /* 0x080fe20007f3e0ff */
[----:B------:R-:W-:Y:S01]  /*b030*/  STL [R1+0x150], R250 ;  /* 0x000150fa01007387 */ /* 0x000fe20000100800 */
[-C--:B------:R-:W-:Y:S01]  /*b040*/  LEA.HI.X.SX32 R241, R72, R2.reuse, 0x1, P4 ;  /* 0x0000000248f17211 */ /* 0x080fe200020f0eff */
[----:B------:R-:W-:Y:S01]  /*b050*/  VIADD R70, R69, UR5 ;  /* 0x0000000545467c36 */ /* 0x000fe20008000000 */
[-C--:B------:R-:W-:Y:S01]  /*b060*/  LEA.HI.X.SX32 R243, R71, R2.reuse, 0x1, P1 ;  /* 0x0000000247f37211 */ /* 0x080fe200008f0eff */
[----:B------:R-:W-:Y:S01]  /*b070*/  STL [R1+0x144], R251 ;  /* 0x000144fb01007387 */ /* 0x000fe20000100800 */
[CC--:B------:R-:W-:Y:S01]  /*b080*/  IADD3 R238, P1, PT, R73.reuse, R3.reuse, RZ ;  /* 0x0000000349ee7210 */ /* 0x0c0fe20007f3e0ff */
[----:B------:R-:W-:Y:S01]  /*b090*/  VIADD R71, R70, UR5 ;  /* 0x0000000546477c36 */ /* 0x000fe20008000000 */
[CC--:B------:R-:W-:Y:S01]  /*b0a0*/  IADD3 R236, P4, PT, R74.reuse, R3.reuse, RZ ;  /* 0x000000034aec7210 */ /* 0x0c0fe20007f9e0ff */
[----:B------:R-:W-:Y:S01]  /*b0b0*/  STL [R1+0x168], R248 ;  /* 0x000168f801007387 */ /* 0x000fe20000100800 */
[-C--:B------:R-:W-:Y:S01]  /*b0c0*/  LEA.HI.X.SX32 R239, R73, R2.reuse, 0x1, P1 ;  /* 0x0000000249ef7211 */ /* 0x080fe200008f0eff */
[----:B------:R-:W-:Y:S01]  /*b0d0*/  VIADD R72, R71, UR5 ;  /* 0x0000000547487c36 */ /* 0x000fe20008000000 */
[----:B------:R-:W-:Y:S01]  /*b0e0*/  IADD3 R234, P1, PT, R75, R3, RZ ;  /* 0x000000034bea7210 */ /* 0x000fe20007f3e0ff */
[----:B------:R-:W-:Y:S01]  /*b0f0*/  STL [R1+0x140], R249 ;  /* 0x000140f901007387 */ /* 0x000fe20000100800 */
[----:B------:R-:W-:-:S02]  /*b100*/  LEA.HI.X.SX32 R237, R74, R2, 0x1, P4 ;  /* 0x000000024aed7211 */ /* 0x000fc400020f0eff */
[----:B------:R-:W-:Y:S01]  /*b110*/  LEA.HI.X.SX32 R235, R75, R2, 0x1, P1 ;  /* 0x000000024beb7211 */ /* 0x000fe200008f0eff */
[----:B------:R-:W-:Y:S01]  /*b120*/  STL.64 [R1+0x148], R244 ;  /* 0x000148f401007387 */ /* 0x000fe20000100a00 */
[----:B------:R-:W-:-:S03]  /*b130*/  IADD3 R232, P4, PT, R68, R3, RZ ;  /* 0x0000000344e87210 */ /* 0x000fc60007f9e0ff */
[----:B------:R-:W-:Y:S04]  /*b140*/  STL.64 [R1+0x158], R242 ;  /* 0x000158f201007387 */ /* 0x000fe80000100a00 */
[----:B------:R-:W-:Y:S04]  /*b150*/  STL [R1+0x180], R240 ;  /* 0x000180f001007387 */ /* 0x000fe80000100800 */
[----:B------:R-:W-:Y:S04]  /*b160*/  STL [R1+0x13c], R241 ;  /* 0x00013cf101007387 */ /* 0x000fe80000100800 */
[----:B------:R-:W-:Y:S04]  /*b170*/  STL.64 [R1+0x160], R238 ;  /* 0x000160ee01007387 */ /* 0x000fe80000100a00 */
[----:B------:R-:W-:Y:S04]  /*b180*/  STL [R1+0x138], R237 ;  /* 0x000138ed01007387 */ /* 0x000fe80000100800 */
[----:B------:R0:W-:Y:S04]  /*b190*/  STL.64 [R1+0x170], R234 ;  /* 0x000170ea01007387 */ /* 0x0001e80000100a00 */
[----:B0-----:R-:W2:Y:S01]  /*b1a0*/  LDL.LU.64 R234, [R1+0x100] ;  /* 0x0001000001ea7983 */ /* 0x001ea20000300a00 */
[----:B------:R-:W-:-:S02]  /*b1b0*/  IADD3 R230, P1, PT, R69, R3, RZ ;  /* 0x0000000345e67210 */ /* 0x000fc40007f3e0ff */
[-C--:B------:R-:W-:Y:S01]  /*b1c0*/  LEA.HI.X.SX32 R233, R68, R2.reuse, 0x1, P4 ;  /* 0x0000000244e97211 */ /* 0x080fe200020f0eff */
[----:B------:R-:W-:Y:S01]  /*b1d0*/  VIADD R68, R72, UR5 ;  /* 0x0000000548447c36 */ /* 0x000fe20008000000 */
[-C--:B------:R-:W-:Y:S02]  /*b1e0*/  IADD3 R228, P4, PT, R70, R3.reuse, RZ ;  /* 0x0000000346e47210 */ /* 0x080fe40007f9e0ff */
[-C--:B------:R-:W-:Y:S01]  /*b1f0*/  LEA.HI.X.SX32 R231, R69, R2.reuse, 0x1, P1 ;  /* 0x0000000245e77211 */ /* 0x080fe200008f0eff */
[----:B------:R-:W-:Y:S01]  /*b200*/  VIADD R69, R68, UR5 ;  /* 0x0000000544457c36 */ /* 0x000fe20008000000 */
[-C--:B------:R-:W-:Y:S02]  /*b210*/  IADD3 R226, P1, PT, R71, R3.reuse, RZ ;  /* 0x0000000347e27210 */ /* 0x080fe40007f3e0ff */
[----:B------:R-:W-:Y:S01]  /*b220*/  LEA.HI.X.SX32 R229, R70, R2, 0x1, P4 ;  /* 0x0000000246e57211 */ /* 0x000fe200020f0eff */
[----:B------:R-:W-:Y:S01]  /*b230*/  VIADD R70, R69, UR5 ;  /* 0x0000000545467c36 */ /* 0x000fe20008000000 */
[----:B------:R-:W-:-:S02]  /*b240*/  IADD3 R224, P4, PT, R72, R3, RZ ;  /* 0x0000000348e07210 */ /* 0x000fc40007f9e0ff */
[-C--:B------:R-:W-:Y:S01]  /*b250*/  LEA.HI.X.SX32 R227, R71, R2.reuse, 0x1, P1 ;  /* 0x0000000247e37211 */ /* 0x080fe200008f0eff */
[----:B------:R-:W-:Y:S01]  /*b260*/  VIADD R71, R70, UR5 ;  /* 0x0000000546477c36 */ /* 0x000fe20008000000 */
[-C--:B------:R-:W-:Y:S02]  /*b270*/  IADD3 R222, P1, PT, R68, R3.reuse, RZ ;  /* 0x0000000344de7210 */ /* 0x080fe40007f3e0ff */
[-C--:B------:R-:W-:Y:S02]  /*b280*/  LEA.HI.X.SX32 R225, R72, R2.reuse, 0x1, P4 ;  /* 0x0000000248e17211 */ /* 0x080fe400020f0eff */
[-C--:B------:R-:W-:Y:S02]  /*b290*/  IADD3 R220, P4, PT, R69, R3.reuse, RZ ;  /* 0x0000000345dc7210 */ /* 0x080fe40007f9e0ff */
[----:B------:R-:W-:Y:S01]  /*b2a0*/  LEA.HI.X.SX32 R223, R68, R2, 0x1, P1 ;  /* 0x0000000244df7211 */ /* 0x000fe200008f0eff */
[----:B------:R-:W-:Y:S01]  /*b2b0*/  VIADD R68, R71, UR5 ;  /* 0x0000000547447c36 */ /* 0x000fe20008000000 */
[----:B------:R-:W-:-:S02]  /*b2c0*/  IADD3 R216, P1, PT, R70, R3, RZ ;  /* 0x0000000346d87210 */ /* 0x000fc40007f3e0ff */
[-C--:B------:R-:W-:Y:S01]  /*b2d0*/  LEA.HI.X.SX32 R221, R69, R2.reuse, 0x1, P4 ;  /* 0x0000000245dd7211 */ /* 0x080fe200020f0eff */
[----:B------:R-:W-:Y:S01]  /*b2e0*/  VIADD R69, R68, UR5 ;  /* 0x0000000544457c36 */ /* 0x000fe20008000000 */
[CC--:B------:R-:W-:Y:S02]  /*b2f0*/  IADD3 R212, P4, PT, R71.reuse, R3.reuse, RZ ;  /* 0x0000000347d47210 */ /* 0x0c0fe40007f9e0ff */
[-C--:B------:R-:W-:Y:S02]  /*b300*/  LEA.HI.X.SX32 R217, R70, R2.reuse, 0x1, P1 ;  /* 0x0000000246d97211 */ /* 0x080fe400008f0eff */
[----:B------:R-:W-:Y:S02]  /*b310*/  LEA.HI.X.SX32 R213, R71, R2, 0x1, P4 ;  /* 0x0000000247d57211 */ /* 0x000fe400020f0eff */
[----:B------:R-:W-:Y:S02]  /*b320*/  IADD3 R208, P4, PT, R68, R3, RZ ;  /* 0x0000000344d07210 */ /* 0x000fe40007f9e0ff */
[----:B------:R-:W-:-:S02]  /*b330*/  F2FP.SATFINITE.E4M3.F32.PACK_AB_MERGE_C R245, R17, R16, RZ ;  /* 0x0000001011f5723e */ /* 0x000fc400048070ff */
[----:B------:R-:W-:Y:S02]  /*b340*/  LEA.HI.X.SX32 R209, R68, R2, 0x1, P4 ;  /* 0x0000000244d17211 */ /* 0x000fe400020f0eff */
[----:B------:R-:W-:Y:S02]  /*b350*/  IADD3 R204, P4, PT, R69, R3, RZ ;  /* 0x0000000345cc7210 */ /* 0x000fe40007f9e0ff */
[----:B------:R-:W-:Y:S02]  /*b360*/  F2FP.SATFINITE.E4M3.F32.PACK_AB_MERGE_C R244, R11, R10, RZ ;  /* 0x0000000a0bf4723e */ /* 0x000fe400048070ff */
[----:B------:R-:W-:Y:S02]  /*b370*/  LEA.HI.X.SX32 R205, R69, R2, 0x1, P4 ;  /* 0x0000000245cd7211 */ /* 0x000fe400020f0eff */
[----:B------:R-:W-:Y:S01]  /*b380*/  ISETP.LT.AND P1, PT, R86, UR4, !P0 ;  /* 0x0000000456007c0c */ /* 0x000fe2000c721270 */
[----:B------:R-:W0:Y:S01]  /*b390*/  LDCU UR4, c[0x0][0x39c] ;  /* 0x00007380ff0477ac */ /* 0x000e220008000800 */
[----:B------:R-:W-:-:S02]  /*b3a0*/  F2FP.SATFINITE.E4M3.F32.PACK_AB_MERGE_C R238, R23, R22, RZ ;  /* 0x0000001617ee723e */ /* 0x000fc400048070ff */
[----:B------:R-:W-:Y:S02]  /*b3b0*/  F2FP.SATFINITE.E4M3.F32.PACK_AB_MERGE_C R239, R25, R24, RZ ;  /* 0x0000001819ef723e */ /* 0x000fe400048070ff */
[----:B------:R-:W-:Y:S02]  /*b3c0*/  F2FP.SATFINITE.E4M3.F32.PACK_AB_MERGE_C R240, R27, R26, RZ ;  /* 0x0000001a1bf0723e */ /* 0x000fe400048070ff */
[----:B------:R-:W-:Y:S02]  /*b3d0*/  F2FP.SATFINITE.E4M3.F32.PACK_AB_MERGE_C R242, R29, R28, RZ ;  /* 0x0000001c1df2723e */ /* 0x000fe400048070ff */
[----:B------:R-:W-:Y:S02]  /*b3e0*/  F2FP.SATFINITE.E4M3.F32.PACK_AB_MERGE_C R243, R31, R30, RZ ;  /* 0x0000001e1ff3723e */ /* 0x000fe400048070ff */
[----:B------:R-:W-:Y:S02]  /*b3f0*/  F2FP.SATFINITE.E4M3.F32.PACK_AB_MERGE_C R248, R33, R32, RZ ;  /* 0x0000002021f8723e */ /* 0x000fe400048070ff */
[----:B------:R-:W-:-:S02]  /*b400*/  F2FP.SATFINITE.E4M3.F32.PACK_AB_MERGE_C R251, R35, R34, RZ ;  /* 0x0000002223fb723e */ /* 0x000fc400048070ff */
[----:B------:R-:W-:Y:S02]  /*b410*/  F2FP.SATFINITE.E4M3.F32.PACK_AB_MERGE_C R250, R37, R36, RZ ;  /* 0x0000002425fa723e */ /* 0x000fe400048070ff */
[----:B------:R-:W-:Y:S02]  /*b420*/  F2FP.SATFINITE.E4M3.F32.PACK_AB_MERGE_C R249, R39, R38, RZ ;  /* 0x0000002627f9723e */ /* 0x000fe400048070ff */
[----:B------:R-:W-:Y:S02]  /*b430*/  F2FP.SATFINITE.E4M3.F32.PACK_AB_MERGE_C R241, R41, R40, RZ ;  /* 0x0000002829f1723e */ /* 0x000fe400048070ff */
[----:B------:R-:W-:Y:S01]  /*b440*/  F2FP.SATFINITE.E4M3.F32.PACK_AB_MERGE_C R237, R43, R42, RZ ;  /* 0x0000002a2bed723e */ /* 0x000fe200048070ff */
[----:B--2---:R1:W-:Y:S04]  /*b450*/  STL.64 [R1+0x1c8], R234 ;  /* 0x0001c8ea01007387 */ /* 0x0043e80000100a00 */
[----:B------:R2:W-:Y:S04]  /*b460*/  STL [R1+0x134], R233 ;  /* 0x000134e901007387 */ /* 0x0005e80000100800 */
[----:B------:R0:W-:Y:S04]  /*b470*/  STL.64 [R1+0x178], R230 ;  /* 0x000178e601007387 */ /* 0x0001e80000100a00 */
[----:B------:R3:W-:Y:S01]  /*b480*/  STL [R1+0x130], R229 ;  /* 0x000130e501007387 */ /* 0x0007e20000100800 */
[----:B-1----:R-:W-:Y:S01]  /*b490*/  IMAD.MOV.U32 R234, RZ, RZ, R88 ;  /* 0x000000ffffea7224 */ /* 0x002fe200078e0058 */
[----:B--2---:R-:W-:Y:S01]  /*b4a0*/  F2FP.SATFINITE.E4M3.F32.PACK_AB_MERGE_C R233, R45, R44, RZ ;  /* 0x0000002c2de9723e */ /* 0x004fe200048070ff */
[----:B------:R-:W-:Y:S01]  /*b4b0*/  IMAD.MOV.U32 R235, RZ, RZ, R89 ;  /* 0x000000ffffeb7224 */ /* 0x000fe200078e0059 */
[----:B------:R1:W-:Y:S04]  /*b4c0*/  STL.64 [R1+0x188], R226 ;  /* 0x000188e201007387 */ /* 0x0003e80000100a00 */
[----:B------:R2:W-:Y:S01]  /*b4d0*/  STL [R1+0x12c], R225 ;  /* 0x00012ce101007387 */ /* 0x0005e20000100800 */
[----:B0-----:R-:W-:-:S02]  /*b4e0*/  F2FP.SATFINITE.E4M3.F32.PACK_AB_MERGE_C R230, R19, R18, RZ ;  /* 0x0000001213e6723e */ /* 0x001fc400048070ff */
[----:B------:R-:W-:Y:S01]  /*b4f0*/  F2FP.SATFINITE.E4M3.F32.PACK_AB_MERGE_C R231, R21, R20, RZ ;  /* 0x0000001415e7723e */ /* 0x000fe200048070ff */
[----:B------:R-:W-:Y:S01]  /*b500*/  STL.64 [R1+0x190], R222 ;  /* 0x000190de01007387 */ /* 0x000fe20000100a00 */
[----:B---3--:R-:W-:-:S03]  /*b510*/  F2FP.SATFINITE.E4M3.F32.PACK_AB_MERGE_C R229, R47, R46, RZ ;  /* 0x0000002e2fe5723e */ /* 0x008fc600048070ff */
[----:B------:R0:W-:Y:S01]  /*b520*/  STL [R1+0x128], R221 ;  /* 0x000128dd01007387 */ /* 0x0001e20000100800 */
[----:B-1----:R-:W-:Y:S02]  /*b530*/  F2FP.SATFINITE.E4M3.F32.PACK_AB_MERGE_C R226, R13, R12, RZ ;  /* 0x0000000c0de2723e */ /* 0x002fe400048070ff */
[----:B------:R-:W-:Y:S01]  /*b540*/  F2FP.SATFINITE.E4M3.F32.PACK_AB_MERGE_C R227, R15, R14, RZ ;  /* 0x0000000e0fe3723e */ /* 0x000fe200048070ff */
[----:B------:R1:W-:Y:S01]  /*b550*/  STL.64 [R1+0x198], R216 ;  /* 0x000198d801007387 */ /* 0x0003e20000100a00 */
[----:B--2---:R-:W-:-:S03]  /*b560*/  F2FP.SATFINITE.E4M3.F32.PACK_AB_MERGE_C R225, R49, R48, RZ ;  /* 0x0000003031e1723e */ /* 0x004fc600048070ff */
[----:B------:R-:W-:Y:S01]  /*b570*/  STL [R1+0x124], R213 ;  /* 0x000124d501007387 */ /* 0x000fe20000100800 */
[----:B0-----:R-:W-:-:S03]  /*b580*/  F2FP.SATFINITE.E4M3.F32.PACK_AB_MERGE_C R221, R51, R50, RZ ;  /* 0x0000003233dd723e */ /* 0x001fc600048070ff */
[----:B------:R0:W-:Y:S01]  /*b590*/  STL.64 [R1+0x1a0], R208 ;  /* 0x0001a0d001007387 */ /* 0x0001e20000100a00 */
[----:B-1----:R-:W-:Y:S01]  /*b5a0*/  F2FP.SATFINITE.E4M3.F32.PACK_AB_MERGE_C R216, R5, R4, RZ ;  /* 0x0000000405d8723e */ /* 0x002fe200048070ff */
[----:B------:R-:W-:Y:S02]  /*b5b0*/  VIADD R4, R69, UR5 ;  /* 0x0000000545047c36 */ /* 0x000fe40008000000 */
[----:B------:R1:W-:Y:S01]  /*b5c0*/  STL [R1+0x120], R205 ;  /* 0x000120cd01007387 */ /* 0x0003e20000100800 */
[----:B------:R-:W-:Y:S01]  /*b5d0*/  F2FP.SATFINITE.E4M3.F32.PACK_AB_MERGE_C R217, R7, R6, RZ ;  /* 0x0000000607d9723e */ /* 0x000fe200048070ff */
[C---:B------:R-:W-:Y:S01]  /*b5e0*/  VIADD R5, R4.reuse, UR5 ;  /* 0x0000000504057c36 */ /* 0x040fe20008000000 */
[----:B------:R-:W-:Y:S01]  /*b5f0*/  IADD3 R200, P4, PT, R4, R3, RZ ;  /* 0x0000000304c87210 */ /* 0x000fe20007f9e0ff */
[----:B------:R-:W-:Y:S01]  /*b600*/  STL.64 [R1+0x1b8], R226 ;  /* 0x0001b8e201007387 */ /* 0x000fe20000100a00 */
[----:B0-----:R-:W-:Y:S01]  /*b610*/  IMAD.MOV.U32 R208, RZ, RZ, R87 ;  /* 0x000000ffffd07224 */ /* 0x001fe200078e0057 */
[----:B------:R-:W-:-:S02]  /*b620*/  F2FP.SATFINITE.E4M3.F32.PACK_AB_MERGE_C R209, R9, R8, RZ ;  /* 0x0000000809d1723e */ /* 0x000fc400048070ff */
[----:B------:R-:W-:Y:S01]  /*b630*/  LEA.HI.X.SX32 R201, R4, R2, 0x1, P4 ;  /* 0x0000000204c97211 */ /* 0x000fe200020f0eff */
[C---:B------:R-:W-:Y:S01]  /*b640*/  VIADD R4, R5.reuse, UR5 ;  /* 0x0000000505047c36 */ /* 0x040fe20008000000 */
[-C--:B------:R-:W-:Y:S01]  /*b650*/  IADD3 R196, P4, PT, R5, R3.reuse, RZ ;  /* 0x0000000305c47210 */ /* 0x080fe20007f9e0ff */
[----:B------:R-:W0:Y:S01]  /*b660*/  LDTM.x64 R68, tmem[UR12+0x80] ;  /* 0x0000800c004479ee */ /* 0x000e220008340000 */
[----:B------:R-:W-:Y:S01]  /*b670*/  F2FP.SATFINITE.E4M3.F32.PACK_AB_MERGE_C R213, R53, R52, RZ ;  /* 0x0000003435d5723e */ /* 0x000fe200048070ff */
[----:B------:R-:W-:Y:S01]  /*b680*/  STL.64 [R1+0x1a8], R200 ;  /* 0x0001a8c801007387 */ /* 0x000fe20000100a00 */
[----:B------:R-:W-:Y:S01]  /*b690*/  LEA.HI.X.SX32 R197, R5, R2, 0x1, P4 ;  /* 0x0000000205c57211 */ /* 0x000fe200020f0eff */
[C---:B------:R-:W-:Y:S01]  /*b6a0*/  VIADD R5, R4.reuse, UR5 ;  /* 0x0000000504057c36 */ /* 0x040fe20008000000 */
[----:B------:R-:W-:Y:S01]  /*b6b0*/  IADD3 R198, P4, PT, R4, R3, RZ ;  /* 0x0000000304c67210 */ /* 0x000fe20007f9e0ff */
[----:B------:R-:W-:Y:S01]  /*b6c0*/  STL [R1+0x1b0], R245 ;  /* 0x0001b0f501007387 */ /* 0x000fe20000100800 */
[----:B-1----:R-:W-:-:S02]  /*b6d0*/  F2FP.SATFINITE.E4M3.F32.PACK_AB_MERGE_C R205, R55, R54, RZ ;  /* 0x0000003637cd723e */ /* 0x002fc400048070ff */
[-C--:B------:R-:W-:Y:S01]  /*b6e0*/  LEA.HI.X.SX32 R199, R4, R2.reuse, 0x1, P4 ;  /* 0x0000000204c77211 */ /* 0x080fe200020f0eff */
[C---:B------:R-:W-:Y:S01]  /*b6f0*/  VIADD R4, R5.reuse, UR5 ;  /* 0x0000000505047c36 */ /* 0x040fe20008000000 */
[CC--:B------:R-:W-:Y:S01]  /*b700*/  IADD3 R202, P4, PT, R5.reuse, R3.reuse, RZ ;  /* 0x0000000305ca7210 */ /* 0x0c0fe20007f9e0ff */
[----:B------:R-:W-:Y:S03]  /*b710*/  STL [R1+0x1c0], R244 ;  /* 0x0001c0f401007387 */ /* 0x000fe60000100800 */
[-C--:B------:R-:W-:Y:S01]  /*b720*/  LEA.HI.X.SX32 R203, R5, R2.reuse, 0x1, P4 ;  /* 0x0000000205cb7211 */ /* 0x080fe200020f0eff */
[C---:B------:R-:W-:Y:S01]  /*b730*/  VIADD R5, R4.reuse, UR5 ;  /* 0x0000000504057c36 */ /* 0x040fe20008000000 */
[CC--:B------:R-:W-:Y:S01]  /*b740*/  IADD3 R206, P4, PT, R4.reuse, R3.reuse, RZ ;  /* 0x0000000304ce7210 */ /* 0x0c0fe20007f9e0ff */
[----:B------:R1:W-:Y:S03]  /*b750*/  STL [R1+0x11c], R197 ;  /* 0x00011cc501007387 */ /* 0x0003e60000100800 */
[-C--:B------:R-:W-:Y:S01]  /*b760*/  LEA.HI.X.SX32 R207, R4, R2.reuse, 0x1, P4 ;  /* 0x0000000204cf7211 */ /* 0x080fe200020f0eff */
[C---:B------:R-:W-:Y:S01]  /*b770*/  VIADD R4, R5.reuse, UR5 ;  /* 0x0000000505047c36 */ /* 0x040fe20008000000 */
[CC--:B------:R-:W-:Y:S01]  /*b780*/  IADD3 R210, P4, PT, R5.reuse, R3.reuse, RZ ;  /* 0x0000000305d27210 */ /* 0x0c0fe20007f9e0ff */
[----:B------:R2:W-:Y:S02]  /*b790*/  STL [R1+0x118], R203 ;  /* 0x000118cb01007387 */ /* 0x0005e40000100800 */
[C---:B------:R-:W-:Y:S01]  /*b7a0*/  VIADD R252, R4.reuse, UR5 ;  /* 0x0000000504fc7c36 */ /* 0x040fe20008000000 */
[----:B------:R-:W-:Y:S01]  /*b7b0*/  LEA.HI.X.SX32 R211, R5, R2, 0x1, P4 ;  /* 0x0000000205d37211 */ /* 0x000fe200020f0eff */
[----:B------:R3:W-:Y:S01]  /*b7c0*/  STL [R1+0x114], R207 ;  /* 0x000114cf01007387 */ /* 0x0007e20000100800 */
[----:B------:R-:W-:-:S02]  /*b7d0*/  IADD3 R214, P4, PT, R4, R3, RZ ;  /* 0x0000000304d67210 */ /* 0x000fc40007f9e0ff */
[----:B------:R-:W-:Y:S02]  /*b7e0*/  F2FP.SATFINITE.E4M3.F32.PACK_AB_MERGE_C R5, R65, R64, RZ ;  /* 0x000000404105723e */ /* 0x000fe400048070ff */
[----:B------:R-:W-:Y:S02]  /*b7f0*/  LEA.HI.X.SX32 R215, R4, R2, 0x1, P4 ;  /* 0x0000000204d77211 */ /* 0x000fe400020f0eff */
[C---:B------:R-:W-:Y:S02]  /*b800*/  IADD3 R218, P4, PT, R252.reuse, R3, RZ ;  /* 0x00000003fcda7210 */ /* 0x040fe40007f9e0ff */
[----:B------:R-:W-:Y:S02]  /*b810*/  F2FP.SATFINITE.E4M3.F32.PACK_AB_MERGE_C R4, R67, R66, RZ ;  /* 0x000000424304723e */ /* 0x000fe400048070ff */
[----:B------:R-:W-:Y:S02]  /*b820*/  LEA.HI.X.SX32 R219, R252, R2, 0x1, P4 ;  /* 0x00000002fcdb7211 */ /* 0x000fe400020f0eff */
[----:B------:R-:W-:-:S02]  /*b830*/  ISETP.LT.AND P4, PT, R0, UR11, !P0 ;  /* 0x0000000b00007c0c */ /* 0x000fc4000c781270 */
[----:B-1----:R-:W-:Y:S01]  /*b840*/  F2FP.SATFINITE.E4M3.F32.PACK_AB_MERGE_C R197, R57, R56, RZ ;  /* 0x0000003839c5723e */ /* 0x002fe200048070ff */
[----:B------:R1:W-:Y:S01]  /*b850*/  STL [R1+0x110], R219 ;  /* 0x000110db01007387 */ /* 0x0003e20000100800 */
[----:B--2---:R-:W-:Y:S02]  /*b860*/  F2FP.SATFINITE.E4M3.F32.PACK_AB_MERGE_C R203, R59, R58, RZ ;  /* 0x0000003a3bcb723e */ /* 0x004fe400048070ff */
[----:B---3--:R-:W-:Y:S01]  /*b870*/  F2FP.SATFINITE.E4M3.F32.PACK_AB_MERGE_C R207, R61, R60, RZ ;  /* 0x0000003c3dcf723e */ /* 0x008fe200048070ff */
[----:B------:R-:W2:Y:S04]  /*b880*/  LDL.LU.64 R244, [R1+0xf8] ;  /* 0x0000f80001f47983 */ /* 0x000ea80000300a00 */
[----:B------:R-:W-:Y:S01]  /*b890*/  STL [R1+0x10c], R5 ;  /* 0x00010c0501007387 */ /* 0x000fe20000100800 */
[----:B-1----:R-:W-:-:S03]  /*b8a0*/  F2FP.SATFINITE.E4M3.F32.PACK_AB_MERGE_C R219, R63, R62, RZ ;  /* 0x0000003e3fdb723e */ /* 0x002fc600048070ff */
[----:B------:R-:W3:Y:S04]  /*b8b0*/  LDL.LU.64 R222, [R1+0xf0] ;  /* 0x0000f00001de7983 */ /* 0x000ee80000300a00 */
[----:B------:R1:W-:Y:S01]  /*b8c0*/  STL [R1+0x108], R4 ;  /* 0x0001080401007387 */ /* 0x0003e20000100800 */
[----:B------:R-:W-:Y:S01]  /*b8d0*/  VIADD R252, R252, UR5 ;  /* 0x00000005fcfc7c36 */ /* 0x000fe20008000000 */
[----:B------:R-:W-:Y:S02]  /*b8e0*/  PRMT R200, R216, 0x9910, RZ ;  /* 0x00009910d8c87816 */ /* 0x000fe400000000ff */
[----:B------:R-:W2:Y:S01]  /*b8f0*/  LDL.LU.64 R226, [R1+0xe8] ;  /* 0x0000e80001e27983 */ /* 0x000ea20000300a00 */
[----:B-1----:R-:W1:Y:S01]  /*b900*/  LDTM.x64 R4, tmem[UR12+0xc0] ;  /* 0x0000c00c000479ee */ /* 0x002e620008340000 */
[----:B------:R-:W-:-:S02]  /*b910*/  NOP ;  /* 0x0000000000007918 */ /* 0x000fc40000000000 */
[----:B------:R0:W-:Y:S02]  /*b920*/  @P4 STG.E.U8 desc[UR18][R246.64], R216 ;  /* 0x000000d8f6004986 */ /* 0x0001e4000c101112 */
[----:B0-----:R-:W-:-:S05]  /*b930*/  VIADD R246, R0, 0x6 ;  /* 0x0000000600f67836 */ /* 0x001fca0000000000 */
[----:B------:R-:W-:Y:S01]  /*b940*/  ISETP.LT.AND P4, PT, R246, UR4, !P0 ;  /* 0x00000004f6007c0c */ /* 0x000fe2000c781270 */
[----:B------:R-:W0:Y:S01]  /*b950*/  LDCU UR4, c[0x0][0x39c] ;  /* 0x00007380ff0477ac */ /* 0x000e220008000800 */
[----:B------:R-:W-:-:S04]  /*b960*/  IADD3 R246, P5, PT, R252, R3, RZ ;  /* 0x00000003fcf67210 */ /* 0x000fc80007fbe0ff */
[----:B------:R-:W-:Y:S02]  /*b970*/  LEA.HI.X.SX32 R247, R252, R2, 0x1, P5 ;  /* 0x00000002fcf77211 */ /* 0x000fe400028f0eff */
[----:B------:R-:W-:Y:S02]  /*b980*/  ISETP.NE.AND P5, PT, R208, RZ, PT ;  /* 0x000000ffd000720c */ /* 0x000fe40003fa5270 */
[----:B------:R-:W-:Y:S02]  /*b990*/  SHF.R.S32.HI R208, RZ, 0x8, R200 ;  /* 0x00000008ffd07819 */ /* 0x000fe400000114c8 */
[----:B------:R-:W2:Y:S04]  /*b9a0*/  LDL.LU.64 R200, [R1+0xe0] ;  /* 0x0000e00001c87983 */ /* 0x000ea80000300a00 */
[----:B------:R0:W-:Y:S04]  /*b9b0*/  @P6 STG.E.U8 desc[UR18][R234.64], R208 ;  /* 0x000000d0ea006986 */ /* 0x0001e8000c101112 */
[----:B0-----:R-:W2:Y:S01]  /*b9c0*/  LDL.LU.64 R234, [R1+0x1c8] ;  /* 0x0001c80001ea7983 */ /* 0x001ea20000300a00 */
[----:B------:R-:W-:-:S05]  /*b9d0*/  VIADD R208, R0, 0x7 ;  /* 0x0000000700d07836 */ /* 0x000fca0000000000 */
[----:B------:R-:W-:Y:S01]  /*b9e0*/  ISETP.LT.AND P6, PT, R208, UR4, !P0 ;  /* 0x00000004d0007c0c */ /* 0x000fe2000c7c1270 */
[----:B------:R-:W0:Y:S01]  /*b9f0*/  LDCU UR4, c[0x0][0x39c] ;  /* 0x00007380ff0477ac */ /* 0x000e220008000800 */
[----:B------:R-:W-:Y:S01]  /*ba00*/  VIADD R208, R0, 0x8 ;  /* 0x0000000800d07836 */ /* 0x000fe20000000000 */
[----:B--2---:R2:W-:Y:S04]  /*ba10*/  @P3 STG.E.U8 desc[UR18][R234.64], R217 ;  /* 0x000000d9ea003986 */ /* 0x0045e8000c101112 */
[----:B0-----:R-:W-:Y:S01]  /*ba20*/  ISETP.LT.AND P3, PT, R208, UR4, !P0 ;  /* 0x00000004d0007c0c */ /* 0x001fe2000c761270 */
[----:B------:R-:W0:Y:S01]  /*ba30*/  LDCU UR4, c[0x0][0x39c] ;  /* 0x00007380ff0477ac */ /* 0x000e220008000800 */
[----:B------:R-:W-:-:S04]  /*ba40*/  PRMT R208, R217, 0x9910, RZ ;  /* 0x00009910d9d07816 */ /* 0x000fc800000000ff */
[----:B------:R-:W-:Y:S01]  /*ba50*/  SHF.R.S32.HI R208, RZ, 0x8, R208 ;  /* 0x00000008ffd07819 */ /* 0x000fe200000114d0 */
[----:B--2---:R-:W2:Y:S04]  /*ba60*/  LDL.LU.64 R234, [R1+0xd8] ;  /* 0x0000d80001ea7983 */ /* 0x004ea80000300a00 */
[----:B------:R-:W2:Y:S04]  /*ba70*/  LDL.LU.64 R216, [R1+0xd0] ;  /* 0x0000d00001d87983 */ /* 0x000ea80000300a00 */
[----:B------:R0:W-:Y:S04]  /*ba80*/  @P5 STG.E.U8 desc[UR18][R244.64], R208 ;  /* 0x000000d0f4005986 */ /* 0x0001e8000c101112 */
[----:B0-----:R-:W2:Y:S01]  /*ba90*/  LDL.LU R244, [R1+0x1c0] ;  /* 0x0001c00001f47983 */ /* 0x001ea20000300800 */
[----:B------:R-:W-:-:S05]  /*baa0*/  VIADD R208, R0, 0x9 ;  /* 0x0000000900d07836 */ /* 0x000fca0000000000 */
[----:B------:R-:W-:Y:S01]  /*bab0*/  ISETP.LT.AND P5, PT, R208, UR4, !P0 ;  /* 0x00000004d0007c0c */ /* 0x000fe2000c7a1270 */
[----:B------:R-:W0:Y:S01]  /*bac0*/  LDCU UR4, c[0x0][0x39c] ;  /* 0x00007380ff0477ac */ /* 0x000e220008000800 */
[----:B------:R-:W-:Y:S01]  /*bad0*/  VIADD R208, R0, 0xa ;  /* 0x0000000a00d07836 */ /* 0x000fe20000000000 */
[----:B---3--:R3:W-:Y:S04]  /*bae0*/  @P2 STG.E.U8 desc[UR18][R222.64], R209 ;  /* 0x000000d1de002986 */ /* 0x0087e8000c101112 */
[----:B---3--:R-:W3:Y:S01]  /*baf0*/  LDL.LU.64 R222, [R1+0xc8] ;  /* 0x0000c80001de7983 */ /* 0x008ee20000300a00 */
[----:B0-----:R-:W-:Y:S01]  /*bb00*/  ISETP.LT.AND P2, PT, R208, UR4, !P0 ;  /* 0x00000004d0007c0c */ /* 0x001fe2000c741270 */
[----:B------:R-:W0:Y:S01]  /*bb10*/  LDCU UR4, c[0x0][0x39c] ;  /* 0x00007380ff0477ac */ /* 0x000e220008000800 */
[----:B------:R-:W-:-:S04]  /*bb20*/  PRMT R208, R209, 0x9910, RZ ;  /* 0x00009910d1d07816 */ /* 0x000fc800000000ff */
[----:B------:R-:W-:-:S05]  /*bb30*/  SHF.R.S32.HI R208, RZ, 0x8, R208 ;  /* 0x00000008ffd07819 */ /* 0x000fca00000114d0 */
[----:B------:R0:W-:Y:S04]  /*bb40*/  @P1 STG.E.U8 desc[UR18][R226.64], R208 ;  /* 0x000000d0e2001986 */ /* 0x0001e8000c101112 */
[----:B0-----:R-:W3:Y:S01]  /*bb50*/  LDL.LU.64 R226, [R1+0x1b8] ;  /* 0x0001b80001e27983 */ /* 0x001ee20000300a00 */
[----:B------:R-:W-:-:S03]  /*bb60*/  VIADD R245, R0, 0xb ;  /* 0x0000000b00f57836 */ /* 0x000fc60000000000 */
[----:B------:R-:W4:Y:S02]  /*bb70*/  LDL.LU.64 R208, [R1+0xc0] ;  /* 0x0000c00001d07983 */ /* 0x000f240000300a00 */
[----:B------:R-:W-:Y:S01]  /*bb80*/  ISETP.LT.AND P1, PT, R245, UR4, !P0 ;  /* 0x00000004f5007c0c */ /* 0x000fe2000c721270 */
[----:B------:R-:W0:Y:S01]  /*bb90*/  LDCU UR4, c[0x0][0x39c] ;  /* 0x00007380ff0477ac */ /* 0x000e220008000800 */
[----:B--2---:R2:W-:Y:S02]  /*bba0*/  @P4 STG.E.U8 desc[UR18][R200.64], R244 ;  /* 0x000000f4c8004986 */ /* 0x0045e4000c101112 */
[----:B--2---:R-:W-:-:S05]  /*bbb0*/  VIADD R200, R0, 0xc ;  /* 0x0000000c00c87836 */ /* 0x004fca0000000000 */
[----:B0-----:R-:W-:Y:S01]  /*bbc0*/  ISETP.LT.AND P4, PT, R200, UR4, !P0 ;  /* 0x00000004c8007c0c */ /* 0x001fe2000c781270 */
[----:B------:R-:W0:Y:S01]  /*bbd0*/  LDCU UR4, c[0x0][0x39c] ;  /* 0x00007380ff0477ac */ /* 0x000e220008000800 */
[----:B------:R-:W-:Y:S02]  /*bbe0*/  PRMT R200, R244, 0x9910, RZ ;  /* 0x00009910f4c87816 */ /* 0x000fe400000000ff */
[----:B------:R-:W2:Y:S02]  /*bbf0*/  LDL.LU.64 R244, [R1+0xb8] ;  /* 0x0000b80001f47983 */ /* 0x000ea40000300a00 */
[----:B------:R-:W-:-:S05]  /*bc00*/  SHF.R.S32.HI R200, RZ, 0x8, R200 ;  /* 0x00000008ffc87819 */ /* 0x000fca00000114c8 */
[----:B------:R0:W-:Y:S02]  /*bc10*/  @P6 STG.E.U8 desc[UR18][R234.64], R200 ;  /* 0x000000c8ea006986 */ /* 0x0001e4000c101112 */
[----:B0-----:R-:W-:Y:S02]  /*bc20*/  VIADD R200, R0, 0xd ;  /* 0x0000000d00c87836 */ /* 0x001fe40000000000 */
[----:B------:R-:W5:Y:S03]  /*bc30*/  LDL.LU.64 R234, [R1+0xb0] ;  /* 0x0000b00001ea7983 */ /* 0x000f660000300a00 */
        /* <DEDUP_REMOVED lines=9> */
[----:B------:R0:W-:Y:S02]  /*bcd0*/  @P5 STG.E.U8 desc[UR18][R222.64], R200 ;  /* 0x000000c8de005986 */ /* 0x0001e4000c101112 */
[----:B0-----:R-:W-:Y:S02]  /*bce0*/  VIADD R200, R0, 0xf ;  /* 0x0000000f00c87836 */ /* 0x001fe40000000000 */
[----:B------:R-:W3:Y:S03]  /*bcf0*/  LDL.LU.64 R222, [R1+0xa0] ;  /* 0x0000a00001de7983 */ /* 0x000ee60000300a00 */
[----:B------:R-:W-:Y:S01]  /*bd00*/  ISETP.LT.AND P5, PT, R200, UR4, !P0 ;  /* 0x00000004c8007c0c */ /* 0x000fe2000c7a1270 */
[----:B------:R-:W0:Y:S01]  /*bd10*/  LDCU UR4, c[0x0][0x39c] ;  /* 0x00007380ff0477ac */ /* 0x000e220008000800 */
[----:B----4-:R4:W-:Y:S01]  /*bd20*/  @P2 STG.E.U8 desc[UR18][R208.64], R227 ;  /* 0x000000e3d0002986 */ /* 0x0109e2000c101112 */
[----:B------:R-:W-:Y:S01]  /*bd30*/  VIADD R200, R0, 0x10 ;  /* 0x0000001000c87836 */ /* 0x000fe20000000000 */
[----:B----4-:R-:W-:-:S04]  /*bd40*/  PRMT R208, R227, 0x9910, RZ ;  /* 0x00009910e3d07816 */ /* 0x010fc800000000ff */
[----:B------:R-:W-:Y:S02]  /*bd50*/  SHF.R.S32.HI R209, RZ, 0x8, R208 ;  /* 0x00000008ffd17819 */ /* 0x000fe400000114d0 */
[----:B0-----:R-:W-:Y:S01]  /*bd60*/  ISETP.LT.AND P2, PT, R200, UR4, !P0 ;  /* 0x00000004c8007c0c */ /* 0x001fe2000c741270 */
[----:B------:R-:W0:Y:S01]  /*bd70*/  LDCU UR4, c[0x0][0x39c] ;  /* 0x00007380ff0477ac */ /* 0x000e220008000800 */
[----:B------:R-:W4:Y:S04]  /*bd80*/  LDL.LU.64 R200, [R1+0x98] ;  /* 0x0000980001c87983 */ /* 0x000f280000300a00 */
[----:B------:R-:W3:Y:S04]  /*bd90*/  LDL.LU.64 R226, [R1+0x90] ;  /* 0x0000900001e27983 */ /* 0x000ee80000300a00 */
[----:B--2---:R2:W-:Y:S04]  /*bda0*/  @P1 STG.E.U8 desc[UR18][R244.64], R209 ;  /* 0x000000d1f4001986 */ /* 0x0045e8000c101112 */
[----:B--2---:R-:W5:Y:S01]  /*bdb0*/  LDL.LU R245, [R1+0x1b0] ;  /* 0x0001b00001f57983 */ /* 0x004f620000300800 */
[----:B------:R-:W-:-:S05]  /*bdc0*/  VIADD R208, R0, 0x11 ;  /* 0x0000001100d07836 */ /* 0x000fca0000000000 */
[----:B0-----:R-:W-:Y:S01]  /*bdd0*/  ISETP.LT.AND P1, PT, R208, UR4, !P0 ;  /* 0x00000004d0007c0c */ /* 0x001fe2000c721270 */
[----:B------:R-:W0:Y:S01]  /*bde0*/  LDCU UR4, c[0x0][0x39c] ;  /* 0x00007380ff0477ac */ /* 0x000e220008000800 */
[----:B------:R-:W-:Y:S01]  /*bdf0*/  VIADD R208, R0, 0x12 ;  /* 0x0000001200d07836 */ /* 0x000fe20000000000 */
[----:B-----5:R2:W-:Y:S04]  /*be00*/  @P4 STG.E.U8 desc[UR18][R234.64], R245 ;  /* 0x000000f5ea004986 */ /* 0x0205e8000c101112 */
[----:B0-----:R-:W-:Y:S01]  /*be10*/  ISETP.LT.AND P4, PT, R208, UR4, !P0 ;  /* 0x00000004d0007c0c */ /* 0x001fe2000c781270 */
[----:B------:R-:W0:Y:S01]  /*be20*/  LDCU UR4, c[0x0][0x39c] ;  /* 0x00007380ff0477ac */ /* 0x000e220008000800 */
[----:B------:R-:W-:Y:S01]  /*be30*/  PRMT R208, R245, 0x9910, RZ ;  /* 0x00009910f5d07816 */ /* 0x000fe200000000ff */
[----:B--2---:R-:W2:Y:S04]  /*be40*/  LDL.LU.64 R234, [R1+0x88] ;  /* 0x0000880001ea7983 */ /* 0x004ea80000300a00 */
[----:B------:R-:W5:Y:S01]  /*be50*/  LDL.LU.64 R244, [R1+0x80] ;  /* 0x0000800001f47983 */ /* 0x000f620000300a00 */
[----:B------:R-:W-:Y:S01]  /*be60*/  SHF.R.S32.HI R209, RZ, 0x8, R208 ;  /* 0x00000008ffd17819 */ /* 0x000fe200000114d0 */
[----:B------:R-:W-:-:S04]  /*be70*/  VIADD R208, R0, 0x13 ;  /* 0x0000001300d07836 */ /* 0x000fc80000000000 */
[----:B---3--:R3:W-:Y:S01]  /*be80*/  @P6 STG.E.U8 desc[UR18][R216.64], R209 ;  /* 0x000000d1d8006986 */ /* 0x0087e2000c101112 */
[----:B0-----:R-:W-:Y:S01]  /*be90*/  ISETP.LT.AND P6, PT, R208, UR4, !P0 ;  /* 0x00000004d0007c0c */ /* 0x001fe2000c7c1270 */
[----:B------:R-:W0:Y:S01]  /*bea0*/  LDCU UR4, c[0x0][0x39c] ;  /* 0x00007380ff0477ac */ /* 0x000e220008000800 */
[----:B------:R-:W-:Y:S01]  /*beb0*/  VIADD R208, R0, 0x14 ;  /* 0x0000001400d07836 */ /* 0x000fe20000000000 */
[----:B------:R0:W-:Y:S04]  /*bec0*/  @P3 STG.E.U8 desc[UR18][R222.64], R230 ;  /* 0x000000e6de003986 */ /* 0x0001e8000c101112 */
[----:B0-----:R-:W-:Y:S01]  /*bed0*/  ISETP.LT.AND P3, PT, R208, UR4, !P0 ;  /* 0x00000004d0007c0c */ /* 0x001fe2000c761270 */
[----:B------:R-:W0:Y:S01]  /*bee0*/  LDCU UR4, c[0x0][0x39c] ;  /* 0x00007380ff0477ac */ /* 0x000e220008000800 */
[----:B---3--:R-:W3:Y:S04]  /*bef0*/  LDL.LU.64 R208, [R1+0x78] ;  /* 0x0000780001d07983 */ /* 0x008ee80000300a00 */
[----:B------:R-:W3:Y:S01]  /*bf00*/  LDL.LU.64 R222, [R1+0x70] ;  /* 0x0000700001de7983 */ /* 0x000ee20000300a00 */
[----:B------:R-:W-:-:S04]  /*bf10*/  PRMT R216, R230, 0x9910, RZ ;  /* 0x00009910e6d87816 */ /* 0x000fc800000000ff */
[----:B------:R-:W-:Y:S01]  /*bf20*/  SHF.R.S32.HI R217, RZ, 0x8, R216 ;  /* 0x00000008ffd97819 */ /* 0x000fe200000114d8 */
[----:B------:R-:W-:-:S04]  /*bf30*/  VIADD R216, R0, 0x15 ;  /* 0x0000001500d87836 */ /* 0x000fc80000000000 */
[----:B----4-:R4:W-:Y:S01]  /*bf40*/  @P5 STG.E.U8 desc[UR18][R200.64], R217 ;  /* 0x000000d9c8005986 */ /* 0x0109e2000c101112 */
[----:B0-----:R-:W-:Y:S01]  /*bf50*/  ISETP.LT.AND P5, PT, R216, UR4, !P0 ;  /* 0x00000004d8007c0c */ /* 0x001fe2000c7a1270 */
[----:B------:R-:W0:Y:S02]  /*bf60*/  LDCU UR4, c[0x0][0x39c] ;  /* 0x00007380ff0477ac */ /* 0x000e240008000800 */
[----:B------:R1:W-:Y:S04]  /*bf70*/  @P2 STG.E.U8 desc[UR18][R226.64], R231 ;  /* 0x000000e7e2002986 */ /* 0x0003e8000c101112 */
[----:B----4-:R-:W4:Y:S04]  /*bf80*/  LDL.LU.64 R200, [R1+0x1a8] ;  /* 0x0001a80001c87983 */ /* 0x010f280000300a00 */
[----:B-1----:R-:W4:Y:S01]  /*bf90*/  LDL.LU.64 R226, [R1+0x68] ;  /* 0x0000680001e27983 */ /* 0x002f220000300a00 */
[----:B------:R-:W-:-:S05]  /*bfa0*/  VIADD R216, R0, 0x16 ;  /* 0x0000001600d87836 */ /* 0x000fca0000000000 */
[----:B0-----:R-:W-:Y:S01]  /*bfb0*/  ISETP.LT.AND P2, PT, R216, UR4, !P0 ;  /* 0x00000004d8007c0c */ /* 0x001fe2000c741270 */
[----:B------:R-:W0:Y:S01]  /*bfc0*/  LDCU UR4, c[0x0][0x39c] ;  /* 0x00007380ff0477ac */ /* 0x000e220008000800 */
[----:B------:R-:W-:Y:S02]  /*bfd0*/  PRMT R216, R231, 0x9910, RZ ;  /* 0x00009910e7d87816 */ /* 0x000fe400000000ff */
[----:B------:R-:W4:Y:S02]  /*bfe0*/  LDL.LU.64 R230, [R1+0x60] ;  /* 0x0000600001e67983 */ /* 0x000f240000300a00 */
[----:B------:R-:W-:Y:S01]  /*bff0*/  SHF.R.S32.HI R217, RZ, 0x8, R216 ;  /* 0x00000008ffd97819 */ /* 0x000fe200000114d8 */
[----:B------:R-:W-:-:S04]  /*c000*/  VIADD R216, R0, 0x17 ;  /* 0x0000001700d87836 */ /* 0x000fc80000000000 */
[----:B--2---:R-:W-:Y:S04]  /*c010*/  @P1 STG.E.U8 desc[UR18][R234.64], R217 ;  /* 0x000000d9ea001986 */ /* 0x004fe8000c101112 */
[----:B-----5:R1:W-:Y:S04]  /*c020*/  @P4 STG.E.U8 desc[UR18][R244.64], R238 ;  /* 0x000000eef4004986 */ /* 0x0203e8000c101112 */
[----:B-1----:R-:W2:Y:S01]  /*c030*/  LDL.LU.64 R244, [R1+0x58] ;  /* 0x0000580001f47983 */ /* 0x002ea20000300a00 */
[----:B0-----:R-:W-:Y:S01]  /*c040*/  ISETP.LT.AND P1, PT, R216, UR4, !P0 ;  /* 0x00000004d8007c0c */ /* 0x001fe2000c721270 */
[----:B------:R-:W0:Y:S01]  /*c050*/  LDCU UR4, c[0x0][0x39c] ;  /* 0x00007380ff0477ac */ /* 0x000e220008000800 */
[----:B------:R-:W-:Y:S01]  /*c060*/  VIADD R216, R0, 0x18 ;  /* 0x0000001800d87836 */ /* 0x000fe20000000000 */
[----:B------:R-:W5:Y:S04]  /*c070*/  LDL.LU.64 R234, [R1+0x50] ;  /* 0x0000500001ea7983 */ /* 0x000f680000300a00 */
[----:B0-----:R-:W-:Y:S01]  /*c080*/  ISETP.LT.AND P4, PT, R216, UR4, !P0 ;  /* 0x00000004d8007c0c */ /* 0x001fe2000c781270 */
[----:B------:R-:W0:Y:S01]  /*c090*/  LDCU UR4, c[0x0][0x39c] ;  /* 0x00007380ff0477ac */ /* 0x000e220008000800 */
[----:B------:R-:W-:-:S04]  /*c0a0*/  PRMT R216, R238, 0x9910, RZ ;  /* 0x00009910eed87816 */ /* 0x000fc800000000ff */
[----:B------:R-:W-:Y:S01]  /*c0b0*/  SHF.R.S32.HI R217, RZ, 0x8, R216 ;  /* 0x00000008ffd97819 */ /* 0x000fe200000114d8 */
[----:B------:R-:W-:-:S04]  /*c0c0*/  VIADD R216, R0, 0x19 ;  /* 0x0000001900d87836 */ /* 0x000fc80000000000 */
[----:B---3--:R1:W-:Y:S01]  /*c0d0*/  @P6 STG.E.U8 desc[UR18][R208.64], R217 ;  /* 0x000000d9d0006986 */ /* 0x0083e2000c101112 */
[----:B0-----:R-:W-:Y:S01]  /*c0e0*/  ISETP.LT.AND P6, PT, R216, UR4, !P0 ;  /* 0x00000004d8007c0c */ /* 0x001fe2000c7c1270 */
[----:B------:R-:W0:Y:S01]  /*c0f0*/  LDCU UR4, c[0x0][0x39c] ;  /* 0x00007380ff0477ac */ /* 0x000e220008000800 */
[----:B------:R-:W-:Y:S01]  /*c100*/  VIADD R216, R0, 0x1a ;  /* 0x0000001a00d87836 */ /* 0x000fe20000000000 */
[----:B------:R3:W-:Y:S04]  /*c110*/  @P3 STG.E.U8 desc[UR18][R222.64], R239 ;  /* 0x000000efde003986 */ /* 0x0007e8000c101112 */
[----:B-1----:R-:W5:Y:S01]  /*c120*/  LDL.LU.64 R208, [R1+0x1a0] ;  /* 0x0001a00001d07983 */ /* 0x002f620000300a00 */
[----:B0-----:R-:W-:Y:S01]  /*c130*/  ISETP.LT.AND P3, PT, R216, UR4, !P0 ;  /* 0x00000004d8007c0c */ /* 0x001fe2000c761270 */
[----:B------:R-:W0:Y:S02]  /*c140*/  LDCU UR4, c[0x0][0x39c] ;  /* 0x00007380ff0477ac */ /* 0x000e240008000800 */
[----:B------:R-:W5:Y:S01]  /*c150*/  LDL.LU.64 R216, [R1+0x48] ;  /* 0x0000480001d87983 */ /* 0x000f620000300a00 */
[----:B---3--:R-:W-:-:S03]  /*c160*/  PRMT R222, R239, 0x9910, RZ ;  /* 0x00009910efde7816 */ /* 0x008fc600000000ff */
[----:B------:R-:W3:Y:S01]  /*c170*/  LDL.LU.64 R238, [R1+0x40] ;  /* 0x0000400001ee7983 */ /* 0x000ee20000300a00 */
[----:B------:R-:W-:Y:S01]  /*c180*/  SHF.R.S32.HI R223, RZ, 0x8, R222 ;  /* 0x00000008ffdf7819 */ /* 0x000fe200000114de */
[----:B------:R-:W-:-:S04]  /*c190*/  VIADD R222, R0, 0x1b ;  /* 0x0000001b00de7836 */ /* 0x000fc80000000000 */
[----:B----4-:R1:W-:Y:S01]  /*c1a0*/  @P5 STG.E.U8 desc[UR18][R226.64], R223 ;  /* 0x000000dfe2005986 */ /* 0x0103e2000c101112 */
[----:B0-----:R-:W-:Y:S01]  /*c1b0*/  ISETP.LT.AND P5, PT, R222, UR4, !P0 ;  /* 0x00000004de007c0c */ /* 0x001fe2000c7a1270 */
[----:B------:R-:W0:Y:S01]  /*c1c0*/  LDCU UR4, c[0x0][0x39c] ;  /* 0x00007380ff0477ac */ /* 0x000e220008000800 */
[----:B------:R-:W-:Y:S01]  /*c1d0*/  VIADD R222, R0, 0x1c ;  /* 0x0000001c00de7836 */ /* 0x000fe20000000000 */
[----:B------:R-:W-:Y:S01]  /*c1e0*/  @P2 STG.E.U8 desc[UR18][R230.64], R240 ;  /* 0x000000f0e6002986 */ /* 0x000fe2000c101112 */
[----:B-1----:R-:W-:-:S03]  /*c1f0*/  PRMT R226, R240, 0x9910, RZ ;  /* 0x00009910f0e27816 */ /* 0x002fc600000000ff */
[----:B0-----:R-:W-:Y:S01]  /*c200*/  ISETP.LT.AND P2, PT, R222, UR4, !P0 ;  /* 0x00000004de007c0c */ /* 0x001fe2000c741270 */
[----:B------:R-:W0:Y:S01]  /*c210*/  LDCU UR4, c[0x0][0x39c] ;  /* 0x00007380ff0477ac */ /* 0x000e220008000800 */
[----:B------:R-:W4:Y:S01]  /*c220*/  LDL.LU.64 R222, [R1+0x38] ;  /* 0x0000380001de7983 */ /* 0x000f220000300a00 */
[----:B------:R-:W-:Y:S01]  /*c230*/  SHF.R.S32.HI R227, RZ, 0x8, R226 ;  /* 0x00000008ffe37819 */ /* 0x000fe200000114e2 */
[----:B------:R-:W-:-:S04]  /*c240*/  VIADD R226, R0, 0x1d ;  /* 0x0000001d00e27836 */ /* 0x000fc80000000000 */
[----:B--2---:R1:W-:Y:S04]  /*c250*/  @P1 STG.E.U8 desc[UR18][R244.64], R227 ;  /* 0x000000e3f4001986 */ /* 0x0043e8000c101112 */
[----:B-1----:R-:W2:Y:S01]  /*c260*/  LDL.LU.64 R244, [R1+0x30] ;  /* 0x0000300001f47983 */ /* 0x002ea20000300a00 */
[----:B0-----:R-:W-:Y:S01]  /*c270*/  ISETP.LT.AND P1, PT, R226, UR4, !P0 ;  /* 0x00000004e2007c0c */ /* 0x001fe2000c721270 */
[----:B------:R-:W0:Y:S01]  /*c280*/  LDCU UR4, c[0x0][0x39c] ;  /* 0x00007380ff0477ac */ /* 0x000e220008000800 */
[----:B------:R-:W-:Y:S01]  /*c290*/  VIADD R226, R0, 0x1e ;  /* 0x0000001e00e27836 */ /* 0x000fe20000000000 */
[----:B-----5:R1:W-:Y:S01]  /*c2a0*/  @P4 STG.E.U8 desc[UR18][R234.64], R242 ;  /* 0x000000f2ea004986 */ /* 0x0203e2000c101112 */
[----:B------:R-:W-:-:S03]  /*c2b0*/  PRMT R230, R242, 0x9910, RZ ;  /* 0x00009910f2e67816 */ /* 0x000fc600000000ff */
[----:B0-----:R-:W-:Y:S01]  /*c2c0*/  ISETP.LT.AND P4, PT, R226, UR4, !P0 ;  /* 0x00000004e2007c0c */ /* 0x001fe2000c781270 */
[----:B------:R-:W0:Y:S01]  /*c2d0*/  LDCU UR4, c[0x0][0x39c] ;  /* 0x00007380ff0477ac */ /* 0x000e220008000800 */
[----:B------:R-:W5:Y:S01]  /*c2e0*/  LDL.LU.64 R226, [R1+0x28] ;  /* 0x0000280001e27983 */ /* 0x000f620000300a00 */
[----:B-1----:R-:W-:Y:S01]  /*c2f0*/  SHF.R.S32.HI R235, RZ, 0x8, R230 ;  /* 0x00000008ffeb7819 */ /* 0x002fe200000114e6 */
[----:B------:R-:W-:Y:S02]  /*c300*/  VIADD R234, R0, 0x1f ;  /* 0x0000001f00ea7836 */ /* 0x000fe40000000000 */
[----:B------:R-:W5:Y:S04]  /*c310*/  LDL.LU.64 R230, [R1+0x20] ;  /* 0x0000200001e67983 */ /* 0x000f680000300a00 */
[----:B------:R1:W-:Y:S01]  /*c320*/  @P6 STG.E.U8 desc[UR18][R216.64], R235 ;  /* 0x000000ebd8006986 */ /* 0x0003e2000c101112 */
[----:B0-----:R-:W-:Y:S01]  /*c330*/  ISETP.LT.AND P6, PT, R234, UR4, !P0 ;  /* 0x00000004ea007c0c */ /* 0x001fe2000c7c1270 */
[----:B------:R-:W0:Y:S01]  /*c340*/  LDCU UR4, c[0x0][0x39c] ;  /* 0x00007380ff0477ac */ /* 0x000e220008000800 */
[----:B------:R-:W-:Y:S01]  /*c350*/  VIADD R234, R0, 0x20 ;  /* 0x0000002000ea7836 */ /* 0x000fe20000000000 */
[----:B---3--:R3:W-:Y:S04]  /*c360*/  @P3 STG.E.U8 desc[UR18][R238.64], R243 ;  /* 0x000000f3ee003986 */ /* 0x0087e8000c101112 */
[----:B-1----:R-:W5:Y:S01]  /*c370*/  LDL.LU.64 R216, [R1+0x198] ;  /* 0x0001980001d87983 */ /* 0x002f620000300a00 */
[----:B0-----:R-:W-:Y:S01]  /*c380*/  ISETP.LT.AND P3, PT, R234, UR4, !P0 ;  /* 0x00000004ea007c0c */ /* 0x001fe2000c761270 */
[----:B------:R-:W0:Y:S02]  /*c390*/  LDCU UR4, c[0x0][0x39c] ;  /* 0x00007380ff0477ac */ /* 0x000e240008000800 */
[----:B------:R-:W5:Y:S01]  /*c3a0*/  LDL.LU.64 R234, [R1+0x18] ;  /* 0x0000180001ea7983 */ /* 0x000f620000300a00 */
[----:B---3--:R-:W-:-:S05]  /*c3b0*/  PRMT R238, R243, 0x9910, RZ ;  /* 0x00009910f3ee7816 */ /* 0x008fca00000000ff */
[----:B------:R-:W-:Y:S02]  /*c3c0*/  IMAD.MOV.U32 R240, RZ, RZ, R238 ;  /* 0x000000fffff07224 */ /* 0x000fe400078e00ee */
[----:B------:R-:W3:Y:S03]  /*c3d0*/  LDL.LU.64 R238, [R1+0x10] ;  /* 0x0000100001ee7983 */ /* 0x000ee60000300a00 */
[----:B------:R-:W-:-:S05]  /*c3e0*/  SHF.R.S32.HI R242, RZ, 0x8, R240 ;  /* 0x00000008fff27819 */ /* 0x000fca00000114f0 */
[----:B----4-:R1:W-:Y:S04]  /*c3f0*/  @P5 STG.E.U8 desc[UR18][R222.64], R242 ;  /* 0x000000f2de005986 */ /* 0x0103e8000c101112 */
[----:B-1----:R-:W4:Y:S04]  /*c400*/  LDL.LU.64 R222, [R1+0x190] ;  /* 0x0001900001de7983 */ /* 0x002f280000300a00 */
[----:B------:R-:W4:Y:S01]  /*c410*/  LDL.LU.64 R242, [R1+0x8] ;  /* 0x0000080001f27983 */ /* 0x000f220000300a00 */
[----:B------:R-:W-:-:S05]  /*c420*/  VIADD R240, R0, 0x21 ;  /* 0x0000002100f07836 */ /* 0x000fca0000000000 */
[----:B0-----:R-:W-:Y:S01]  /*c430*/  ISETP.LT.AND P5, PT, R240, UR4, !P0 ;  /* 0x00000004f0007c0c */ /* 0x001fe2000c7a1270 */
[----:B------:R-:W0:Y:S01]  /*c440*/  LDCU UR4, c[0x0][0x39c] ;  /* 0x00007380ff0477ac */ /* 0x000e220008000800 */
[----:B------:R-:W-:Y:S01]  /*c450*/  VIADD R240, R0, 0x22 ;  /* 0x0000002200f07836 */ /* 0x000fe20000000000 */
[----:B--2---:R1:W-:Y:S04]  /*c460*/  @P2 STG.E.U8 desc[UR18][R244.64], R248 ;  /* 0x000000f8f4002986 */ /* 0x0043e8000c101112 */
[----:B-1----:R-:W2:Y:S01]  /*c470*/  LDL.LU.64 R244, [R1] ;  /* 0x0000000001f47983 */ /* 0x002ea20000300a00 */
[----:B0-----:R-:W-:Y:S01]  /*c480*/  ISETP.LT.AND P2, PT, R240, UR4, !P0 ;  /* 0x00000004f0007c0c */ /* 0x001fe2000c741270 */
[----:B------:R-:W0:Y:S01]  /*c490*/  LDCU UR4, c[0x0][0x39c] ;  /* 0x00007380ff0477ac */ /* 0x000e220008000800 */
[----:B------:R-:W-:Y:S01]  /*c4a0*/  PRMT R240, R248, 0x9910, RZ ;  /* 0x00009910f8f07816 */ /* 0x000fe200000000ff */
[----:B------:R-:W-:-:S03]  /*c4b0*/  VIADD R248, R0, 0x23 ;  /* 0x0000002300f87836 */ /* 0x000fc60000000000 */
[----:B------:R-:W-:-:S05]  /*c4c0*/  SHF.R.S32.HI R240, RZ, 0x8, R240 ;  /* 0x00000008fff07819 */ /* 0x000fca00000114f0 */
[----:B-----5:R1:W-:Y:S01]  /*c4d0*/  @P1 STG.E.U8 desc[UR18][R226.64], R240 ;  /* 0x000000f0e2001986 */ /* 0x0203e2000c101112 */
[----:B0-----:R-:W-:Y:S01]  /*c4e0*/  ISETP.LT.AND P1, PT, R248, UR4, !P0 ;  /* 0x00000004f8007c0c */ /* 0x001fe2000c721270 */
[----:B------:R-:W0:Y:S01]  /*c4f0*/  LDCU UR4, c[0x0][0x39c] ;  /* 0x00007380ff0477ac */ /* 0x000e220008000800 */
[----:B------:R-:W-:Y:S01]  /*c500*/  VIADD R248, R0, 0x24 ;  /* 0x0000002400f87836 */ /* 0x000fe20000000000 */
[----:B------:R5:W-:Y:S04]  /*c510*/  @P4 STG.E.U8 desc[UR18][R230.64], R251 ;  /* 0x000000fbe6004986 */ /* 0x000be8000c101112 */
[----:B-1----:R-:W2:Y:S04]  /*c520*/  LDL.LU.64 R226, [R1+0x188] ;  /* 0x0001880001e27983 */ /* 0x002ea80000300a00 */
[----:B------:R-:W2:Y:S04]  /*c530*/  LDL.LU R240, [R1+0x180] ;  /* 0x0001800001f07983 */ /* 0x000ea80000300800 */
[----:B-----5:R-:W5:Y:S01]  /*c540*/  LDL.LU.64 R230, [R1+0x178] ;  /* 0x0001780001e67983 */ /* 0x020f620000300a00 */
[----:B0-----:R-:W-:Y:S01]  /*c550*/  ISETP.LT.AND P4, PT, R248, UR4, !P0 ;  /* 0x00000004f8007c0c */ /* 0x001fe2000c781270 */
[----:B------:R-:W0:Y:S01]  /*c560*/  LDCU UR4, c[0x0][0x39c] ;  /* 0x00007380ff0477ac */ /* 0x000e220008000800 */
[----:B------:R-:W-:Y:S01]  /*c570*/  PRMT R248, R251, 0x9910, RZ ;  /* 0x00009910fbf87816 */ /* 0x000fe200000000ff */
[----:B------:R-:W-:-:S03]  /*c580*/  VIADD R251, R0, 0x25 ;  /* 0x0000002500fb7836 */ /* 0x000fc60000000000 */
[----:B------:R-:W-:-:S05]  /*c590*/  SHF.R.S32.HI R248, RZ, 0x8, R248 ;  /* 0x00000008fff87819 */ /* 0x000fca00000114f8 */
[----:B------:R1:W-:Y:S01]  /*c5a0*/  @P6 STG.E.U8 desc[UR18][R234.64], R248 ;  /* 0x000000f8ea006986 */ /* 0x0003e2000c101112 */
[----:B0-----:R-:W-:Y:S01]  /*c5b0*/  ISETP.LT.AND P6, PT, R251, UR4, !P0 ;  /* 0x00000004fb007c0c */ /* 0x001fe2000c7c1270 */
[----:B------:R-:W0:Y:S01]  /*c5c0*/  LDCU UR4, c[0x0][0x39c] ;  /* 0x00007380ff0477ac */ /* 0x000e220008000800 */
[----:B------:R-:W-:Y:S01]  /*c5d0*/  VIADD R251, R0, 0x26 ;  /* 0x0000002600fb7836 */ /* 0x000fe20000000000 */
[----:B---3--:R3:W-:Y:S04]  /*c5e0*/  @P3 STG.E.U8 desc[UR18][R238.64], R250 ;  /* 0x000000faee003986 */ /* 0x0087e8000c101112 */
[----:B-1----:R-:W5:Y:S04]  /*c5f0*/  LDL.LU.64 R234, [R1+0x170] ;  /* 0x0001700001ea7983 */ /* 0x002f680000300a00 */
[----:B------:R-:W5:Y:S01]  /*c600*/  LDL.LU R248, [R1+0x168] ;  /* 0x0001680001f87983 */ /* 0x000f620000300800 */
[----:B0-----:R-:W-:Y:S01]  /*c610*/  ISETP.LT.AND P3, PT, R251, UR4, !P0 ;  /* 0x00000004fb007c0c */ /* 0x001fe2000c761270 */
[----:B------:R-:W0:Y:S01]  /*c620*/  LDCU UR4, c[0x0][0x39c] ;  /* 0x00007380ff0477ac */ /* 0x000e220008000800 */
[----:B---3--:R-:W-:Y:S01]  /*c630*/  PRMT R250, R250, 0x9910, RZ ;  /* 0x00009910fafa7816 */ /* 0x008fe200000000ff */
[----:B------:R-:W-:Y:S01]  /*c640*/  VIADD R251, R0, 0x27 ;  /* 0x0000002700fb7836 */ /* 0x000fe20000000000 */
[----:B------:R-:W3:Y:S02]  /*c650*/  LDL.LU.64 R238, [R1+0x160] ;  /* 0x0001600001ee7983 */ /* 0x000ee40000300a00 */
[----:B------:R-:W-:-:S05]  /*c660*/  SHF.R.S32.HI R250, RZ, 0x8, R250 ;  /* 0x00000008fffa7819 */ /* 0x000fca00000114fa */
[----:B----4-:R1:W-:Y:S01]  /*c670*/  @P5 STG.E.U8 desc[UR18][R242.64], R250 ;  /* 0x000000faf2005986 */ /* 0x0103e2000c101112 */
[----:B0-----:R-:W-:Y:S01]  /*c680*/  ISETP.LT.AND P5, PT, R251, UR4, !P0 ;  /* 0x00000004fb007c0c */ /* 0x001fe2000c7a1270 */
[----:B------:R-:W0:Y:S01]  /*c690*/  LDCU UR4, c[0x0][0x39c] ;  /* 0x00007380ff0477ac */ /* 0x000e220008000800 */
[----:B------:R-:W-:Y:S01]  /*c6a0*/  VIADD R251, R0, 0x28 ;  /* 0x0000002800fb7836 */ /* 0x000fe20000000000 */
[----:B-1----:R-:W4:Y:S04]  /*c6b0*/  LDL.LU.64 R242, [R1+0x158] ;  /* 0x0001580001f27983 */ /* 0x002f280000300a00 */
[----:B------:R-:W3:Y:S04]  /*c6c0*/  LDL.LU R250, [R1+0x150] ;  /* 0x0001500001fa7983 */ /* 0x000ee80000300800 */
[----:B--2---:R1:W-:Y:S01]  /*c6d0*/  @P2 STG.E.U8 desc[UR18][R244.64], R249 ;  /* 0x000000f9f4002986 */ /* 0x0043e2000c101112 */
[----:B0-----:R-:W-:Y:S01]  /*c6e0*/  ISETP.LT.AND P2, PT, R251, UR4, !P0 ;  /* 0x00000004fb007c0c */ /* 0x001fe2000c741270 */
[----:B------:R-:W0:Y:S02]  /*c6f0*/  LDCU UR4, c[0x0][0x39c] ;  /* 0x00007380ff0477ac */ /* 0x000e240008000800 */
[----:B-1----:R-:W2:Y:S04]  /*c700*/  LDL.LU.64 R244, [R1+0x148] ;  /* 0x0001480001f47983 */ /* 0x002ea80000300a00 */
[----:B------:R-:W3:Y:S01]  /*c710*/  LDL.LU R251, [R1+0x144] ;  /* 0x0001440001fb7983 */ /* 0x000ee20000300800 */
[----:B------:R-:W-:-:S04]  /*c720*/  PRMT R249, R249, 0x9910, RZ ;  /* 0x00009910f9f97816 */ /* 0x000fc800000000ff */
[----:B------:R-:W-:-:S05]  /*c730*/  SHF.R.S32.HI R249, RZ, 0x8, R249 ;  /* 0x00000008fff97819 */ /* 0x000fca00000114f9 */
[----:B---3--:R1:W-:Y:S04]  /*c740*/  @P1 STG.E.U8 desc[UR18][R250.64], R249 ;  /* 0x000000f9fa001986 */ /* 0x0083e8000c101112 */
[----:B-1----:R-:W5:Y:S01]  /*c750*/  LDL.LU R249, [R1+0x140] ;  /* 0x0001400001f97983 */ /* 0x002f620000300800 */
[----:B------:R-:W-:-:S05]  /*c760*/  VIADD R251, R0, 0x29 ;  /* 0x0000002900fb7836 */ /* 0x000fca0000000000 */
[----:B0-----:R-:W-:Y:S01]  /*c770*/  ISETP.LT.AND P1, PT, R251, UR4, !P0 ;  /* 0x00000004fb007c0c */ /* 0x001fe2000c721270 */
[----:B------:R-:W0:Y:S01]  /*c780*/  LDCU UR4, c[0x0][0x39c] ;  /* 0x00007380ff0477ac */ /* 0x000e220008000800 */
[----:B------:R-:W-:Y:S01]  /*c790*/  VIADD R250, R0, 0x2a ;  /* 0x0000002a00fa7836 */ /* 0x000fe20000000000 */
[----:B-----5:R1:W-:Y:S02]  /*c7a0*/  @P4 STG.E.U8 desc[UR18][R248.64], R241 ;  /* 0x000000f1f8004986 */ /* 0x0203e4000c101112 */
[----:B-1----:R-:W-:Y:S02]  /*c7b0*/  PRMT R248, R241, 0x9910, RZ ;  /* 0x00009910f1f87816 */ /* 0x002fe400000000ff */
[----:B------:R-:W3:Y:S01]  /*c7c0*/  LDL.LU R241, [R1+0x13c] ;  /* 0x00013c0001f17983 */ /* 0x000ee20000300800 */
[----:B0-----:R-:W-:Y:S01]  /*c7d0*/  ISETP.LT.AND P4, PT, R250, UR4, !P0 ;  /* 0x00000004fa007c0c */ /* 0x001fe2000c781270 */
[----:B------:R-:W0:Y:S01]  /*c7e0*/  LDCU UR4, c[0x0][0x39c] ;  /* 0x00007380ff0477ac */ /* 0x000e220008000800 */
[----:B------:R-:W-:Y:S01]  /*c7f0*/  SHF.R.S32.HI R248, RZ, 0x8, R248 ;  /* 0x00000008fff87819 */ /* 0x000fe200000114f8 */
[----:B------:R-:W-:-:S04]  /*c800*/  VIADD R249, R0, 0x2b ;  /* 0x0000002b00f97836 */ /* 0x000fc80000000000 */
[----:B--2---:R1:W-:Y:S01]  /*c810*/  @P6 STG.E.U8 desc[UR18][R244.64], R248 ;  /* 0x000000f8f4006986 */ /* 0x0043e2000c101112 */
[----:B0-----:R-:W-:Y:S01]  /*c820*/  ISETP.LT.AND P6, PT, R249, UR4, !P0 ;  /* 0x00000004f9007c0c */ /* 0x001fe2000c7c1270 */
[----:B------:R-:W0:Y:S01]  /*c830*/  LDCU UR4, c[0x0][0x39c] ;  /* 0x00007380ff0477ac */ /* 0x000e220008000800 */
[----:B-1----:R-:W-:Y:S01]  /*c840*/  VIADD R244, R0, 0x2c ;  /* 0x0000002c00f47836 */ /* 0x002fe20000000000 */
[----:B----4-:R1:W-:Y:S04]  /*c850*/  @P3 STG.E.U8 desc[UR18][R242.64], R237 ;  /* 0x000000edf2003986 */ /* 0x0103e8000c101112 */
[----:B0-----:R-:W-:Y:S01]  /*c860*/  ISETP.LT.AND P3, PT, R244, UR4, !P0 ;  /* 0x00000004f4007c0c */ /* 0x001fe2000c761270 */
[----:B------:R-:W0:Y:S01]  /*c870*/  LDCU UR4, c[0x0][0x39c] ;  /* 0x00007380ff0477ac */ /* 0x000e220008000800 */
[----:B-1----:R-:W-:-:S02]  /*c880*/  PRMT R242, R237, 0x9910, RZ ;  /* 0x00009910edf27816 */ /* 0x002fc400000000ff */
[----:B------:R-:W2:Y:S01]  /*c890*/  LDL.LU R237, [R1+0x138] ;  /* 0x0001380001ed7983 */ /* 0x000ea20000300800 */
[----:B------:R-:W-:Y:S01]  /*c8a0*/  VIADD R243, R0, 0x2d ;  /* 0x0000002d00f37836 */ /* 0x000fe20000000000 */
[----:B------:R-:W-:-:S05]  /*c8b0*/  SHF.R.S32.HI R242, RZ, 0x8, R242 ;  /* 0x00000008fff27819 */ /* 0x000fca00000114f2 */
[----:B---3--:R-:W-:Y:S01]  /*c8c0*/  @P5 STG.E.U8 desc[UR18][R240.64], R242 ;  /* 0x000000f2f0005986 */ /* 0x008fe2000c101112 */
[----:B0-----:R-:W-:Y:S01]  /*c8d0*/  ISETP.LT.AND P5, PT, R243, UR4, !P0 ;  /* 0x00000004f3007c0c */ /* 0x001fe2000c7a1270 */
[----:B------:R-:W0:Y:S01]  /*c8e0*/  LDCU UR4, c[0x0][0x39c] ;  /* 0x00007380ff0477ac */ /* 0x000e220008000800 */
[----:B------:R-:W-:Y:S01]  /*c8f0*/  PRMT R243, R233, 0x9910, RZ ;  /* 0x00009910e9f37816 */ /* 0x000fe200000000ff */
[----:B------:R1:W-:Y:S04]  /*c900*/  @P2 STG.E.U8 desc[UR18][R238.64], R233 ;  /* 0x000000e9ee002986 */ /* 0x0003e8000c101112 */
[----:B-1----:R-:W3:Y:S01]  /*c910*/  LDL.LU R233, [R1+0x134] ;  /* 0x0001340001e97983 */ /* 0x002ee20000300800 */
[----:B------:R-:W-:-:S05]  /*c920*/  VIADD R240, R0, 0x2e ;  /* 0x0000002e00f07836 */ /* 0x000fca0000000000 */
[----:B0-----:R-:W-:Y:S01]  /*c930*/  ISETP.LT.AND P2, PT, R240, UR4, !P0 ;  /* 0x00000004f0007c0c */ /* 0x001fe2000c741270 */
[----:B------:R-:W0:Y:S01]  /*c940*/  LDCU UR4, c[0x0][0x39c] ;  /* 0x00007380ff0477ac */ /* 0x000e220008000800 */
[----:B------:R-:W-:Y:S01]  /*c950*/  SHF.R.S32.HI R238, RZ, 0x8, R243 ;  /* 0x00000008ffee7819 */ /* 0x000fe200000114f3 */
[----:B------:R-:W-:-:S04]  /*c960*/  VIADD R239, R0, 0x2f ;  /* 0x0000002f00ef7836 */ /* 0x000fc80000000000 */
[----:B--2---:R-:W-:Y:S01]  /*c970*/  @P1 STG.E.U8 desc[UR18][R236.64], R238 ;  /* 0x000000eeec001986 */ /* 0x004fe2000c101112 */
[----:B0-----:R-:W-:Y:S01]  /*c980*/  ISETP.LT.AND P1, PT, R239, UR4, !P0 ;  /* 0x00000004ef007c0c */ /* 0x001fe2000c721270 */
[----:B------:R-:W0:Y:S01]  /*c990*/  LDCU UR4, c[0x0][0x39c] ;  /* 0x00007380ff0477ac */ /* 0x000e220008000800 */
[----:B------:R-:W-:-:S04]  /*c9a0*/  PRMT R239, R229, 0x9910, RZ ;  /* 0x00009910e5ef7816 */ /* 0x000fc800000000ff */
[----:B------:R-:W-:Y:S01]  /*c9b0*/  SHF.R.S32.HI R239, RZ, 0x8, R239 ;  /* 0x00000008ffef7819 */ /* 0x000fe200000114ef */
[----:B------:R1:W-:Y:S04]  /*c9c0*/  @P4 STG.E.U8 desc[UR18][R234.64], R229 ;  /* 0x000000e5ea004986 */ /* 0x0003e8000c101112 */
[----:B-1----:R-:W2:Y:S01]  /*c9d0*/  LDL.LU R229, [R1+0x130] ;  /* 0x0001300001e57983 */ /* 0x002ea20000300800 */
[----:B------:R-:W-:-:S03]  /*c9e0*/  PRMT R235, R225, 0x9910, RZ ;  /* 0x00009910e1eb7816 */ /* 0x000fc600000000ff */
[----:B---3--:R-:W-:Y:S04]  /*c9f0*/  @P6 STG.E.U8 desc[UR18][R232.64], R239 ;  /* 0x000000efe8006986 */ /* 0x008fe8000c101112 */
[----:B------:R1:W-:Y:S04]  /*ca00*/  @P3 STG.E.U8 desc[UR18][R230.64], R225 ;  /* 0x000000e1e6003986 */ /* 0x0003e8000c101112 */
[----:B-1----:R-:W3:Y:S01]  /*ca10*/  LDL.LU R225, [R1+0x12c] ;  /* 0x00012c0001e17983 */ /* 0x002ee20000300800 */
[----:B------:R-:W-:Y:S01]  /*ca20*/  VIADD R240, R0, 0x30 ;  /* 0x0000003000f07836 */ /* 0x000fe20000000000 */
[----:B------:R-:W-:-:S04]  /*ca30*/  PRMT R231, R221, 0x9910, RZ ;  /* 0x00009910dde77816 */ /* 0x000fc800000000ff */
[----:B0-----:R-:W-:Y:S01]  /*ca40*/  ISETP.LT.AND P4, PT, R240, UR4, !P0 ;  /* 0x00000004f0007c0c */ /* 0x001fe2000c781270 */
[----:B------:R-:W0:Y:S01]  /*ca50*/  LDCU UR4, c[0x0][0x39c] ;  /* 0x00007380ff0477ac */ /* 0x000e220008000800 */
[----:B------:R-:W-:Y:S02]  /*ca60*/  SHF.R.S32.HI R235, RZ, 0x8, R235 ;  /* 0x00000008ffeb7819 */ /* 0x000fe400000114eb */
[----:B------:R-:W-:-:S03]  /*ca70*/  SHF.R.S32.HI R231, RZ, 0x8, R231 ;  /* 0x00000008ffe77819 */ /* 0x000fc600000114e7 */
[----:B--2---:R-:W-:Y:S04]  /*ca80*/  @P5 STG.E.U8 desc[UR18][R228.64], R235 ;  /* 0x000000ebe4005986 */ /* 0x004fe8000c101112 */
[----:B------:R1:W-:Y:S04]  /*ca90*/  @P2 STG.E.U8 desc[UR18][R226.64], R221 ;  /* 0x000000dde2002986 */ /* 0x0003e8000c101112 */
[----:B-1----:R-:W2:Y:S01]  /*caa0*/  LDL.LU R221, [R1+0x128] ;  /* 0x0001280001dd7983 */ /* 0x002ea20000300800 */
[----:B------:R-:W-:Y:S01]  /*cab0*/  PRMT R227, R213, 0x9910, RZ ;  /* 0x00009910d5e37816 */ /* 0x000fe200000000ff */
[----:B------:R-:W-:-:S05]  /*cac0*/  VIADD R240, R0, 0x31 ;  /* 0x0000003100f07836 */ /* 0x000fca0000000000 */
[----:B0-----:R-:W-:Y:S01]  /*cad0*/  ISETP.LT.AND P6, PT, R240, UR4, !P0 ;  /* 0x00000004f0007c0c */ /* 0x001fe2000c7c1270 */
[----:B------:R-:W0:Y:S01]  /*cae0*/  LDCU UR4, c[0x0][0x39c] ;  /* 0x00007380ff0477ac */ /* 0x000e220008000800 */
[----:B---3--:R-:W-:Y:S04]  /*caf0*/  @P1 STG.E.U8 desc[UR18][R224.64], R231 ;  /* 0x000000e7e0001986 */ /* 0x008fe8000c101112 */
[----:B------:R1:W-:Y:S04]  /*cb00*/  @P4 STG.E.U8 desc[UR18][R222.64], R213 ;  /* 0x000000d5de004986 */ /* 0x0003e8000c101112 */
[----:B-1----:R-:W3:Y:S01]  /*cb10*/  LDL.LU R213, [R1+0x124] ;  /* 0x0001240001d57983 */ /* 0x002ee20000300800 */
[----:B------:R-:W-:-:S05]  /*cb20*/  VIADD R236, R0, 0x32 ;  /* 0x0000003200ec7836 */ /* 0x000fca0000000000 */
[----:B0-----:R-:W-:Y:S01]  /*cb30*/  ISETP.LT.AND P3, PT, R236, UR4, !P0 ;  /* 0x00000004ec007c0c */ /* 0x001fe2000c761270 */
[----:B------:R-:W0:Y:S01]  /*cb40*/  LDCU UR4, c[0x0][0x39c] ;  /* 0x00007380ff0477ac */ /* 0x000e220008000800 */
[C---:B------:R-:W-:Y:S02]  /*cb50*/  VIADD R234, R0.reuse, 0x33 ;  /* 0x0000003300ea7836 */ /* 0x040fe40000000000 */
[----:B------:R-:W-:-:S03]  /*cb60*/  VIADD R232, R0, 0x34 ;  /* 0x0000003400e87836 */ /* 0x000fc60000000000 */
[----:B0-----:R-:W-:Y:S01]  /*cb70*/  ISETP.LT.AND P5, PT, R234, UR4, !P0 ;  /* 0x00000004ea007c0c */ /* 0x001fe2000c7a1270 */
[----:B------:R-:W0:Y:S01]  /*cb80*/  LDCU UR4, c[0x0][0x39c] ;  /* 0x00007380ff0477ac */ /* 0x000e220008000800 */
[----:B------:R-:W-:Y:S02]  /*cb90*/  PRMT R223, R205, 0x9910, RZ ;  /* 0x00009910cddf7816 */ /* 0x000fe400000000ff */
[----:B------:R-:W-:Y:S02]  /*cba0*/  SHF.R.S32.HI R227, RZ, 0x8, R227 ;  /* 0x00000008ffe37819 */ /* 0x000fe400000114e3 */
[----:B------:R-:W-:-:S03]  /*cbb0*/  SHF.R.S32.HI R223, RZ, 0x8, R223 ;  /* 0x00000008ffdf7819 */ /* 0x000fc600000114df */
[----:B--2---:R-:W-:Y:S01]  /*cbc0*/  @P6 STG.E.U8 desc[UR18][R220.64], R227 ;  /* 0x000000e3dc006986 */ /* 0x004fe2000c101112 */
[----:B0-----:R-:W-:-:S03]  /*cbd0*/  ISETP.LT.AND P2, PT, R232, UR4, !P0 ;  /* 0x00000004e8007c0c */ /* 0x001fc6000c741270 */
[----:B------:R0:W-:Y:S01]  /*cbe0*/  @P3 STG.E.U8 desc[UR18][R216.64], R205 ;  /* 0x000000cdd8003986 */ /* 0x0001e2000c101112 */
[----:B------:R-:W1:Y:S03]  /*cbf0*/  LDCU UR4, c[0x0][0x39c] ;  /* 0x00007380ff0477ac */ /* 0x000e660008000800 */
[----:B0-----:R-:W2:Y:S01]  /*cc00*/  LDL.LU R205, [R1+0x120] ;  /* 0x0001200001cd7983 */ /* 0x001ea20000300800 */
[----:B------:R-:W-:Y:S01]  /*cc10*/  PRMT R217, R197, 0x9910, RZ ;  /* 0x00009910c5d97816 */ /* 0x000fe200000000ff */
[----:B------:R-:W-:-:S05]  /*cc20*/  VIADD R230, R0, 0x35 ;  /* 0x0000003500e67836 */ /* 0x000fca0000000000 */
[----:B-1----:R-:W-:Y:S01]  /*cc30*/  ISETP.LT.AND P1, PT, R230, UR4, !P0 ;  /* 0x00000004e6007c0c */ /* 0x002fe2000c721270 */
[----:B------:R-:W0:Y:S01]  /*cc40*/  LDCU UR4, c[0x0][0x39c] ;  /* 0x00007380ff0477ac */ /* 0x000e220008000800 */
[----:B---3--:R-:W-:Y:S04]  /*cc50*/  @P5 STG.E.U8 desc[UR18][R212.64], R223 ;  /* 0x000000dfd4005986 */ /* 0x008fe8000c101112 */
[----:B------:R1:W-:Y:S04]  /*cc60*/  @P2 STG.E.U8 desc[UR18][R208.64], R197 ;  /* 0x000000c5d0002986 */ /* 0x0003e8000c101112 */
[----:B-1----:R-:W3:Y:S01]  /*cc70*/  LDL.LU R197, [R1+0x11c] ;  /* 0x00011c0001c57983 */ /* 0x002ee20000300800 */
[----:B------:R-:W-:-:S02]  /*cc80*/  VIADD R228, R0, 0x36 ;  /* 0x0000003600e47836 */ /* 0x000fc40000000000 */
[C---:B------:R-:W-:Y:S02]  /*cc90*/  VIADD R226, R0.reuse, 0x37 ;  /* 0x0000003700e27836 */ /* 0x040fe40000000000 */
[----:B------:R-:W-:Y:S01]  /*cca0*/  VIADD R224, R0, 0x38 ;  /* 0x0000003800e07836 */ /* 0x000fe20000000000 */
[----:B0-----:R-:W-:Y:S01]  /*ccb0*/  ISETP.LT.AND P4, PT, R228, UR4, !P0 ;  /* 0x00000004e4007c0c */ /* 0x001fe2000c781270 */
[----:B------:R-:W0:Y:S01]  /*ccc0*/  LDCU UR4, c[0x0][0x39c] ;  /* 0x00007380ff0477ac */ /* 0x000e220008000800 */
[----:B------:R-:W-:Y:S01]  /*ccd0*/  PRMT R209, R203, 0x9910, RZ ;  /* 0x00009910cbd17816 */ /* 0x000fe200000000ff */
[----:B------:R-:W4:Y:S01]  /*cce0*/  LDL.LU R250, [R1+0x10c] ;  /* 0x00010c0001fa7983 */ /* 0x000f220000300800 */
[----:B0-----:R-:W-:Y:S01]  /*ccf0*/  ISETP.LT.AND P6, PT, R226, UR4, !P0 ;  /* 0x00000004e2007c0c */ /* 0x001fe2000c7c1270 */
[----:B------:R-:W0:Y:S01]  /*cd00*/  LDCU UR4, c[0x0][0x39c] ;  /* 0x00007380ff0477ac */ /* 0x000e220008000800 */
[----:B------:R-:W-:Y:S02]  /*cd10*/  SHF.R.S32.HI R217, RZ, 0x8, R217 ;  /* 0x00000008ffd97819 */ /* 0x000fe400000114d9 */
[----:B------:R-:W-:-:S02]  /*cd20*/  SHF.R.S32.HI R209, RZ, 0x8, R209 ;  /* 0x00000008ffd17819 */ /* 0x000fc400000114d1 */
[----:B0-----:R-:W-:Y:S01]  /*cd30*/  ISETP.LT.AND P3, PT, R224, UR4, !P0 ;  /* 0x00000004e0007c0c */ /* 0x001fe2000c761270 */
[----:B--2---:R-:W-:Y:S01]  /*cd40*/  @P1 STG.E.U8 desc[UR18][R204.64], R217 ;  /* 0x000000d9cc001986 */ /* 0x004fe2000c101112 */
[----:B------:R-:W0:Y:S03]  /*cd50*/  LDCU UR4, c[0x0][0x39c] ;  /* 0x00007380ff0477ac */ /* 0x000e260008000800 */
[----:B------:R1:W-:Y:S04]  /*cd60*/  @P4 STG.E.U8 desc[UR18][R200.64], R203 ;  /* 0x000000cbc8004986 */ /* 0x0003e8000c101112 */
[----:B-1----:R-:W2:Y:S01]  /*cd70*/  LDL.LU R203, [R1+0x118] ;  /* 0x0001180001cb7983 */ /* 0x002ea20000300800 */
[----:B------:R-:W-:-:S03]  /*cd80*/  PRMT R200, R207, 0x9910, RZ ;  /* 0x00009910cfc87816 */ /* 0x000fc600000000ff */
[----:B---3--:R-:W-:Y:S04]  /*cd90*/  @P6 STG.E.U8 desc[UR18][R196.64], R209 ;  /* 0x000000d1c4006986 */ /* 0x008fe8000c101112 */
[----:B------:R1:W-:Y:S04]  /*cda0*/  @P3 STG.E.U8 desc[UR18][R198.64], R207 ;  /* 0x000000cfc6003986 */ /* 0x0003e8000c101112 */
[----:B-1----:R-:W3:Y:S01]  /*cdb0*/  LDL.LU R207, [R1+0x114] ;  /* 0x0001140001cf7983 */ /* 0x002ee20000300800 */
[C---:B------:R-:W-:Y:S02]  /*cdc0*/  VIADD R222, R0.reuse, 0x39 ;  /* 0x0000003900de7836 */ /* 0x040fe40000000000 */
[----:B------:R-:W-:Y:S01]  /*cdd0*/  VIADD R220, R0, 0x3a ;  /* 0x0000003a00dc7836 */ /* 0x000fe20000000000 */
[----:B------:R-:W-:Y:S01]  /*cde0*/  SHF.R.S32.HI R197, RZ, 0x8, R200 ;  /* 0x00000008ffc57819 */ /* 0x000fe200000114c8 */
[----:B------:R-:W5:Y:S01]  /*cdf0*/  LDL.LU R251, [R1+0x108] ;  /* 0x0001080001fb7983 */ /* 0x000f620000300800 */
[----:B0-----:R-:W-:Y:S01]  /*ce00*/  ISETP.LT.AND P5, PT, R222, UR4, !P0 ;  /* 0x00000004de007c0c */ /* 0x001fe2000c7a1270 */
[----:B------:R-:W0:Y:S01]  /*ce10*/  LDCU UR4, c[0x0][0x39c] ;  /* 0x00007380ff0477ac */ /* 0x000e220008000800 */
[----:B------:R-:W-:-:S02]  /*ce20*/  PRMT R199, R219, 0x9910, RZ ;  /* 0x00009910dbc77816 */ /* 0x000fc400000000ff */
[----:B0-----:R-:W-:Y:S01]  /*ce30*/  ISETP.LT.AND P2, PT, R220, UR4, !P0 ;  /* 0x00000004dc007c0c */ /* 0x001fe2000c741270 */
[----:B------:R-:W0:Y:S08]  /*ce40*/  LDCU UR4, c[0x0][0x39c] ;  /* 0x00007380ff0477ac */ /* 0x000e300008000800 */
[----:B--2---:R-:W-:Y:S01]  /*ce50*/  @P5 STG.E.U8 desc[UR18][R202.64], R197 ;  /* 0x000000c5ca005986 */ /* 0x004fe2000c101112 */
[----:B------:R-:W-:-:S05]  /*ce60*/  VIADD R216, R0, 0x3b ;  /* 0x0000003b00d87836 */ /* 0x000fca0000000000 */
[----:B0-----:R-:W-:Y:S01]  /*ce70*/  ISETP.LT.AND P1, PT, R216, UR4, !P0 ;  /* 0x00000004d8007c0c */ /* 0x001fe2000c721270 */
[----:B------:R-:W0:Y:S01]  /*ce80*/  LDCU UR4, c[0x0][0x39c] ;  /* 0x00007380ff0477ac */ /* 0x000e220008000800 */
[C---:B------:R-:W-:Y:S02]  /*ce90*/  VIADD R212, R0.reuse, 0x3c ;  /* 0x0000003c00d47836 */ /* 0x040fe40000000000 */
[----:B------:R-:W-:-:S03]  /*cea0*/  VIADD R208, R0, 0x3d ;  /* 0x0000003d00d07836 */ /* 0x000fc60000000000 */
[----:B0-----:R-:W-:Y:S01]  /*ceb0*/  ISETP.LT.AND P4, PT, R212, UR4, !P0 ;  /* 0x00000004d4007c0c */ /* 0x001fe2000c781270 */
[----:B------:R-:W0:Y:S01]  /*cec0*/  LDCU UR4, c[0x0][0x39c] ;  /* 0x00007380ff0477ac */ /* 0x000e220008000800 */
[----:B---3--:R1:W-:Y:S04]  /*ced0*/  @P2 STG.E.U8 desc[UR18][R206.64], R219 ;  /* 0x000000dbce002986 */ /* 0x0083e8000c101112 */
[----:B-1----:R-:W2:Y:S01]  /*cee0*/  LDL.LU R219, [R1+0x110] ;  /* 0x0001100001db7983 */ /* 0x002ea20000300800 */
[----:B0-----:R-:W-:Y:S01]  /*cef0*/  ISETP.LT.AND P6, PT, R208, UR4, !P0 ;  /* 0x00000004d0007c0c */ /* 0x001fe2000c7c1270 */
[----:B------:R-:W0:Y:S01]  /*cf00*/  LDCU UR4, c[0x0][0x39c] ;  /* 0x00007380ff0477ac */ /* 0x000e220008000800 */
[C---:B------:R-:W-:Y:S02]  /*cf10*/  VIADD R204, R0.reuse, 0x3e ;  /* 0x0000003e00cc7836 */ /* 0x040fe40000000000 */
[----:B------:R-:W-:-:S03]  /*cf20*/  VIADD R196, R0, 0x3f ;  /* 0x0000003f00c47836 */ /* 0x000fc60000000000 */
[----:B0-----:R-:W-:Y:S01]  /*cf30*/  ISETP.LT.AND P3, PT, R204, UR4, !P0 ;  /* 0x00000004cc007c0c */ /* 0x001fe2000c761270 */
[----:B------:R-:W0:Y:S01]  /*cf40*/  LDCU UR4, c[0x0][0x39c] ;  /* 0x00007380ff0477ac */ /* 0x000e220008000800 */
[----:B----4-:R-:W-:Y:S02]  /*cf50*/  PRMT R198, R250, 0x9910, RZ ;  /* 0x00009910fac67816 */ /* 0x010fe400000000ff */
[----:B------:R-:W-:-:S03]  /*cf60*/  SHF.R.S32.HI R199, RZ, 0x8, R199 ;  /* 0x00000008ffc77819 */ /* 0x000fc600000114c7 */
[----:B------:R-:W-:Y:S01]  /*cf70*/  IMAD.MOV.U32 R197, RZ, RZ, R198 ;  /* 0x000000ffffc57224 */ /* 0x000fe200078e00c6 */
[----:B0-----:R-:W-:Y:S01]  /*cf80*/  ISETP.LT.AND P5, PT, R196, UR4, !P0 ;  /* 0x00000004c4007c0c */ /* 0x001fe2000c7a1270 */
[----:B------:R-:W0:Y:S01]  /*cf90*/  LDCU UR4, c[0x0][0x39c] ;  /* 0x00007380ff0477ac */ /* 0x000e220008000800 */
[----:B------:R-:W-:-:S05]  /*cfa0*/  VIADD R196, R0, 0x40 ;  /* 0x0000004000c47836 */ /* 0x000fca0000000000 */
[----:B------:R-:W-:Y:S01]  /*cfb0*/  ISETP.LT.AND P2, PT, R196, UR6, !P0 ;  /* 0x00000006c4007c0c */ /* 0x000fe2000c741270 */
[C---:B------:R-:W-:Y:S01]  /*cfc0*/  VIADD R196, R0.reuse, 0x41 ;  /* 0x0000004100c47836 */ /* 0x040fe20000000000 */
[----:B------:R1:W-:Y:S01]  /*cfd0*/  @P1 STG.E.U8 desc[UR18][R210.64], R199 ;  /* 0x000000c7d2001986 */ /* 0x0003e2000c101112 */
[----:B------:R-:W-:Y:S01]  /*cfe0*/  SHF.R.S32.HI R197, RZ, 0x8, R197 ;  /* 0x00000008ffc57819 */ /* 0x000fe200000114c5 */
[----:B------:R-:W-:Y:S02]  /*cff0*/  VIADD R198, R0, 0x42 ;  /* 0x0000004200c67836 */ /* 0x000fe40000000000 */
[----:B------:R-:W-:Y:S01]  /*d000*/  VIADD R252, R252, UR5 ;  /* 0x00000005fcfc7c36 */ /* 0x000fe20008000000 */
[----:B------:R-:W-:Y:S01]  /*d010*/  ISETP.LT.AND P1, PT, R196, UR7, !P0 ;  /* 0x00000007c4007c0c */ /* 0x000fe2000c721270 */
[----:B------:R-:W-:Y:S01]  /*d020*/  VIADD R196, R0, 0x43 ;  /* 0x0000004300c47836 */ /* 0x000fe20000000000 */
[----:B------:R-:W-:Y:S01]  /*d030*/  @P4 STG.E.U8 desc[UR18][R214.64], R250 ;  /* 0x000000fad6004986 */ /* 0x000fe2000c101112 */
[----:B------:R-:W-:Y:S01]  /*d040*/  ISETP.LT.AND P4, PT, R198, UR8, !P0 ;  /* 0x00000008c6007c0c */ /* 0x000fe2000c781270 */
[----:B------:R-:W-:Y:S01]  /*d050*/  VIADD R198, R252, UR5 ;  /* 0x00000005fcc67c36 */ /* 0x000fe20008000000 */
[----:B------:R-:W-:Y:S01]  /*d060*/  F2FP.SATFINITE.E4M3.F32.PACK_AB_MERGE_C R203, R133, R132, RZ ;  /* 0x0000008485cb723e */ /* 0x000fe200048070ff */
[----:B------:R-:W3:Y:S01]  /*d070*/  LDCU UR7, c[0x0][0x39c] ;  /* 0x00007380ff0777ac */ /* 0x000ee20008000800 */
[----:B-1----:R-:W-:Y:S01]  /*d080*/  VIADD R199, R0, 0x44 ;  /* 0x0000004400c77836 */ /* 0x002fe20000000000 */
[----:B-----5:R-:W-:Y:S01]  /*d090*/  PRMT R201, R251, 0x9910, RZ ;  /* 0x00009910fbc97816 */ /* 0x020fe200000000ff */
[----:B------:R-:W1:Y:S03]  /*d0a0*/  LDCU UR6, c[0x0][0x39c] ;  /* 0x00007380ff0677ac */ /* 0x000e660008000800 */
[----:B------:R-:W-:-:S02]  /*d0b0*/  SHF.R.S32.HI R201, RZ, 0x8, R201 ;  /* 0x00000008ffc97819 */ /* 0x000fc400000114c9 */
[----:B------:R-:W-:Y:S01]  /*d0c0*/  PRMT R202, R203, 0x9910, RZ ;  /* 0x00009910cbca7816 */ /* 0x000fe200000000ff */
[----:B------:R-:W-:Y:S01]  /*d0d0*/  VIADD R204, R0, 0x45 ;  /* 0x0000004500cc7836 */ /* 0x000fe20000000000 */
[----:B------:R-:W-:-:S04]  /*d0e0*/  F2FP.SATFINITE.E4M3.F32.PACK_AB_MERGE_C R137, R137, R136, RZ ;  /* 0x000000888989723e */ /* 0x000fc800048070ff */
[----:B------:R-:W-:Y:S02]  /*d0f0*/  PRMT R136, R137, 0x9910, RZ ;  /* 0x0000991089887816 */ /* 0x000fe400000000ff */
[----:B------:R-:W-:Y:S02]  /*d100*/  F2FP.SATFINITE.E4M3.F32.PACK_AB_MERGE_C R143, R143, R142, RZ ;  /* 0x0000008e8f8f723e */ /* 0x000fe400048070ff */
[----:B------:R-:W-:Y:S02]  /*d110*/  F2FP.SATFINITE.E4M3.F32.PACK_AB_MERGE_C R145, R145, R144, RZ ;  /* 0x000000909191723e */ /* 0x000fe400048070ff */
[----:B------:R-:W-:Y:S02]  /*d120*/  F2FP.SATFINITE.E4M3.F32.PACK_AB_MERGE_C R147, R147, R146, RZ ;  /* 0x000000929393723e */ /* 0x000fe400048070ff */
[----:B------:R-:W-:Y:S02]  /*d130*/  F2FP.SATFINITE.E4M3.F32.PACK_AB_MERGE_C R149, R149, R148, RZ ;  /* 0x000000949595723e */ /* 0x000fe400048070ff */
[----:B------:R-:W-:Y:S01]  /*d140*/  F2FP.SATFINITE.E4M3.F32.PACK_AB_MERGE_C R151, R151, R150, RZ ;  /* 0x000000969797723e */ /* 0x000fe200048070ff */
[----:B------:R-:W-:Y:S01]  /*d150*/  VIADD R142, R0, 0x57 ;  /* 0x00000057008e7836 */ /* 0x000fe20000000000 */
[----:B------:R-:W-:-:S02]  /*d160*/  F2FP.SATFINITE.E4M3.F32.PACK_AB_MERGE_C R153, R153, R152, RZ ;  /* 0x000000989999723e */ /* 0x000fc400048070ff */
[----:B------:R-:W-:Y:S01]  /*d170*/  F2FP.SATFINITE.E4M3.F32.PACK_AB_MERGE_C R155, R155, R154, RZ ;  /* 0x0000009a9b9b723e */ /* 0x000fe200048070ff */
[----:B--2---:R2:W-:Y:S01]  /*d180*/  @P6 STG.E.U8 desc[UR18][R218.64], R197 ;  /* 0x000000c5da006986 */ /* 0x0045e2000c101112 */
[----:B0-----:R-:W-:Y:S01]  /*d190*/  ISETP.LT.AND P6, PT, R196, UR4, !P0 ;  /* 0x00000004c4007c0c */ /* 0x001fe2000c7c1270 */
[----:B------:R-:W0:Y:S02]  /*d1a0*/  LDCU UR4, c[0x0][0x39c] ;  /* 0x00007380ff0477ac */ /* 0x000e240008000800 */
[----:B------:R-:W-:Y:S01]  /*d1b0*/  @P3 STG.E.U8 desc[UR18][R246.64], R251 ;  /* 0x000000fbf6003986 */ /* 0x000fe2000c101112 */
[----:B------:R-:W-:-:S04]  /*d1c0*/  IADD3 R132, P3, PT, R252, R3, RZ ;  /* 0x00000003fc847210 */ /* 0x000fc80007f7e0ff */
[----:B------:R-:W-:Y:S02]  /*d1d0*/  LEA.HI.X.SX32 R133, R252, R2, 0x1, P3 ;  /* 0x00000002fc857211 */ /* 0x000fe400018f0eff */
[----:B------:R-:W-:-:S04]  /*d1e0*/  IADD3 R196, P3, PT, R198, R3, RZ ;  /* 0x00000003c6c47210 */ /* 0x000fc80007f7e0ff */
[C---:B--2---:R-:W-:Y:S02]  /*d1f0*/  LEA.HI.X.SX32 R197, R198.reuse, R2, 0x1, P3 ;  /* 0x00000002c6c57211 */ /* 0x044fe400018f0eff */
[----:B0-----:R-:W-:Y:S01]  /*d200*/  ISETP.LT.AND P3, PT, R199, UR4, !P0 ;  /* 0x00000004c7007c0c */ /* 0x001fe2000c761270 */
[----:B------:R-:W0:Y:S01]  /*d210*/  LDCU UR4, c[0x0][0x39c] ;  /* 0x00007380ff0477ac */ /* 0x000e220008000800 */
[----:B------:R-:W-:Y:S01]  /*d220*/  VIADD R199, R198, UR5 ;  /* 0x00000005c6c77c36 */ /* 0x000fe20008000000 */
[----:B------:R2:W-:Y:S04]  /*d230*/  @P5 STG.E.U8 desc[UR18][R132.64], R201 ;  /* 0x000000c984005986 */ /* 0x0005e8000c101112 */
[----:B------:R4:W-:Y:S01]  /*d240*/  @P2 STG.E.U8 desc[UR18][R196.64], R203 ;  /* 0x000000cbc4002986 */ /* 0x0009e2000c101112 */
[C---:B------:R-:W-:Y:S01]  /*d250*/  IADD3 R198, P2, PT, R199.reuse, R3, RZ ;  /* 0x00000003c7c67210 */ /* 0x040fe20007f5e0ff */
[----:B------:R-:W-:-:S03]  /*d260*/  VIADD R200, R199, UR5 ;  /* 0x00000005c7c87c36 */ /* 0x000fc60008000000 */
[-C--:B------:R-:W-:Y:S02]  /*d270*/  LEA.HI.X.SX32 R199, R199, R2.reuse, 0x1, P2 ;  /* 0x00000002c7c77211 */ /* 0x080fe400010f0eff */
[----:B--2---:R-:W-:Y:S01]  /*d280*/  SHF.R.S32.HI R201, RZ, 0x8, R202 ;  /* 0x00000008ffc97819 */ /* 0x004fe200000114ca */
[----:B------:R-:W-:Y:S01]  /*d290*/  VIADD R133, R0, 0x46 ;  /* 0x0000004600857836 */ /* 0x000fe20000000000 */
[----:B------:R-:W-:Y:S01]  /*d2a0*/  IADD3 R132, P5, PT, R200, R3, RZ ;  /* 0x00000003c8847210 */ /* 0x000fe20007fbe0ff */
[----:B----4-:R-:W-:Y:S02]  /*d2b0*/  VIADD R196, R0, 0x47 ;  /* 0x0000004700c47836 */ /* 0x010fe40000000000 */
[----:B------:R2:W-:Y:S01]  /*d2c0*/  @P1 STG.E.U8 desc[UR18][R198.64], R201 ;  /* 0x000000c9c6001986 */ /* 0x0005e2000c101112 */
[----:B---3--:R-:W-:Y:S01]  /*d2d0*/  ISETP.LT.AND P1, PT, R133, UR7, !P0 ;  /* 0x0000000785007c0c */ /* 0x008fe2000c721270 */
[----:B------:R-:W3:Y:S01]  /*d2e0*/  LDCU UR7, c[0x0][0x39c] ;  /* 0x00007380ff0777ac */ /* 0x000ee20008000800 */
[C---:B------:R-:W-:Y:S01]  /*d2f0*/  LEA.HI.X.SX32 R133, R200.reuse, R2, 0x1, P5 ;  /* 0x00000002c8857211 */ /* 0x040fe200028f0eff */
[----:B------:R-:W-:Y:S01]  /*d300*/  VIADD R200, R200, UR5 ;  /* 0x00000005c8c87c36 */ /* 0x000fe20008000000 */
[----:B------:R-:W-:-:S02]  /*d310*/  F2FP.SATFINITE.E4M3.F32.PACK_AB_MERGE_C R203, R135, R134, RZ ;  /* 0x0000008687cb723e */ /* 0x000fc400048070ff */
[----:B0-----:R-:W-:Y:S01]  /*d320*/  ISETP.LT.AND P5, PT, R196, UR4, !P0 ;  /* 0x00000004c4007c0c */ /* 0x001fe2000c7a1270 */
[----:B------:R-:W0:Y:S01]  /*d330*/  LDCU UR4, c[0x0][0x39c] ;  /* 0x00007380ff0477ac */ /* 0x000e220008000800 */
[----:B------:R-:W-:Y:S01]  /*d340*/  PRMT R135, R203, 0x9910, RZ ;  /* 0x00009910cb877816 */ /* 0x000fe200000000ff */
[----:B------:R4:W-:Y:S01]  /*d350*/  @P4 STG.E.U8 desc[UR18][R132.64], R203 ;  /* 0x000000cb84004986 */ /* 0x0009e2000c101112 */
[----:B-1----:R-:W-:Y:S01]  /*d360*/  ISETP.LT.AND P2, PT, R204, UR6, !P0 ;  /* 0x00000006cc007c0c */ /* 0x002fe2000c741270 */
[----:B------:R-:W1:Y:S01]  /*d370*/  LDCU UR6, c[0x0][0x39c] ;  /* 0x00007380ff0677ac */ /* 0x000e620008000800 */
[C---:B------:R-:W-:Y:S01]  /*d380*/  IADD3 R134, P4, PT, R200.reuse, R3, RZ ;  /* 0x00000003c8867210 */ /* 0x040fe20007f9e0ff */
[C---:B--2---:R-:W-:Y:S02]  /*d390*/  VIADD R198, R200.reuse, UR5 ;  /* 0x00000005c8c67c36 */ /* 0x044fe40008000000 */
[----:B------:R-:W-:Y:S01]  /*d3a0*/  IMAD.MOV.U32 R199, RZ, RZ, R135 ;  /* 0x000000ffffc77224 */ /* 0x000fe200078e0087 */
[----:B------:R-:W-:-:S02]  /*d3b0*/  LEA.HI.X.SX32 R135, R200, R2, 0x1, P4 ;  /* 0x00000002c8877211 */ /* 0x000fc400020f0eff */
[-C--:B------:R-:W-:Y:S02]  /*d3c0*/  IADD3 R196, P4, PT, R198, R3.reuse, RZ ;  /* 0x00000003c6c47210 */ /* 0x080fe40007f9e0ff */
[----:B------:R-:W-:Y:S01]  /*d3d0*/  SHF.R.S32.HI R199, RZ, 0x8, R199 ;  /* 0x00000008ffc77819 */ /* 0x000fe200000114c7 */
[----:B----4-:R-:W-:Y:S01]  /*d3e0*/  VIADD R132, R0, 0x48 ;  /* 0x0000004800847836 */ /* 0x010fe20000000000 */
[CC--:B------:R-:W-:Y:S01]  /*d3f0*/  LEA.HI.X.SX32 R197, R198.reuse, R2.reuse, 0x1, P4 ;  /* 0x00000002c6c57211 */ /* 0x0c0fe200020f0eff */
[----:B------:R-:W-:Y:S02]  /*d400*/  VIADD R198, R198, UR5 ;  /* 0x00000005c6c67c36 */ /* 0x000fe40008000000 */
[----:B------:R-:W-:Y:S01]  /*d410*/  VIADD R133, R0, 0x49 ;  /* 0x0000004900857836 */ /* 0x000fe20000000000 */
[----:B------:R2:W-:Y:S01]  /*d420*/  @P6 STG.E.U8 desc[UR18][R134.64], R199 ;  /* 0x000000c786006986 */ /* 0x0005e2000c101112 */
[----:B0-----:R-:W-:Y:S01]  /*d430*/  ISETP.LT.AND P4, PT, R132, UR4, !P0 ;  /* 0x0000000484007c0c */ /* 0x001fe2000c781270 */
[----:B------:R-:W0:Y:S01]  /*d440*/  LDCU UR4, c[0x0][0x39c] ;  /* 0x00007380ff0477ac */ /* 0x000e220008000800 */
[C---:B------:R-:W-:Y:S01]  /*d450*/  IADD3 R132, P6, PT, R198.reuse, R3, RZ ;  /* 0x00000003c6847210 */ /* 0x040fe20007fde0ff */
[----:B------:R4:W-:Y:S01]  /*d460*/  @P3 STG.E.U8 desc[UR18][R196.64], R137 ;  /* 0x00000089c4003986 */ /* 0x0009e2000c101112 */
[----:B-1----:R-:W-:Y:S01]  /*d470*/  ISETP.LT.AND P3, PT, R133, UR6, !P0 ;  /* 0x0000000685007c0c */ /* 0x002fe2000c761270 */
[----:B------:R-:W1:Y:S01]  /*d480*/  LDCU UR6, c[0x0][0x39c] ;  /* 0x00007380ff0677ac */ /* 0x000e620008000800 */
[C---:B------:R-:W-:Y:S01]  /*d490*/  LEA.HI.X.SX32 R133, R198.reuse, R2, 0x1, P6 ;  /* 0x00000002c6857211 */ /* 0x040fe200030f0eff */
[----:B------:R-:W-:Y:S01]  /*d4a0*/  VIADD R198, R198, UR5 ;  /* 0x00000005c6c67c36 */ /* 0x000fe20008000000 */
[----:B--2---:R-:W-:-:S02]  /*d4b0*/  SHF.R.S32.HI R199, RZ, 0x8, R136 ;  /* 0x00000008ffc77819 */ /* 0x004fc40000011488 */
[----:B----4-:R-:W-:-:S03]  /*d4c0*/  F2FP.SATFINITE.E4M3.F32.PACK_AB_MERGE_C R197, R139, R138, RZ ;  /* 0x0000008a8bc5723e */ /* 0x010fc600048070ff */
[----:B------:R2:W-:Y:S01]  /*d4d0*/  @P2 STG.E.U8 desc[UR18][R132.64], R199 ;  /* 0x000000c784002986 */ /* 0x0005e2000c101112 */
[CC--:B------:R-:W-:Y:S01]  /*d4e0*/  IADD3 R134, P2, PT, R198.reuse, R3.reuse, RZ ;  /* 0x00000003c6867210 */ /* 0x0c0fe20007f5e0ff */
[C---:B------:R-:W-:Y:S01]  /*d4f0*/  VIADD R138, R198.reuse, UR5 ;  /* 0x00000005c68a7c36 */ /* 0x040fe20008000000 */
[----:B------:R-:W-:Y:S02]  /*d500*/  PRMT R139, R197, 0x9910, RZ ;  /* 0x00009910c58b7816 */ /* 0x000fe400000000ff */
[-C--:B------:R-:W-:Y:S02]  /*d510*/  LEA.HI.X.SX32 R135, R198, R2.reuse, 0x1, P2 ;  /* 0x00000002c6877211 */ /* 0x080fe400010f0eff */
[C---:B------:R-:W-:Y:S02]  /*d520*/  IADD3 R136, P2, PT, R138.reuse, R3, RZ ;  /* 0x000000038a887210 */ /* 0x040fe40007f5e0ff */
[----:B------:R-:W-:Y:S02]  /*d530*/  SHF.R.S32.HI R139, RZ, 0x8, R139 ;  /* 0x00000008ff8b7819 */ /* 0x000fe4000001148b */
[C---:B------:R-:W-:Y:S01]  /*d540*/  LEA.HI.X.SX32 R137, R138.reuse, R2, 0x1, P2 ;  /* 0x000000028a897211 */ /* 0x040fe200010f0eff */
[----:B------:R-:W-:Y:S01]  /*d550*/  VIADD R138, R138, UR5 ;  /* 0x000000058a8a7c36 */ /* 0x000fe20008000000 */
[----:B------:R4:W-:Y:S01]  /*d560*/  @P1 STG.E.U8 desc[UR18][R134.64], R197 ;  /* 0x000000c586001986 */ /* 0x0009e2000c101112 */
[----:B------:R-:W-:-:S02]  /*d570*/  VIADD R196, R0, 0x4b ;  /* 0x0000004b00c47836 */ /* 0x000fc40000000000 */
[----:B--2---:R-:W-:Y:S01]  /*d580*/  VIADD R133, R0, 0x4c ;  /* 0x0000004c00857836 */ /* 0x004fe20000000000 */
[----:B------:R2:W-:Y:S01]  /*d590*/  @P5 STG.E.U8 desc[UR18][R136.64], R139 ;  /* 0x0000008b88005986 */ /* 0x0005e2000c101112 */
[-C--:B------:R-:W-:Y:S01]  /*d5a0*/  IADD3 R132, P5, PT, R138, R3.reuse, RZ ;  /* 0x000000038a847210 */ /* 0x080fe20007fbe0ff */
[----:B------:R-:W-:Y:S01]  /*d5b0*/  VIADD R200, R0, 0x4a ;  /* 0x0000004a00c87836 */ /* 0x000fe20000000000 */
[----:B0-----:R-:W-:Y:S01]  /*d5c0*/  ISETP.LT.AND P1, PT, R196, UR4, !P0 ;  /* 0x00000004c4007c0c */ /* 0x001fe2000c721270 */
[----:B------:R-:W0:Y:S01]  /*d5d0*/  LDCU UR4, c[0x0][0x39c] ;  /* 0x00007380ff0477ac */ /* 0x000e220008000800 */
[----:B-1----:R-:W-:Y:S02]  /*d5e0*/  ISETP.LT.AND P2, PT, R133, UR6, !P0 ;  /* 0x0000000685007c0c */ /* 0x002fe4000c741270 */
[----:B------:R-:W-:Y:S01]  /*d5f0*/  F2FP.SATFINITE.E4M3.F32.PACK_AB_MERGE_C R199, R141, R140, RZ ;  /* 0x0000008c8dc7723e */ /* 0x000fe200048070ff */
[----:B------:R-:W1:Y:S01]  /*d600*/  LDCU UR6, c[0x0][0x39c] ;  /* 0x00007380ff0677ac */ /* 0x000e620008000800 */
[C---:B------:R-:W-:Y:S01]  /*d610*/  LEA.HI.X.SX32 R133, R138.reuse, R2, 0x1, P5 ;  /* 0x000000028a857211 */ /* 0x040fe200028f0eff */
[----:B------:R-:W-:Y:S01]  /*d620*/  VIADD R138, R138, UR5 ;  /* 0x000000058a8a7c36 */ /* 0x000fe20008000000 */
[----:B---3--:R-:W-:Y:S01]  /*d630*/  ISETP.LT.AND P6, PT, R200, UR7, !P0 ;  /* 0x00000007c8007c0c */ /* 0x008fe2000c7c1270 */
[----:B------:R-:W3:Y:S02]  /*d640*/  LDCU UR7, c[0x0][0x39c] ;  /* 0x00007380ff0777ac */ /* 0x000ee40008000800 */
[----:B------:R5:W-:Y:S01]  /*d650*/  @P4 STG.E.U8 desc[UR18][R132.64], R199 ;  /* 0x000000c784004986 */ /* 0x000be2000c101112 */
[C---:B----4-:R-:W-:Y:S01]  /*d660*/  IADD3 R134, P4, PT, R138.reuse, R3, RZ ;  /* 0x000000038a867210 */ /* 0x050fe20007f9e0ff */
[----:B--2---:R-:W-:Y:S01]  /*d670*/  VIADD R139, R138, UR5 ;  /* 0x000000058a8b7c36 */ /* 0x004fe20008000000 */
[----:B------:R-:W-:-:S02]  /*d680*/  PRMT R141, R199, 0x9910, RZ ;  /* 0x00009910c78d7816 */ /* 0x000fc400000000ff */
[-C--:B------:R-:W-:Y:S02]  /*d690*/  LEA.HI.X.SX32 R135, R138, R2.reuse, 0x1, P4 ;  /* 0x000000028a877211 */ /* 0x080fe400020f0eff */
[C---:B------:R-:W-:Y:S01]  /*d6a0*/  IADD3 R136, P4, PT, R139.reuse, R3, RZ ;  /* 0x000000038b887210 */ /* 0x040fe20007f9e0ff */
[C---:B------:R-:W-:Y:S01]  /*d6b0*/  VIADD R138, R0.reuse, 0x4e ;  /* 0x0000004e008a7836 */ /* 0x040fe20000000000 */
[----:B------:R-:W-:Y:S02]  /*d6c0*/  SHF.R.S32.HI R141, RZ, 0x8, R141 ;  /* 0x00000008ff8d7819 */ /* 0x000fe4000001148d */
[C---:B------:R-:W-:Y:S01]  /*d6d0*/  LEA.HI.X.SX32 R137, R139.reuse, R2, 0x1, P4 ;  /* 0x000000028b897211 */ /* 0x040fe200020f0eff */
[----:B------:R-:W-:Y:S02]  /*d6e0*/  VIADD R139, R139, UR5 ;  /* 0x000000058b8b7c36 */ /* 0x000fe40008000000 */
[----:B------:R-:W-:Y:S01]  /*d6f0*/  VIADD R196, R0, 0x4d ;  /* 0x0000004d00c47836 */ /* 0x000fe20000000000 */
[----:B------:R2:W-:Y:S01]  /*d700*/  @P3 STG.E.U8 desc[UR18][R134.64], R141 ;  /* 0x0000008d86003986 */ /* 0x0005e2000c101112 */
[----:B0-----:R-:W-:Y:S01]  /*d710*/  ISETP.LT.AND P3, PT, R138, UR4, !P0 ;  /* 0x000000048a007c0c */ /* 0x001fe2000c761270 */
[----:B------:R-:W0:Y:S01]  /*d720*/  LDCU UR4, c[0x0][0x39c] ;  /* 0x00007380ff0477ac */ /* 0x000e220008000800 */
[----:B------:R-:W-:-:S02]  /*d730*/  PRMT R138, R143, 0x9910, RZ ;  /* 0x000099108f8a7816 */ /* 0x000fc400000000ff */
[C---:B-----5:R-:W-:Y:S02]  /*d740*/  IADD3 R132, P4, PT, R139.reuse, R3, RZ ;  /* 0x000000038b847210 */ /* 0x060fe40007f9e0ff */
[----:B---3--:R-:W-:Y:S01]  /*d750*/  ISETP.LT.AND P5, PT, R196, UR7, !P0 ;  /* 0x00000007c4007c0c */ /* 0x008fe2000c7a1270 */
[----:B------:R-:W3:Y:S01]  /*d760*/  LDCU UR7, c[0x0][0x39c] ;  /* 0x00007380ff0777ac */ /* 0x000ee20008000800 */
[C---:B------:R-:W-:Y:S01]  /*d770*/  LEA.HI.X.SX32 R133, R139.reuse, R2, 0x1, P4 ;  /* 0x000000028b857211 */ /* 0x040fe200020f0eff */
[----:B------:R-:W-:Y:S01]  /*d780*/  VIADD R139, R139, UR5 ;  /* 0x000000058b8b7c36 */ /* 0x000fe20008000000 */
[----:B--2---:R-:W-:Y:S01]  /*d790*/  SHF.R.S32.HI R141, RZ, 0x8, R138 ;  /* 0x00000008ff8d7819 */ /* 0x004fe2000001148a */
[----:B------:R-:W-:Y:S01]  /*d7a0*/  VIADD R140, R0, 0x4f ;  /* 0x0000004f008c7836 */ /* 0x000fe20000000000 */
[----:B------:R2:W-:Y:S01]  /*d7b0*/  @P6 STG.E.U8 desc[UR18][R136.64], R143 ;  /* 0x0000008f88006986 */ /* 0x0005e2000c101112 */
[----:B------:R-:W-:-:S03]  /*d7c0*/  VIADD R138, R139, UR5 ;  /* 0x000000058b8a7c36 */ /* 0x000fc60008000000 */
[----:B------:R4:W-:Y:S01]  /*d7d0*/  @P1 STG.E.U8 desc[UR18][R132.64], R141 ;  /* 0x0000008d84001986 */ /* 0x0009e2000c101112 */
[----:B------:R-:W-:Y:S02]  /*d7e0*/  IADD3 R134, P1, PT, R139, R3, RZ ;  /* 0x000000038b867210 */ /* 0x000fe40007f3e0ff */
[----:B-1----:R-:W-:Y:S01]  /*d7f0*/  ISETP.LT.AND P4, PT, R140, UR6, !P0 ;  /* 0x000000068c007c0c */ /* 0x002fe2000c781270 */
[----:B------:R-:W1:Y:S01]  /*d800*/  LDCU UR6, c[0x0][0x39c] ;  /* 0x00007380ff0677ac */ /* 0x000e620008000800 */
[----:B------:R-:W-:Y:S01]  /*d810*/  PRMT R140, R145, 0x9910, RZ ;  /* 0x00009910918c7816 */ /* 0x000fe200000000ff */
[C---:B--2---:R-:W-:Y:S01]  /*d820*/  VIADD R136, R0.reuse, 0x50 ;  /* 0x0000005000887836 */ /* 0x044fe20000000000 */
[----:B------:R-:W-:Y:S01]  /*d830*/  LEA.HI.X.SX32 R135, R139, R2, 0x1, P1 ;  /* 0x000000028b877211 */ /* 0x000fe200008f0eff */
[----:B------:R-:W-:-:S03]  /*d840*/  VIADD R137, R0, 0x51 ;  /* 0x0000005100897836 */ /* 0x000fc60000000000 */
[----:B0-----:R-:W-:Y:S01]  /*d850*/  ISETP.LT.AND P1, PT, R136, UR4, !P0 ;  /* 0x0000000488007c0c */ /* 0x001fe2000c721270 */
[----:B------:R-:W-:Y:S01]  /*d860*/  IMAD.MOV.U32 R139, RZ, RZ, R140 ;  /* 0x000000ffff8b7224 */ /* 0x000fe200078e008c */
[CC--:B------:R-:W-:Y:S01]  /*d870*/  IADD3 R136, P6, PT, R138.reuse, R3.reuse, RZ ;  /* 0x000000038a887210 */ /* 0x0c0fe20007fde0ff */
[----:B------:R0:W-:Y:S01]  /*d880*/  @P2 STG.E.U8 desc[UR18][R134.64], R145 ;  /* 0x0000009186002986 */ /* 0x0001e2000c101112 */
[----:B---3--:R-:W-:Y:S01]  /*d890*/  ISETP.LT.AND P2, PT, R137, UR7, !P0 ;  /* 0x0000000789007c0c */ /* 0x008fe2000c741270 */
[----:B------:R-:W2:Y:S01]  /*d8a0*/  LDCU UR4, c[0x0][0x39c] ;  /* 0x00007380ff0477ac */ /* 0x000ea20008000800 */
[CC--:B------:R-:W-:Y:S01]  /*d8b0*/  LEA.HI.X.SX32 R137, R138.reuse, R2.reuse, 0x1, P6 ;  /* 0x000000028a897211 */ /* 0x0c0fe200030f0eff */
[----:B------:R-:W-:Y:S01]  /*d8c0*/  VIADD R138, R138, UR5 ;  /* 0x000000058a8a7c36 */ /* 0x000fe20008000000 */
[----:B------:R-:W-:Y:S01]  /*d8d0*/  SHF.R.S32.HI R139, RZ, 0x8, R139 ;  /* 0x00000008ff8b7819 */ /* 0x000fe2000001148b */
[----:B----4-:R-:W-:Y:S01]  /*d8e0*/  VIADD R133, R0, 0x52 ;  /* 0x0000005200857836 */ /* 0x010fe20000000000 */
[----:B------:R-:W3:Y:S02]  /*d8f0*/  LDCU UR7, c[0x0][0x39c] ;  /* 0x00007380ff0777ac */ /* 0x000ee40008000800 */
[C---:B------:R-:W-:Y:S01]  /*d900*/  IADD3 R132, P6, PT, R138.reuse, R3, RZ ;  /* 0x000000038a847210 */ /* 0x040fe20007fde0ff */
[----:B------:R4:W-:Y:S01]  /*d910*/  @P5 STG.E.U8 desc[UR18][R136.64], R139 ;  /* 0x0000008b88005986 */ /* 0x0009e2000c101112 */
[----:B-1----:R-:W-:Y:S01]  /*d920*/  ISETP.LT.AND P5, PT, R133, UR6, !P0 ;  /* 0x0000000685007c0c */ /* 0x002fe2000c7a1270 */
[----:B------:R-:W1:Y:S01]  /*d930*/  LDCU UR6, c[0x0][0x39c] ;  /* 0x00007380ff0677ac */ /* 0x000e620008000800 */
[C---:B------:R-:W-:Y:S01]  /*d940*/  LEA.HI.X.SX32 R133, R138.reuse, R2, 0x1, P6 ;  /* 0x000000028a857211 */ /* 0x040fe200030f0eff */
[----:B------:R-:W-:-:S02]  /*d950*/  VIADD R138, R138, UR5 ;  /* 0x000000058a8a7c36 */ /* 0x000fc40008000000 */
[----:B0-----:R-:W-:Y:S01]  /*d960*/  VIADD R135, R0, 0x53 ;  /* 0x0000005300877836 */ /* 0x001fe20000000000 */
[----:B------:R-:W-:Y:S02]  /*d970*/  PRMT R141, R147, 0x9910, RZ ;  /* 0x00009910938d7816 */ /* 0x000fe400000000ff */
[CC--:B------:R-:W-:Y:S01]  /*d980*/  IADD3 R134, P6, PT, R138.reuse, R3.reuse, RZ ;  /* 0x000000038a867210 */ /* 0x0c0fe20007fde0ff */
[----:B------:R0:W-:Y:S01]  /*d990*/  @P3 STG.E.U8 desc[UR18][R132.64], R147 ;  /* 0x0000009384003986 */ /* 0x0001e2000c101112 */
[----:B--2---:R-:W-:Y:S01]  /*d9a0*/  ISETP.LT.AND P3, PT, R135, UR4, !P0 ;  /* 0x0000000487007c0c */ /* 0x004fe2000c761270 */
[C---:B----4-:R-:W-:Y:S01]  /*d9b0*/  VIADD R139, R138.reuse, UR5 ;  /* 0x000000058a8b7c36 */ /* 0x050fe20008000000 */
[----:B------:R-:W-:Y:S01]  /*d9c0*/  LEA.HI.X.SX32 R135, R138, R2, 0x1, P6 ;  /* 0x000000028a877211 */ /* 0x000fe200030f0eff */
[C---:B------:R-:W-:Y:S01]  /*d9d0*/  VIADD R137, R0.reuse, 0x54 ;  /* 0x0000005400897836 */ /* 0x040fe20000000000 */
[----:B------:R-:W-:Y:S01]  /*d9e0*/  SHF.R.S32.HI R141, RZ, 0x8, R141 ;  /* 0x00000008ff8d7819 */ /* 0x000fe2000001148d */
[----:B------:R-:W2:Y:S01]  /*d9f0*/  LDCU UR4, c[0x0][0x39c] ;  /* 0x00007380ff0477ac */ /* 0x000ea20008000800 */
[----:B------:R-:W-:Y:S01]  /*da00*/  IADD3 R136, P6, PT, R139, R3, RZ ;  /* 0x000000038b887210 */ /* 0x000fe20007fde0ff */
[----:B------:R-:W-:-:S02]  /*da10*/  VIADD R138, R0, 0x55 ;  /* 0x00000055008a7836 */ /* 0x000fc40000000000 */
[----:B------:R4:W-:Y:S01]  /*da20*/  @P4 STG.E.U8 desc[UR18][R134.64], R141 ;  /* 0x0000008d86004986 */ /* 0x0009e2000c101112 */
[----:B---3--:R-:W-:Y:S01]  /*da30*/  ISETP.LT.AND P4, PT, R137, UR7, !P0 ;  /* 0x0000000789007c0c */ /* 0x008fe2000c781270 */
[----:B------:R-:W3:Y:S01]  /*da40*/  LDCU UR7, c[0x0][0x39c] ;  /* 0x00007380ff0777ac */ /* 0x000ee20008000800 */
[CC--:B------:R-:W-:Y:S01]  /*da50*/  LEA.HI.X.SX32 R137, R139.reuse, R2.reuse, 0x1, P6 ;  /* 0x000000028b897211 */ /* 0x0c0fe200030f0eff */
[----:B------:R-:W-:Y:S01]  /*da60*/  VIADD R139, R139, UR5 ;  /* 0x000000058b8b7c36 */ /* 0x000fe20008000000 */
[----:B0-----:R-:W-:Y:S02]  /*da70*/  PRMT R133, R149, 0x9910, RZ ;  /* 0x0000991095857816 */ /* 0x001fe400000000ff */
[----:B-1----:R-:W-:Y:S01]  /*da80*/  ISETP.LT.AND P6, PT, R138, UR6, !P0 ;  /* 0x000000068a007c0c */ /* 0x002fe2000c7c1270 */
[----:B------:R0:W-:Y:S01]  /*da90*/  @P1 STG.E.U8 desc[UR18][R136.64], R149 ;  /* 0x0000009588001986 */ /* 0x0001e2000c101112 */
[CC--:B------:R-:W-:Y:S01]  /*daa0*/  IADD3 R132, P1, PT, R139.reuse, R3.reuse, RZ ;  /* 0x000000038b847210 */ /* 0x0c0fe20007f3e0ff */
[C---:B------:R-:W-:Y:S01]  /*dab0*/  VIADD R138, R139.reuse, UR5 ;  /* 0x000000058b8a7c36 */ /* 0x040fe20008000000 */
[----:B------:R-:W1:Y:S01]  /*dac0*/  LDCU UR6, c[0x0][0x39c] ;  /* 0x00007380ff0677ac */ /* 0x000e620008000800 */
[----:B----4-:R-:W-:Y:S01]  /*dad0*/  IMAD.MOV.U32 R141, RZ, RZ, R133 ;  /* 0x000000ffff8d7224 */ /* 0x010fe200078e0085 */
[----:B------:R-:W-:Y:S01]  /*dae0*/  LEA.HI.X.SX32 R133, R139, R2, 0x1, P1 ;  /* 0x000000028b857211 */ /* 0x000fe200008f0eff */
[----:B------:R-:W-:Y:S01]  /*daf0*/  VIADD R139, R0, 0x56 ;  /* 0x00000056008b7836 */ /* 0x000fe20000000000 */
[----:B------:R-:W-:-:S02]  /*db00*/  IADD3 R134, P1, PT, R138, R3, RZ ;  /* 0x000000038a867210 */ /* 0x000fc40007f3e0ff */
[----:B------:R-:W-:Y:S02]  /*db10*/  SHF.R.S32.HI R141, RZ, 0x8, R141 ;  /* 0x00000008ff8d7819 */ /* 0x000fe4000001148d */
[C---:B------:R-:W-:Y:S02]  /*db20*/  LEA.HI.X.SX32 R135, R138.reuse, R2, 0x1, P1 ;  /* 0x000000028a877211 */ /* 0x040fe400008f0eff */
[----:B--2---:R-:W-:Y:S01]  /*db30*/  ISETP.LT.AND P1, PT, R139, UR4, !P0 ;  /* 0x000000048b007c0c */ /* 0x004fe2000c721270 */
[----:B------:R-:W2:Y:S01]  /*db40*/  LDCU UR4, c[0x0][0x39c] ;  /* 0x00007380ff0477ac */ /* 0x000ea20008000800 */
[----:B------:R-:W-:Y:S01]  /*db50*/  VIADD R138, R138, UR5 ;  /* 0x000000058a8a7c36 */ /* 0x000fe20008000000 */
[----:B------:R4:W-:Y:S01]  /*db60*/  @P2 STG.E.U8 desc[UR18][R132.64], R141 ;  /* 0x0000008d84002986 */ /* 0x0009e2000c101112 */
[----:B------:R-:W-:-:S03]  /*db70*/  PRMT R140, R151, 0x9910, RZ ;  /* 0x00009910978c7816 */ /* 0x000fc600000000ff */
[CC--:B0-----:R-:W-:Y:S01]  /*db80*/  IADD3 R136, P2, PT, R138.reuse, R3.reuse, RZ ;  /* 0x000000038a887210 */ /* 0x0c1fe20007f5e0ff */
[C---:B------:R-:W-:Y:S01]  /*db90*/  VIADD R139, R138.reuse, UR5 ;  /* 0x000000058a8b7c36 */ /* 0x040fe20008000000 */
[----:B------:R0:W-:Y:S02]  /*dba0*/  @P5 STG.E.U8 desc[UR18][R134.64], R151 ;  /* 0x0000009786005986 */ /* 0x0001e4000c101112 */
[-C--:B------:R-:W-:Y:S02]  /*dbb0*/  LEA.HI.X.SX32 R137, R138, R2.reuse, 0x1, P2 ;  /* 0x000000028a897211 */ /* 0x080fe400010f0eff */
[----:B----4-:R-:W-:Y:S01]  /*dbc0*/  SHF.R.S32.HI R141, RZ, 0x8, R140 ;  /* 0x00000008ff8d7819 */ /* 0x010fe2000001148c */
[C---:B------:R-:W-:Y:S01]  /*dbd0*/  VIADD R133, R0.reuse, 0x58 ;  /* 0x0000005800857836 */ /* 0x040fe20000000000 */
[-C--:B------:R-:W-:Y:S01]  /*dbe0*/  IADD3 R132, P5, PT, R139, R3.reuse, RZ ;  /* 0x000000038b847210 */ /* 0x080fe20007fbe0ff */
[----:B0-----:R-:W-:Y:S02]  /*dbf0*/  VIADD R134, R0, 0x59 ;  /* 0x0000005900867836 */ /* 0x001fe40000000000 */
[----:B------:R0:W-:Y:S01]  /*dc00*/  @P3 STG.E.U8 desc[UR18][R136.64], R141 ;  /* 0x0000008d88003986 */ /* 0x0001e2000c101112 */
[----:B---3--:R-:W-:Y:S01]  /*dc10*/  ISETP.LT.AND P3, PT, R133, UR7, !P0 ;  /* 0x0000000785007c0c */ /* 0x008fe2000c761270 */
[----:B------:R-:W3:Y:S01]  /*dc20*/  LDCU UR7, c[0x0][0x39c] ;  /* 0x00007380ff0777ac */ /* 0x000ee20008000800 */
[C---:B------:R-:W-:Y:S01]  /*dc30*/  LEA.HI.X.SX32 R133, R139.reuse, R2, 0x1, P5 ;  /* 0x000000028b857211 */ /* 0x040fe200028f0eff */
[----:B------:R-:W-:Y:S01]  /*dc40*/  VIADD R139, R139, UR5 ;  /* 0x000000058b8b7c36 */ /* 0x000fe20008000000 */
[----:B--2---:R-:W-:Y:S01]  /*dc50*/  ISETP.LT.AND P5, PT, R134, UR4, !P0 ;  /* 0x0000000486007c0c */ /* 0x004fe2000c7a1270 */
[----:B------:R-:W2:Y:S01]  /*dc60*/  LDCU UR4, c[0x0][0x39c] ;  /* 0x00007380ff0477ac */ /* 0x000ea20008000800 */
[----:B------:R-:W-:Y:S01]  /*dc70*/  PRMT R135, R153, 0x9910, RZ ;  /* 0x0000991099877816 */ /* 0x000fe200000000ff */
[----:B------:R4:W-:Y:S01]  /*dc80*/  @P4 STG.E.U8 desc[UR18][R132.64], R153 ;  /* 0x0000009984004986 */ /* 0x0009e2000c101112 */
[----:B-1----:R-:W-:Y:S01]  /*dc90*/  ISETP.LT.AND P2, PT, R142, UR6, !P0 ;  /* 0x000000068e007c0c */ /* 0x002fe2000c741270 */
[----:B------:R-:W1:Y:S01]  /*dca0*/  LDCU UR6, c[0x0][0x39c] ;  /* 0x00007380ff0677ac */ /* 0x000e620008000800 */
[C---:B------:R-:W-:Y:S01]  /*dcb0*/  IADD3 R134, P4, PT, R139.reuse, R3, RZ ;  /* 0x000000038b867210 */ /* 0x040fe20007f9e0ff */
[----:B------:R-:W-:-:S02]  /*dcc0*/  VIADD R138, R139, UR5 ;  /* 0x000000058b8a7c36 */ /* 0x000fc40008000000 */
[----:B0-----:R-:W-:Y:S01]  /*dcd0*/  IMAD.MOV.U32 R137, RZ, RZ, R135 ;  /* 0x000000ffff897224 */ /* 0x001fe200078e0087 */
[-C--:B------:R-:W-:Y:S02]  /*dce0*/  LEA.HI.X.SX32 R135, R139, R2.reuse, 0x1, P4 ;  /* 0x000000028b877211 */ /* 0x080fe400020f0eff */
[----:B------:R-:W-:Y:S02]  /*dcf0*/  IADD3 R136, P4, PT, R138, R3, RZ ;  /* 0x000000038a887210 */ /* 0x000fe40007f9e0ff */
[----:B------:R-:W-:Y:S01]  /*dd00*/  SHF.R.S32.HI R139, RZ, 0x8, R137 ;  /* 0x00000008ff8b7819 */ /* 0x000fe20000011489 */
[----:B----4-:R-:W-:Y:S01]  /*dd10*/  VIADD R132, R0, 0x5a ;  /* 0x0000005a00847836 */ /* 0x010fe20000000000 */
[C---:B------:R-:W-:Y:S01]  /*dd20*/  LEA.HI.X.SX32 R137, R138.reuse, R2, 0x1, P4 ;  /* 0x000000028a897211 */ /* 0x040fe200020f0eff */
[----:B------:R-:W-:Y:S02]  /*dd30*/  VIADD R138, R138, UR5 ;  /* 0x000000058a8a7c36 */ /* 0x000fe40008000000 */
[----:B------:R-:W-:Y:S01]  /*dd40*/  VIADD R133, R0, 0x5b ;  /* 0x0000005b00857836 */ /* 0x000fe20000000000 */
[----:B------:R0:W-:Y:S01]  /*dd50*/  @P6 STG.E.U8 desc[UR18][R134.64], R139 ;  /* 0x0000008b86006986 */ /* 0x0001e2000c101112 */
[----:B--2---:R-:W-:-:S02]  /*dd60*/  ISETP.LT.AND P4, PT, R132, UR4, !P0 ;  /* 0x0000000484007c0c */ /* 0x004fc4000c781270 */
[----:B------:R-:W-:Y:S02]  /*dd70*/  F2FP.SATFINITE.E4M3.F32.PACK_AB_MERGE_C R157, R157, R156, RZ ;  /* 0x0000009c9d9d723e */ /* 0x000fe400048070ff */
[----:B------:R-:W-:Y:S01]  /*dd80*/  PRMT R141, R155, 0x9910, RZ ;  /* 0x000099109b8d7816 */ /* 0x000fe200000000ff */
[----:B------:R2:W-:Y:S01]  /*dd90*/  @P1 STG.E.U8 desc[UR18][R136.64], R155 ;  /* 0x0000009b88001986 */ /* 0x0005e2000c101112 */
[----:B------:R-:W-:Y:S01]  /*dda0*/  IADD3 R132, P6, PT, R138, R3, RZ ;  /* 0x000000038a847210 */ /* 0x000fe20007fde0ff */
[----:B------:R-:W-:Y:S01]  /*ddb0*/  VIADD R140, R0, 0x5c ;  /* 0x0000005c008c7836 */ /* 0x000fe20000000000 */
[----:B-1----:R-:W-:Y:S01]  /*ddc0*/  ISETP.LT.AND P1, PT, R133, UR6, !P0 ;  /* 0x0000000685007c0c */ /* 0x002fe2000c721270 */
[----:B------:R-:W1:Y:S01]  /*ddd0*/  LDCU UR6, c[0x0][0x39c] ;  /* 0x00007380ff0677ac */ /* 0x000e620008000800 */
[C---:B------:R-:W-:Y:S01]  /*dde0*/  LEA.HI.X.SX32 R133, R138.reuse, R2, 0x1, P6 ;  /* 0x000000028a857211 */ /* 0x040fe200030f0eff */
[----:B------:R-:W-:Y:S01]  /*ddf0*/  VIADD R138, R138, UR5 ;  /* 0x000000058a8a7c36 */ /* 0x000fe20008000000 */
[----:B------:R-:W-:Y:S01]  /*de00*/  SHF.R.S32.HI R141, RZ, 0x8, R141 ;  /* 0x00000008ff8d7819 */ /* 0x000fe2000001148d */
[----:B------:R-:W4:Y:S02]  /*de10*/  LDCU UR4, c[0x0][0x39c] ;  /* 0x00007380ff0477ac */ /* 0x000f240008000800 */
[----:B0-----:R-:W-:-:S02]  /*de20*/  VIADD R139, R138, UR5 ;  /* 0x000000058a8b7c36 */ /* 0x001fc40008000000 */
[----:B------:R0:W-:Y:S01]  /*de30*/  @P2 STG.E.U8 desc[UR18][R132.64], R141 ;  /* 0x0000008d84002986 */ /* 0x0001e2000c101112 */
[CC--:B------:R-:W-:Y:S02]  /*de40*/  IADD3 R134, P2, PT, R138.reuse, R3.reuse, RZ ;  /* 0x000000038a867210 */ /* 0x0c0fe40007f5e0ff */
[----:B--2---:R-:W-:Y:S02]  /*de50*/  PRMT R137, R157, 0x9910, RZ ;  /* 0x000099109d897816 */ /* 0x004fe400000000ff */
[-C--:B------:R-:W-:Y:S02]  /*de60*/  LEA.HI.X.SX32 R135, R138, R2.reuse, 0x1, P2 ;  /* 0x000000028a877211 */ /* 0x080fe400010f0eff */
[C---:B------:R-:W-:Y:S01]  /*de70*/  IADD3 R136, P2, PT, R139.reuse, R3, RZ ;  /* 0x000000038b887210 */ /* 0x040fe20007f5e0ff */
[----:B------:R-:W-:Y:S01]  /*de80*/  IMAD.MOV.U32 R138, RZ, RZ, R137 ;  /* 0x000000ffff8a7224 */ /* 0x000fe200078e0089 */
[----:B---3--:R-:W-:Y:S01]  /*de90*/  ISETP.LT.AND P6, PT, R140, UR7, !P0 ;  /* 0x000000078c007c0c */ /* 0x008fe2000c7c1270 */
[----:B------:R-:W2:Y:S01]  /*dea0*/  LDCU UR7, c[0x0][0x39c] ;  /* 0x00007380ff0777ac */ /* 0x000ea20008000800 */
[C---:B------:R-:W-:Y:S01]  /*deb0*/  LEA.HI.X.SX32 R137, R139.reuse, R2, 0x1, P2 ;  /* 0x000000028b897211 */ /* 0x040fe200010f0eff */
[----:B------:R-:W-:Y:S01]  /*dec0*/  VIADD R139, R139, UR5 ;  /* 0x000000058b8b7c36 */ /* 0x000fe20008000000 */
[----:B0-----:R-:W-:Y:S01]  /*ded0*/  SHF.R.S32.HI R141, RZ, 0x8, R138 ;  /* 0x00000008ff8d7819 */ /* 0x001fe2000001148a */
[----:B------:R0:W-:Y:S01]  /*dee0*/  @P3 STG.E.U8 desc[UR18][R134.64], R157 ;  /* 0x0000009d86003986 */ /* 0x0001e2000c101112 */
[----:B------:R-:W-:-:S02]  /*def0*/  VIADD R133, R0, 0x5e ;  /* 0x0000005e00857836 */ /* 0x000fc40000000000 */
[C---:B------:R-:W-:Y:S01]  /*df00*/  VIADD R140, R0.reuse, 0x5d ;  /* 0x0000005d008c7836 */ /* 0x040fe20000000000 */
[----:B------:R3:W-:Y:S01]  /*df10*/  @P5 STG.E.U8 desc[UR18][R136.64], R141 ;  /* 0x0000008d88005986 */ /* 0x0007e2000c101112 */
[-C--:B------:R-:W-:Y:S02]  /*df20*/  IADD3 R132, P5, PT, R139, R3.reuse, RZ ;  /* 0x000000038b847210 */ /* 0x080fe40007fbe0ff */
[----:B------:R-:W-:Y:S02]  /*df30*/  F2FP.SATFINITE.E4M3.F32.PACK_AB_MERGE_C R159, R159, R158, RZ ;  /* 0x0000009e9f9f723e */ /* 0x000fe400048070ff */
[----:B-1----:R-:W-:Y:S01]  /*df40*/  ISETP.LT.AND P3, PT, R133, UR6, !P0 ;  /* 0x0000000685007c0c */ /* 0x002fe2000c761270 */
[----:B------:R-:W-:Y:S01]  /*df50*/  VIADD R138, R0, 0x5f ;  /* 0x0000005f008a7836 */ /* 0x000fe20000000000 */
[----:B----4-:R-:W-:Y:S01]  /*df60*/  ISETP.LT.AND P2, PT, R140, UR4, !P0 ;  /* 0x000000048c007c0c */ /* 0x010fe2000c741270 */
[----:B------:R-:W1:Y:S01]  /*df70*/  LDCU UR4, c[0x0][0x39c] ;  /* 0x00007380ff0477ac */ /* 0x000e620008000800 */
[C---:B------:R-:W-:Y:S01]  /*df80*/  LEA.HI.X.SX32 R133, R139.reuse, R2, 0x1, P5 ;  /* 0x000000028b857211 */ /* 0x040fe200028f0eff */
[----:B------:R-:W-:Y:S01]  /*df90*/  VIADD R139, R139, UR5 ;  /* 0x000000058b8b7c36 */ /* 0x000fe20008000000 */
[----:B0-----:R-:W-:Y:S01]  /*dfa0*/  PRMT R135, R159, 0x9910, RZ ;  /* 0x000099109f877816 */ /* 0x001fe200000000ff */
[----:B------:R-:W0:Y:S01]  /*dfb0*/  LDCU UR6, c[0x0][0x39c] ;  /* 0x00007380ff0677ac */ /* 0x000e220008000800 */
[----:B--2---:R-:W-:Y:S01]  /*dfc0*/  ISETP.LT.AND P5, PT, R138, UR7, !P0 ;  /* 0x000000078a007c0c */ /* 0x004fe2000c7a1270 */
[----:B------:R2:W-:Y:S01]  /*dfd0*/  @P4 STG.E.U8 desc[UR18][R132.64], R159 ;  /* 0x0000009f84004986 */ /* 0x0005e2000c101112 */
[-C--:B------:R-:W-:Y:S01]  /*dfe0*/  IADD3 R134, P4, PT, R139, R3.reuse, RZ ;  /* 0x000000038b867210 */ /* 0x080fe20007f9e0ff */
[----:B---3--:R-:W-:Y:S01]  /*dff0*/  IMAD.MOV.U32 R136, RZ, RZ, R135 ;  /* 0x000000ffff887224 */ /* 0x008fe200078e0087 */
[----:B------:R-:W-:Y:S01]  /*e000*/  F2FP.SATFINITE.E4M3.F32.PACK_AB_MERGE_C R161, R161, R160, RZ ;  /* 0x000000a0a1a1723e */ /* 0x000fe200048070ff */
[C---:B------:R-:W-:Y:S01]  /*e010*/  VIADD R138, R139.reuse, UR5 ;  /* 0x000000058b8a7c36 */ /* 0x040fe20008000000 */
[----:B------:R-:W-:Y:S01]  /*e020*/  LEA.HI.X.SX32 R135, R139, R2, 0x1, P4 ;  /* 0x000000028b877211 */ /* 0x000fe200020f0eff */
[----:B------:R-:W-:Y:S01]  /*e030*/  VIADD R140, R0, 0x60 ;  /* 0x00000060008c7836 */ /* 0x000fe20000000000 */
[----:B------:R-:W-:Y:S01]  /*e040*/  SHF.R.S32.HI R139, RZ, 0x8, R136 ;  /* 0x00000008ff8b7819 */ /* 0x000fe20000011488 */
[----:B------:R-:W3:Y:S01]  /*e050*/  LDCU UR7, c[0x0][0x39c] ;  /* 0x00007380ff0777ac */ /* 0x000ee20008000800 */
[----:B------:R-:W-:-:S04]  /*e060*/  IADD3 R136, P4, PT, R138, R3, RZ ;  /* 0x000000038a887210 */ /* 0x000fc80007f9e0ff */
[CC--:B------:R-:W-:Y:S01]  /*e070*/  LEA.HI.X.SX32 R137, R138.reuse, R2.reuse, 0x1, P4 ;  /* 0x000000028a897211 */ /* 0x0c0fe200020f0eff */
[----:B------:R-:W-:Y:S01]  /*e080*/  VIADD R138, R138, UR5 ;  /* 0x000000058a8a7c36 */ /* 0x000fe20008000000 */
[----:B------:R4:W-:Y:S01]  /*e090*/  @P1 STG.E.U8 desc[UR18][R134.64], R139 ;  /* 0x0000008b86001986 */ /* 0x0009e2000c101112 */
[----:B-1----:R-:W-:Y:S01]  /*e0a0*/  ISETP.LT.AND P1, PT, R140, UR4, !P0 ;  /* 0x000000048c007c0c */ /* 0x002fe2000c721270 */
[----:B------:R-:W1:Y:S01]  /*e0b0*/  LDCU UR4, c[0x0][0x39c] ;  /* 0x00007380ff0477ac */ /* 0x000e620008000800 */
[----:B------:R-:W-:Y:S02]  /*e0c0*/  PRMT R141, R161, 0x9910, RZ ;  /* 0x00009910a18d7816 */ /* 0x000fe400000000ff */
[C---:B--2---:R-:W-:Y:S02]  /*e0d0*/  IADD3 R132, P4, PT, R138.reuse, R3, RZ ;  /* 0x000000038a847210 */ /* 0x044fe40007f9e0ff */
[----:B------:R-:W-:Y:S02]  /*e0e0*/  SHF.R.S32.HI R141, RZ, 0x8, R141 ;  /* 0x00000008ff8d7819 */ /* 0x000fe4000001148d */
[C---:B------:R-:W-:Y:S01]  /*e0f0*/  LEA.HI.X.SX32 R133, R138.reuse, R2, 0x1, P4 ;  /* 0x000000028a857211 */ /* 0x040fe200020f0eff */
[----:B------:R-:W-:-:S02]  /*e100*/  VIADD R138, R138, UR5 ;  /* 0x000000058a8a7c36 */ /* 0x000fc40008000000 */
[----:B------:R-:W-:Y:S01]  /*e110*/  VIADD R140, R0, 0x61 ;  /* 0x00000061008c7836 */ /* 0x000fe20000000000 */
[----:B------:R2:W-:Y:S01]  /*e120*/  @P6 STG.E.U8 desc[UR18][R136.64], R161 ;  /* 0x000000a188006986 */ /* 0x0005e2000c101112 */
[----:B------:R-:W-:-:S03]  /*e130*/  F2FP.SATFINITE.E4M3.F32.PACK_AB_MERGE_C R163, R163, R162, RZ ;  /* 0x000000a2a3a3723e */ /* 0x000fc600048070ff */
[----:B------:R5:W-:Y:S01]  /*e140*/  @P2 STG.E.U8 desc[UR18][R132.64], R141 ;  /* 0x0000008d84002986 */ /* 0x000be2000c101112 */
[C---:B----4-:R-:W-:Y:S01]  /*e150*/  IADD3 R134, P2, PT, R138.reuse, R3, RZ ;  /* 0x000000038a867210 */ /* 0x050fe20007f5e0ff */
[----:B------:R-:W-:Y:S01]  /*e160*/  VIADD R139, R138, UR5 ;  /* 0x000000058a8b7c36 */ /* 0x000fe20008000000 */
[----:B0-----:R-:W-:Y:S01]  /*e170*/  ISETP.LT.AND P4, PT, R140, UR6, !P0 ;  /* 0x000000068c007c0c */ /* 0x001fe2000c781270 */
[----:B------:R-:W0:Y:S01]  /*e180*/  LDCU UR6, c[0x0][0x39c] ;  /* 0x00007380ff0677ac */ /* 0x000e220008000800 */
[----:B------:R-:W-:Y:S01]  /*e190*/  PRMT R140, R163, 0x9910, RZ ;  /* 0x00009910a38c7816 */ /* 0x000fe200000000ff */
[----:B--2---:R-:W-:Y:S01]  /*e1a0*/  VIADD R136, R0, 0x62 ;  /* 0x0000006200887836 */ /* 0x004fe20000000000 */
[----:B------:R-:W-:Y:S01]  /*e1b0*/  LEA.HI.X.SX32 R135, R138, R2, 0x1, P2 ;  /* 0x000000028a877211 */ /* 0x000fe200010f0eff */
[----:B------:R-:W-:-:S03]  /*e1c0*/  VIADD R137, R0, 0x63 ;  /* 0x0000006300897836 */ /* 0x000fc60000000000 */
[----:B-1----:R-:W-:Y:S01]  /*e1d0*/  ISETP.LT.AND P2, PT, R136, UR4, !P0 ;  /* 0x0000000488007c0c */ /* 0x002fe2000c741270 */
[----:B------:R-:W-:Y:S01]  /*e1e0*/  IMAD.MOV.U32 R138, RZ, RZ, R140 ;  /* 0x000000ffff8a7224 */ /* 0x000fe200078e008c */
[-C--:B------:R-:W-:Y:S01]  /*e1f0*/  IADD3 R136, P6, PT, R139, R3.reuse, RZ ;  /* 0x000000038b887210 */ /* 0x080fe20007fde0ff */
[----:B------:R1:W-:Y:S01]  /*e200*/  @P3 STG.E.U8 desc[UR18][R134.64], R163 ;  /* 0x000000a386003986 */ /* 0x0003e2000c101112 */
[----:B---3--:R-:W-:Y:S01]  /*e210*/  ISETP.LT.AND P3, PT, R137, UR7, !P0 ;  /* 0x0000000789007c0c */ /* 0x008fe2000c761270 */
[----:B------:R-:W2:Y:S01]  /*e220*/  LDCU UR4, c[0x0][0x39c] ;  /* 0x00007380ff0477ac */ /* 0x000ea20008000800 */
[C---:B------:R-:W-:Y:S01]  /*e230*/  LEA.HI.X.SX32 R137, R139.reuse, R2, 0x1, P6 ;  /* 0x000000028b897211 */ /* 0x040fe200030f0eff */
[----:B------:R-:W-:Y:S01]  /*e240*/  VIADD R139, R139, UR5 ;  /* 0x000000058b8b7c36 */ /* 0x000fe20008000000 */
[----:B-----5:R-:W-:Y:S01]  /*e250*/  SHF.R.S32.HI R141, RZ, 0x8, R138 ;  /* 0x00000008ff8d7819 */ /* 0x020fe2000001148a */
[C---:B------:R-:W-:Y:S01]  /*e260*/  VIADD R133, R0.reuse, 0x64 ;  /* 0x0000006400857836 */ /* 0x040fe20000000000 */
[----:B------:R-:W-:Y:S01]  /*e270*/  F2FP.SATFINITE.E4M3.F32.PACK_AB_MERGE_C R165, R165, R164, RZ ;  /* 0x000000a4a5a5723e */ /* 0x000fe200048070ff */
[----:B------:R-:W3:Y:S01]  /*e280*/  LDCU UR7, c[0x0][0x39c] ;  /* 0x00007380ff0777ac */ /* 0x000ee20008000800 */
[-C--:B------:R-:W-:Y:S01]  /*e290*/  IADD3 R132, P6, PT, R139, R3.reuse, RZ ;  /* 0x000000038b847210 */ /* 0x080fe20007fde0ff */
[----:B------:R4:W-:Y:S01]  /*e2a0*/  @P5 STG.E.U8 desc[UR18][R136.64], R141 ;  /* 0x0000008d88005986 */ /* 0x0009e2000c101112 */
[----:B0-----:R-:W-:Y:S01]  /*e2b0*/  ISETP.LT.AND P5, PT, R133, UR6, !P0 ;  /* 0x0000000685007c0c */ /* 0x001fe2000c7a1270 */
[C---:B-1----:R-:W-:Y:S01]  /*e2c0*/  VIADD R135, R0.reuse, 0x65 ;  /* 0x0000006500877836 */ /* 0x042fe20000000000 */
[CC--:B------:R-:W-:Y:S01]  /*e2d0*/  LEA.HI.X.SX32 R133, R139.reuse, R2.reuse, 0x1, P6 ;  /* 0x000000028b857211 */ /* 0x0c0fe200030f0eff */
[----:B------:R-:W-:Y:S01]  /*e2e0*/  VIADD R139, R139, UR5 ;  /* 0x000000058b8b7c36 */ /* 0x000fe20008000000 */
[----:B------:R-:W-:Y:S01]  /*e2f0*/  PRMT R138, R165, 0x9910, RZ ;  /* 0x00009910a58a7816 */ /* 0x000fe200000000ff */
[----:B------:R-:W0:Y:S03]  /*e300*/  LDCU UR6, c[0x0][0x39c] ;  /* 0x00007380ff0677ac */ /* 0x000e260008000800 */
[-C--:B------:R-:W-:Y:S01]  /*e310*/  IADD3 R134, P6, PT, R139, R3.reuse, RZ ;  /* 0x000000038b867210 */ /* 0x080fe20007fde0ff */
[----:B------:R1:W-:Y:S01]  /*e320*/  @P1 STG.E.U8 desc[UR18][R132.64], R165 ;  /* 0x000000a584001986 */ /* 0x0003e2000c101112 */
[----:B----4-:R-:W-:Y:S01]  /*e330*/  IMAD.MOV.U32 R136, RZ, RZ, R138 ;  /* 0x000000ffff887224 */ /* 0x010fe200078e008a */
[----:B--2---:R-:W-:Y:S01]  /*e340*/  ISETP.LT.AND P1, PT, R135, UR4, !P0 ;  /* 0x0000000487007c0c */ /* 0x004fe2000c721270 */
[C---:B------:R-:W-:Y:S01]  /*e350*/  VIADD R138, R139.reuse, UR5 ;  /* 0x000000058b8a7c36 */ /* 0x040fe20008000000 */
[----:B------:R-:W-:Y:S01]  /*e360*/  LEA.HI.X.SX32 R135, R139, R2, 0x1, P6 ;  /* 0x000000028b877211 */ /* 0x000fe200030f0eff */
[----:B------:R-:W-:Y:S01]  /*e370*/  VIADD R137, R0, 0x66 ;  /* 0x0000006600897836 */ /* 0x000fe20000000000 */
[----:B------:R-:W-:Y:S01]  /*e380*/  SHF.R.S32.HI R139, RZ, 0x8, R136 ;  /* 0x00000008ff8b7819 */ /* 0x000fe20000011488 */
[----:B------:R-:W2:Y:S01]  /*e390*/  LDCU UR4, c[0x0][0x39c] ;  /* 0x00007380ff0477ac */ /* 0x000ea20008000800 */
[----:B------:R-:W-:-:S03]  /*e3a0*/  IADD3 R136, P6, PT, R138, R3, RZ ;  /* 0x000000038a887210 */ /* 0x000fc60007fde0ff */
[----:B------:R4:W-:Y:S01]  /*e3b0*/  @P4 STG.E.U8 desc[UR18][R134.64], R139 ;  /* 0x0000008b86004986 */ /* 0x0009e2000c101112 */
[----:B---3--:R-:W-:Y:S02]  /*e3c0*/  ISETP.LT.AND P4, PT, R137, UR7, !P0 ;  /* 0x0000000789007c0c */ /* 0x008fe4000c781270 */
[----:B------:R-:W-:Y:S01]  /*e3d0*/  F2FP.SATFINITE.E4M3.F32.PACK_AB_MERGE_C R167, R167, R166, RZ ;  /* 0x000000a6a7a7723e */ /* 0x000fe200048070ff */
[----:B------:R-:W-:Y:S01]  /*e3e0*/  VIADD R140, R0, 0x67 ;  /* 0x00000067008c7836 */ /* 0x000fe20000000000 */
[C---:B------:R-:W-:Y:S01]  /*e3f0*/  LEA.HI.X.SX32 R137, R138.reuse, R2, 0x1, P6 ;  /* 0x000000028a897211 */ /* 0x040fe200030f0eff */
[----:B------:R-:W-:Y:S01]  /*e400*/  VIADD R138, R138, UR5 ;  /* 0x000000058a8a7c36 */ /* 0x000fe20008000000 */
[----:B------:R-:W3:Y:S03]  /*e410*/  LDCU UR7, c[0x0][0x39c] ;  /* 0x00007380ff0777ac */ /* 0x000ee60008000800 */
[----:B------:R5:W-:Y:S01]  /*e420*/  @P2 STG.E.U8 desc[UR18][R136.64], R167 ;  /* 0x000000a788002986 */ /* 0x000be2000c101112 */
[C---:B-1----:R-:W-:Y:S01]  /*e430*/  IADD3 R132, P2, PT, R138.reuse, R3, RZ ;  /* 0x000000038a847210 */ /* 0x042fe20007f5e0ff */
[----:B----4-:R-:W-:Y:S01]  /*e440*/  VIADD R139, R138, UR5 ;  /* 0x000000058a8b7c36 */ /* 0x010fe20008000000 */
[----:B------:R-:W-:-:S02]  /*e450*/  PRMT R141, R167, 0x9910, RZ ;  /* 0x00009910a78d7816 */ /* 0x000fc400000000ff */
[-C--:B------:R-:W-:Y:S01]  /*e460*/  LEA.HI.X.SX32 R133, R138, R2.reuse, 0x1, P2 ;  /* 0x000000028a857211 */ /* 0x080fe200010f0eff */
[----:B------:R-:W-:Y:S01]  /*e470*/  VIADD R138, R0, 0x68 ;  /* 0x00000068008a7836 */ /* 0x000fe20000000000 */
[CC--:B------:R-:W-:Y:S02]  /*e480*/  IADD3 R134, P2, PT, R139.reuse, R3.reuse, RZ ;  /* 0x000000038b867210 */ /* 0x0c0fe40007f5e0ff */
[----:B------:R-:W-:Y:S02]  /*e490*/  SHF.R.S32.HI R141, RZ, 0x8, R141 ;  /* 0x00000008ff8d7819 */ /* 0x000fe4000001148d */
[C---:B------:R-:W-:Y:S01]  /*e4a0*/  LEA.HI.X.SX32 R135, R139.reuse, R2, 0x1, P2 ;  /* 0x000000028b877211 */ /* 0x040fe200010f0eff */
[----:B------:R-:W-:Y:S01]  /*e4b0*/  VIADD R139, R139, UR5 ;  /* 0x000000058b8b7c36 */ /* 0x000fe20008000000 */
[----:B--2---:R-:W-:Y:S01]  /*e4c0*/  ISETP.LT.AND P2, PT, R138, UR4, !P0 ;  /* 0x000000048a007c0c */ /* 0x004fe2000c741270 */
[----:B------:R-:W1:Y:S01]  /*e4d0*/  LDCU UR4, c[0x0][0x39c] ;  /* 0x00007380ff0477ac */ /* 0x000e620008000800 */
[----:B------:R-:W-:Y:S01]  /*e4e0*/  F2FP.SATFINITE.E4M3.F32.PACK_AB_MERGE_C R169, R169, R168, RZ ;  /* 0x000000a8a9a9723e */ /* 0x000fe200048070ff */
[----:B------:R2:W-:Y:S01]  /*e4f0*/  @P3 STG.E.U8 desc[UR18][R132.64], R141 ;  /* 0x0000008d84003986 */ /* 0x0005e2000c101112 */
[----:B0-----:R-:W-:Y:S01]  /*e500*/  ISETP.LT.AND P6, PT, R140, UR6, !P0 ;  /* 0x000000068c007c0c */ /* 0x001fe2000c7c1270 */
[----:B------:R-:W0:Y:S01]  /*e510*/  LDCU UR6, c[0x0][0x39c] ;  /* 0x00007380ff0677ac */ /* 0x000e220008000800 */
[----:B-----5:R-:W-:-:S02]  /*e520*/  IADD3 R136, P3, PT, R139, R3, RZ ;  /* 0x000000038b887210 */ /* 0x020fc40007f7e0ff */
[----:B------:R-:W-:Y:S01]  /*e530*/  PRMT R140, R169, 0x9910, RZ ;  /* 0x00009910a98c7816 */ /* 0x000fe200000000ff */
[C---:B------:R-:W-:Y:S01]  /*e540*/  VIADD R138, R139.reuse, UR5 ;  /* 0x000000058b8a7c36 */ /* 0x040fe20008000000 */
[----:B------:R-:W-:Y:S02]  /*e550*/  LEA.HI.X.SX32 R137, R139, R2, 0x1, P3 ;  /* 0x000000028b897211 */ /* 0x000fe400018f0eff */
[----:B------:R-:W-:Y:S01]  /*e560*/  SHF.R.S32.HI R139, RZ, 0x8, R140 ;  /* 0x00000008ff8b7819 */ /* 0x000fe2000001148c */
[----:B------:R4:W-:Y:S01]  /*e570*/  @P5 STG.E.U8 desc[UR18][R134.64], R169 ;  /* 0x000000a986005986 */ /* 0x0009e2000c101112 */
[----:B--2---:R-:W-:Y:S01]  /*e580*/  VIADD R133, R0, 0x6a ;  /* 0x0000006a00857836 */ /* 0x004fe20000000000 */
[----:B------:R-:W-:Y:S02]  /*e590*/  IADD3 R132, P5, PT, R138, R3, RZ ;  /* 0x000000038a847210 */ /* 0x000fe40007fbe0ff */
[----:B------:R2:W-:Y:S01]  /*e5a0*/  @P1 STG.E.U8 desc[UR18][R136.64], R139 ;  /* 0x0000008b88001986 */ /* 0x0005e2000c101112 */
[----:B------:R-:W-:Y:S01]  /*e5b0*/  VIADD R142, R0, 0x69 ;  /* 0x00000069008e7836 */ /* 0x000fe20000000000 */
[----:B------:R-:W-:-:S02]  /*e5c0*/  F2FP.SATFINITE.E4M3.F32.PACK_AB_MERGE_C R171, R171, R170, RZ ;  /* 0x000000aaabab723e */ /* 0x000fc400048070ff */
[----:B---3--:R-:W-:Y:S01]  /*e5d0*/  ISETP.LT.AND P1, PT, R133, UR7, !P0 ;  /* 0x0000000785007c0c */ /* 0x008fe2000c721270 */
[----:B------:R-:W3:Y:S01]  /*e5e0*/  LDCU UR7, c[0x0][0x39c] ;  /* 0x00007380ff0777ac */ /* 0x000ee20008000800 */
[----:B----4-:R-:W-:Y:S01]  /*e5f0*/  VIADD R134, R0, 0x6b ;  /* 0x0000006b00867836 */ /* 0x010fe20000000000 */
[C---:B------:R-:W-:Y:S01]  /*e600*/  LEA.HI.X.SX32 R133, R138.reuse, R2, 0x1, P5 ;  /* 0x000000028a857211 */ /* 0x040fe200028f0eff */
[----:B------:R-:W-:-:S03]  /*e610*/  VIADD R138, R138, UR5 ;  /* 0x000000058a8a7c36 */ /* 0x000fc60008000000 */
[----:B-1----:R-:W-:Y:S01]  /*e620*/  ISETP.LT.AND P5, PT, R134, UR4, !P0 ;  /* 0x0000000486007c0c */ /* 0x002fe2000c7a1270 */
[----:B------:R-:W1:Y:S01]  /*e630*/  LDCU UR4, c[0x0][0x39c] ;  /* 0x00007380ff0477ac */ /* 0x000e620008000800 */
[----:B0-----:R-:W-:Y:S01]  /*e640*/  ISETP.LT.AND P3, PT, R142, UR6, !P0 ;  /* 0x000000068e007c0c */ /* 0x001fe2000c761270 */
[----:B------:R0:W-:Y:S01]  /*e650*/  @P4 STG.E.U8 desc[UR18][R132.64], R171 ;  /* 0x000000ab84004986 */ /* 0x0001e2000c101112 */
[CC--:B------:R-:W-:Y:S01]  /*e660*/  IADD3 R134, P4, PT, R138.reuse, R3.reuse, RZ ;  /* 0x000000038a867210 */ /* 0x0c0fe20007f9e0ff */
[----:B------:R-:W4:Y:S01]  /*e670*/  LDCU UR6, c[0x0][0x39c] ;  /* 0x00007380ff0677ac */ /* 0x000f220008000800 */
[C---:B--2---:R-:W-:Y:S01]  /*e680*/  VIADD R139, R138.reuse, UR5 ;  /* 0x000000058a8b7c36 */ /* 0x044fe20008000000 */
[----:B------:R-:W-:Y:S02]  /*e690*/  PRMT R141, R171, 0x9910, RZ ;  /* 0x00009910ab8d7816 */ /* 0x000fe400000000ff */
[----:B------:R-:W-:Y:S02]  /*e6a0*/  LEA.HI.X.SX32 R135, R138, R2, 0x1, P4 ;  /* 0x000000028a877211 */ /* 0x000fe400020f0eff */
[----:B------:R-:W-:-:S02]  /*e6b0*/  IADD3 R136, P4, PT, R139, R3, RZ ;  /* 0x000000038b887210 */ /* 0x000fc40007f9e0ff */
[----:B------:R-:W-:Y:S01]  /*e6c0*/  SHF.R.S32.HI R141, RZ, 0x8, R141 ;  /* 0x00000008ff8d7819 */ /* 0x000fe2000001148d */
[C---:B0-----:R-:W-:Y:S01]  /*e6d0*/  VIADD R132, R0.reuse, 0x6c ;  /* 0x0000006c00847836 */ /* 0x041fe20000000000 */
[C---:B------:R-:W-:Y:S01]  /*e6e0*/  LEA.HI.X.SX32 R137, R139.reuse, R2, 0x1, P4 ;  /* 0x000000028b897211 */ /* 0x040fe200020f0eff */
[----:B------:R-:W-:Y:S01]  /*e6f0*/  VIADD R139, R139, UR5 ;  /* 0x000000058b8b7c36 */ /* 0x000fe20008000000 */
[----:B------:R-:W-:Y:S01]  /*e700*/  F2FP.SATFINITE.E4M3.F32.PACK_AB_MERGE_C R173, R173, R172, RZ ;  /* 0x000000acadad723e */ /* 0x000fe200048070ff */
[----:B------:R-:W-:Y:S01]  /*e710*/  VIADD R133, R0, 0x6d ;  /* 0x0000006d00857836 */ /* 0x000fe20000000000 */
[----:B------:R0:W-:Y:S01]  /*e720*/  @P6 STG.E.U8 desc[UR18][R134.64], R141 ;  /* 0x0000008d86006986 */ /* 0x0001e2000c101112 */
[----:B-1----:R-:W-:Y:S01]  /*e730*/  ISETP.LT.AND P4, PT, R132, UR4, !P0 ;  /* 0x0000000484007c0c */ /* 0x002fe2000c781270 */
[----:B------:R-:W1:Y:S01]  /*e740*/  LDCU UR4, c[0x0][0x39c] ;  /* 0x00007380ff0477ac */ /* 0x000e620008000800 */
[----:B------:R-:W-:Y:S02]  /*e750*/  PRMT R138, R173, 0x9910, RZ ;  /* 0x00009910ad8a7816 */ /* 0x000fe400000000ff */
[----:B------:R-:W-:Y:S01]  /*e760*/  IADD3 R132, P6, PT, R139, R3, RZ ;  /* 0x000000038b847210 */ /* 0x000fe20007fde0ff */
[----:B------:R2:W-:Y:S01]  /*e770*/  @P2 STG.E.U8 desc[UR18][R136.64], R173 ;  /* 0x000000ad88002986 */ /* 0x0005e2000c101112 */
[----:B----4-:R-:W-:Y:S01]  /*e780*/  ISETP.LT.AND P2, PT, R133, UR6, !P0 ;  /* 0x0000000685007c0c */ /* 0x010fe2000c741270 */
[----:B------:R-:W4:Y:S01]  /*e790*/  LDCU UR6, c[0x0][0x39c] ;  /* 0x00007380ff0677ac */ /* 0x000f220008000800 */
[C---:B------:R-:W-:Y:S01]  /*e7a0*/  LEA.HI.X.SX32 R133, R139.reuse, R2, 0x1, P6 ;  /* 0x000000028b857211 */ /* 0x040fe200030f0eff */
[----:B------:R-:W-:Y:S01]  /*e7b0*/  VIADD R139, R139, UR5 ;  /* 0x000000058b8b7c36 */ /* 0x000fe20008000000 */
[----:B0-----:R-:W-:-:S02]  /*e7c0*/  SHF.R.S32.HI R141, RZ, 0x8, R138 ;  /* 0x00000008ff8d7819 */ /* 0x001fc4000001148a */
[----:B------:R-:W-:Y:S01]  /*e7d0*/  F2FP.SATFINITE.E4M3.F32.PACK_AB_MERGE_C R175, R175, R174, RZ ;  /* 0x000000aeafaf723e */ /* 0x000fe200048070ff */
[C---:B------:R-:W-:Y:S02]  /*e7e0*/  VIADD R138, R139.reuse, UR5 ;  /* 0x000000058b8a7c36 */ /* 0x040fe40008000000 */
[----:B------:R0:W-:Y:S01]  /*e7f0*/  @P3 STG.E.U8 desc[UR18][R132.64], R141 ;  /* 0x0000008d84003986 */ /* 0x0001e2000c101112 */
[-C--:B------:R-:W-:Y:S02]  /*e800*/  IADD3 R134, P3, PT, R139, R3.reuse, RZ ;  /* 0x000000038b867210 */ /* 0x080fe40007f7e0ff */
[----:B--2---:R-:W-:Y:S02]  /*e810*/  PRMT R137, R175, 0x9910, RZ ;  /* 0x00009910af897816 */ /* 0x004fe400000000ff */
[----:B------:R-:W-:Y:S02]  /*e820*/  LEA.HI.X.SX32 R135, R139, R2, 0x1, P3 ;  /* 0x000000028b877211 */ /* 0x000fe400018f0eff */
[----:B------:R-:W-:Y:S01]  /*e830*/  IADD3 R136, P3, PT, R138, R3, RZ ;  /* 0x000000038a887210 */ /* 0x000fe20007f7e0ff */
[----:B------:R-:W-:-:S02]  /*e840*/  IMAD.MOV.U32 R139, RZ, RZ, R137 ;  /* 0x000000ffff8b7224 */ /* 0x000fc400078e0089 */
[----:B------:R-:W-:Y:S01]  /*e850*/  VIADD R140, R0, 0x6e ;  /* 0x0000006e008c7836 */ /* 0x000fe20000000000 */
[C---:B------:R-:W-:Y:S01]  /*e860*/  LEA.HI.X.SX32 R137, R138.reuse, R2, 0x1, P3 ;  /* 0x000000028a897211 */ /* 0x040fe200018f0eff */
[----:B------:R-:W-:Y:S01]  /*e870*/  VIADD R138, R138, UR5 ;  /* 0x000000058a8a7c36 */ /* 0x000fe20008000000 */
[----:B------:R-:W-:Y:S01]  /*e880*/  SHF.R.S32.HI R139, RZ, 0x8, R139 ;  /* 0x00000008ff8b7819 */ /* 0x000fe2000001148b */
[----:B------:R2:W-:Y:S01]  /*e890*/  @P1 STG.E.U8 desc[UR18][R134.64], R175 ;  /* 0x000000af86001986 */ /* 0x0005e2000c101112 */
[----:B---3--:R-:W-:Y:S01]  /*e8a0*/  ISETP.LT.AND P6, PT, R140, UR7, !P0 ;  /* 0x000000078c007c0c */ /* 0x008fe2000c7c1270 */
[C---:B------:R-:W-:Y:S01]  /*e8b0*/  VIADD R140, R0.reuse, 0x6f ;  /* 0x0000006f008c7836 */ /* 0x040fe20000000000 */
[----:B------:R-:W-:Y:S01]  /*e8c0*/  F2FP.SATFINITE.E4M3.F32.PACK_AB_MERGE_C R177, R177, R176, RZ ;  /* 0x000000b0b1b1723e */ /* 0x000fe200048070ff */
[----:B0-----:R-:W-:Y:S01]  /*e8d0*/  VIADD R133, R0, 0x70 ;  /* 0x0000007000857836 */ /* 0x001fe20000000000 */
[----:B------:R0:W-:Y:S01]  /*e8e0*/  @P5 STG.E.U8 desc[UR18][R136.64], R139 ;  /* 0x0000008b88005986 */ /* 0x0001e2000c101112 */
[----:B------:R-:W-:Y:S01]  /*e8f0*/  IADD3 R132, P5, PT, R138, R3, RZ ;  /* 0x000000038a847210 */ /* 0x000fe20007fbe0ff */
[----:B------:R-:W3:Y:S01]  /*e900*/  LDCU UR7, c[0x0][0x39c] ;  /* 0x00007380ff0777ac */ /* 0x000ee20008000800 */
[----:B-1----:R-:W-:-:S02]  /*e910*/  ISETP.LT.AND P1, PT, R140, UR4, !P0 ;  /* 0x000000048c007c0c */ /* 0x002fc4000c721270 */
[----:B----4-:R-:W-:Y:S01]  /*e920*/  ISETP.LT.AND P3, PT, R133, UR6, !P0 ;  /* 0x0000000685007c0c */ /* 0x010fe2000c761270 */
[----:B------:R-:W1:Y:S01]  /*e930*/  LDCU UR4, c[0x0][0x39c] ;  /* 0x00007380ff0477ac */ /* 0x000e620008000800 */
[C---:B------:R-:W-:Y:S01]  /*e940*/  LEA.HI.X.SX32 R133, R138.reuse, R2, 0x1, P5 ;  /* 0x000000028a857211 */ /* 0x040fe200028f0eff */
[----:B------:R-:W-:Y:S01]  /*e950*/  VIADD R138, R138, UR5 ;  /* 0x000000058a8a7c36 */ /* 0x000fe20008000000 */
[----:B------:R-:W-:Y:S01]  /*e960*/  PRMT R141, R177, 0x9910, RZ ;  /* 0x00009910b18d7816 */ /* 0x000fe200000000ff */
[----:B------:R-:W4:Y:S02]  /*e970*/  LDCU UR6, c[0x0][0x39c] ;  /* 0x00007380ff0677ac */ /* 0x000f240008000800 */
[----:B------:R5:W-:Y:S01]  /*e980*/  @P4 STG.E.U8 desc[UR18][R132.64], R177 ;  /* 0x000000b184004986 */ /* 0x000be2000c101112 */
[C---:B--2---:R-:W-:Y:S01]  /*e990*/  IADD3 R134, P4, PT, R138.reuse, R3, RZ ;  /* 0x000000038a867210 */ /* 0x044fe20007f9e0ff */
[----:B0-----:R-:W-:Y:S01]  /*e9a0*/  VIADD R139, R138, UR5 ;  /* 0x000000058a8b7c36 */ /* 0x001fe20008000000 */
[----:B------:R-:W-:-:S02]  /*e9b0*/  SHF.R.S32.HI R141, RZ, 0x8, R141 ;  /* 0x00000008ff8d7819 */ /* 0x000fc4000001148d */
[----:B------:R-:W-:Y:S02]  /*e9c0*/  LEA.HI.X.SX32 R135, R138, R2, 0x1, P4 ;  /* 0x000000028a877211 */ /* 0x000fe400020f0eff */
[----:B------:R-:W-:Y:S01]  /*e9d0*/  IADD3 R136, P4, PT, R139, R3, RZ ;  /* 0x000000038b887210 */ /* 0x000fe20007f9e0ff */
[C---:B------:R-:W-:Y:S01]  /*e9e0*/  VIADD R138, R0.reuse, 0x72 ;  /* 0x00000072008a7836 */ /* 0x040fe20000000000 */
[----:B------:R-:W-:Y:S02]  /*e9f0*/  F2FP.SATFINITE.E4M3.F32.PACK_AB_MERGE_C R179, R179, R178, RZ ;  /* 0x000000b2b3b3723e */ /* 0x000fe400048070ff */
[C---:B------:R-:W-:Y:S01]  /*ea00*/  LEA.HI.X.SX32 R137, R139.reuse, R2, 0x1, P4 ;  /* 0x000000028b897211 */ /* 0x040fe200020f0eff */
[----:B------:R-:W-:Y:S01]  /*ea10*/  VIADD R139, R139, UR5 ;  /* 0x000000058b8b7c36 */ /* 0x000fe20008000000 */
[----:B------:R0:W-:Y:S01]  /*ea20*/  @P2 STG.E.U8 desc[UR18][R134.64], R141 ;  /* 0x0000008d86002986 */ /* 0x0001e2000c101112 */
[----:B------:R-:W-:Y:S01]  /*ea30*/  VIADD R140, R0, 0x71 ;  /* 0x00000071008c7836 */ /* 0x000fe20000000000 */
[----:B-1----:R-:W-:Y:S01]  /*ea40*/  ISETP.LT.AND P2, PT, R138, UR4, !P0 ;  /* 0x000000048a007c0c */ /* 0x002fe2000c741270 */
[----:B------:R-:W1:Y:S01]  /*ea50*/  LDCU UR4, c[0x0][0x39c] ;  /* 0x00007380ff0477ac */ /* 0x000e620008000800 */
[----:B------:R-:W-:-:S02]  /*ea60*/  PRMT R138, R179, 0x9910, RZ ;  /* 0x00009910b38a7816 */ /* 0x000fc400000000ff */
[C---:B-----5:R-:W-:Y:S02]  /*ea70*/  IADD3 R132, P4, PT, R139.reuse, R3, RZ ;  /* 0x000000038b847210 */ /* 0x060fe40007f9e0ff */
[----:B---3--:R-:W-:Y:S01]  /*ea80*/  ISETP.LT.AND P5, PT, R140, UR7, !P0 ;  /* 0x000000078c007c0c */ /* 0x008fe2000c7a1270 */
[----:B------:R-:W2:Y:S01]  /*ea90*/  LDCU UR7, c[0x0][0x39c] ;  /* 0x00007380ff0777ac */ /* 0x000ea20008000800 */
[C---:B------:R-:W-:Y:S01]  /*eaa0*/  LEA.HI.X.SX32 R133, R139.reuse, R2, 0x1, P4 ;  /* 0x000000028b857211 */ /* 0x040fe200020f0eff */
[----:B------:R-:W-:Y:S01]  /*eab0*/  VIADD R139, R139, UR5 ;  /* 0x000000058b8b7c36 */ /* 0x000fe20008000000 */
[----:B0-----:R-:W-:Y:S01]  /*eac0*/  SHF.R.S32.HI R141, RZ, 0x8, R138 ;  /* 0x00000008ff8d7819 */ /* 0x001fe2000001148a */
[----:B------:R-:W-:Y:S01]  /*ead0*/  VIADD R140, R0, 0x73 ;  /* 0x00000073008c7836 */ /* 0x000fe20000000000 */
[----:B------:R0:W-:Y:S01]  /*eae0*/  @P6 STG.E.U8 desc[UR18][R136.64], R179 ;  /* 0x000000b388006986 */ /* 0x0001e2000c101112 */
[----:B------:R-:W-:-:S03]  /*eaf0*/  F2FP.SATFINITE.E4M3.F32.PACK_AB_MERGE_C R181, R181, R180, RZ ;  /* 0x000000b4b5b5723e */ /* 0x000fc600048070ff */
[----:B------:R3:W-:Y:S01]  /*eb00*/  @P1 STG.E.U8 desc[UR18][R132.64], R141 ;  /* 0x0000008d84001986 */ /* 0x0007e2000c101112 */
[C---:B------:R-:W-:Y:S01]  /*eb10*/  IADD3 R134, P1, PT, R139.reuse, R3, RZ ;  /* 0x000000038b867210 */ /* 0x040fe20007f3e0ff */
[----:B------:R-:W-:Y:S01]  /*eb20*/  VIADD R138, R139, UR5 ;  /* 0x000000058b8a7c36 */ /* 0x000fe20008000000 */
[----:B----4-:R-:W-:Y:S01]  /*eb30*/  ISETP.LT.AND P4, PT, R140, UR6, !P0 ;  /* 0x000000068c007c0c */ /* 0x010fe2000c781270 */
[----:B------:R-:W4:Y:S01]  /*eb40*/  LDCU UR6, c[0x0][0x39c] ;  /* 0x00007380ff0677ac */ /* 0x000f220008000800 */
[----:B------:R-:W-:Y:S01]  /*eb50*/  PRMT R140, R181, 0x9910, RZ ;  /* 0x00009910b58c7816 */ /* 0x000fe200000000ff */
[C---:B0-----:R-:W-:Y:S01]  /*eb60*/  VIADD R136, R0.reuse, 0x74 ;  /* 0x0000007400887836 */ /* 0x041fe20000000000 */
[----:B------:R-:W-:Y:S01]  /*eb70*/  LEA.HI.X.SX32 R135, R139, R2, 0x1, P1 ;  /* 0x000000028b877211 */ /* 0x000fe200008f0eff */
[----:B------:R-:W-:-:S03]  /*eb80*/  VIADD R137, R0, 0x75 ;  /* 0x0000007500897836 */ /* 0x000fc60000000000 */
[----:B-1----:R-:W-:Y:S01]  /*eb90*/  ISETP.LT.AND P1, PT, R136, UR4, !P0 ;  /* 0x0000000488007c0c */ /* 0x002fe2000c721270 */
[----:B------:R-:W-:Y:S01]  /*eba0*/  IMAD.MOV.U32 R139, RZ, RZ, R140 ;  /* 0x000000ffff8b7224 */ /* 0x000fe200078e008c */
[CC--:B------:R-:W-:Y:S01]  /*ebb0*/  IADD3 R136, P6, PT, R138.reuse, R3.reuse, RZ ;  /* 0x000000038a887210 */ /* 0x0c0fe20007fde0ff */
[----:B------:R0:W-:Y:S01]  /*ebc0*/  @P3 STG.E.U8 desc[UR18][R134.64], R181 ;  /* 0x000000b586003986 */ /* 0x0001e2000c101112 */
[----:B--2---:R-:W-:Y:S01]  /*ebd0*/  ISETP.LT.AND P3, PT, R137, UR7, !P0 ;  /* 0x0000000789007c0c */ /* 0x004fe2000c761270 */
[----:B------:R-:W1:Y:S01]  /*ebe0*/  LDCU UR4, c[0x0][0x39c] ;  /* 0x00007380ff0477ac */ /* 0x000e620008000800 */
[CC--:B------:R-:W-:Y:S01]  /*ebf0*/  LEA.HI.X.SX32 R137, R138.reuse, R2.reuse, 0x1, P6 ;  /* 0x000000028a897211 */ /* 0x0c0fe200030f0eff */
[----:B------:R-:W-:Y:S01]  /*ec00*/  VIADD R138, R138, UR5 ;  /* 0x000000058a8a7c36 */ /* 0x000fe20008000000 */
[----:B------:R-:W-:Y:S01]  /*ec10*/  SHF.R.S32.HI R139, RZ, 0x8, R139 ;  /* 0x00000008ff8b7819 */ /* 0x000fe2000001148b */
[----:B---3--:R-:W-:Y:S01]  /*ec20*/  VIADD R133, R0, 0x76 ;  /* 0x0000007600857836 */ /* 0x008fe20000000000 */
[----:B------:R-:W2:Y:S02]  /*ec30*/  LDCU UR7, c[0x0][0x39c] ;  /* 0x00007380ff0777ac */ /* 0x000ea40008000800 */
[C---:B------:R-:W-:Y:S01]  /*ec40*/  IADD3 R132, P6, PT, R138.reuse, R3, RZ ;  /* 0x000000038a847210 */ /* 0x040fe20007fde0ff */
[----:B------:R3:W-:Y:S01]  /*ec50*/  @P5 STG.E.U8 desc[UR18][R136.64], R139 ;  /* 0x0000008b88005986 */ /* 0x0007e2000c101112 */
[----:B----4-:R-:W-:Y:S01]  /*ec60*/  ISETP.LT.AND P5, PT, R133, UR6, !P0 ;  /* 0x0000000685007c0c */ /* 0x010fe2000c7a1270 */
[----:B------:R-:W4:Y:S01]  /*ec70*/  LDCU UR6, c[0x0][0x39c] ;  /* 0x00007380ff0677ac */ /* 0x000f220008000800 */
[C---:B------:R-:W-:Y:S01]  /*ec80*/  LEA.HI.X.SX32 R133, R138.reuse, R2, 0x1, P6 ;  /* 0x000000028a857211 */ /* 0x040fe200030f0eff */
[----:B------:R-:W-:Y:S01]  /*ec90*/  VIADD R138, R138, UR5 ;  /* 0x000000058a8a7c36 */ /* 0x000fe20008000000 */
[----:B------:R-:W-:Y:S01]  /*eca0*/  F2FP.SATFINITE.E4M3.F32.PACK_AB_MERGE_C R183, R183, R182, RZ ;  /* 0x000000b6b7b7723e */ /* 0x000fe200048070ff */
[----:B0-----:R-:W-:-:S03]  /*ecb0*/  VIADD R135, R0, 0x77 ;  /* 0x0000007700877836 */ /* 0x001fc60000000000 */
[----:B------:R-:W-:Y:S02]  /*ecc0*/  PRMT R141, R183, 0x9910, RZ ;  /* 0x00009910b78d7816 */ /* 0x000fe400000000ff */
[CC--:B------:R-:W-:Y:S01]  /*ecd0*/  IADD3 R134, P6, PT, R138.reuse, R3.reuse, RZ ;  /* 0x000000038a867210 */ /* 0x0c0fe20007fde0ff */
[----:B------:R0:W-:Y:S01]  /*ece0*/  @P2 STG.E.U8 desc[UR18][R132.64], R183 ;  /* 0x000000b784002986 */ /* 0x0001e2000c101112 */
[----:B---3--:R-:W-:Y:S01]  /*ecf0*/  VIADD R139, R138, UR5 ;  /* 0x000000058a8b7c36 */ /* 0x008fe20008000000 */
[----:B-1----:R-:W-:Y:S01]  /*ed00*/  ISETP.LT.AND P2, PT, R135, UR4, !P0 ;  /* 0x0000000487007c0c */ /* 0x002fe2000c741270 */
[----:B------:R-:W-:Y:S01]  /*ed10*/  VIADD R137, R0, 0x78 ;  /* 0x0000007800897836 */ /* 0x000fe20000000000 */
[----:B------:R-:W-:Y:S01]  /*ed20*/  LEA.HI.X.SX32 R135, R138, R2, 0x1, P6 ;  /* 0x000000028a877211 */ /* 0x000fe200030f0eff */
[----:B------:R-:W1:Y:S01]  /*ed30*/  LDCU UR4, c[0x0][0x39c] ;  /* 0x00007380ff0477ac */ /* 0x000e620008000800 */
[----:B------:R-:W-:Y:S02]  /*ed40*/  SHF.R.S32.HI R141, RZ, 0x8, R141 ;  /* 0x00000008ff8d7819 */ /* 0x000fe4000001148d */
[----:B------:R-:W-:Y:S01]  /*ed50*/  IADD3 R136, P6, PT, R139, R3, RZ ;  /* 0x000000038b887210 */ /* 0x000fe20007fde0ff */
[----:B------:R-:W-:-:S02]  /*ed60*/  VIADD R138, R0, 0x79 ;  /* 0x00000079008a7836 */ /* 0x000fc40000000000 */
[----:B------:R3:W-:Y:S01]  /*ed70*/  @P4 STG.E.U8 desc[UR18][R134.64], R141 ;  /* 0x0000008d86004986 */ /* 0x0007e2000c101112 */
[----:B--2---:R-:W-:Y:S01]  /*ed80*/  ISETP.LT.AND P4, PT, R137, UR7, !P0 ;  /* 0x0000000789007c0c */ /* 0x004fe2000c781270 */
[----:B------:R-:W2:Y:S01]  /*ed90*/  LDCU UR7, c[0x0][0x39c] ;  /* 0x00007380ff0777ac */ /* 0x000ea20008000800 */
[C---:B------:R-:W-:Y:S01]  /*eda0*/  LEA.HI.X.SX32 R137, R139.reuse, R2, 0x1, P6 ;  /* 0x000000028b897211 */ /* 0x040fe200030f0eff */
[----:B------:R-:W-:Y:S01]  /*edb0*/  VIADD R139, R139, UR5 ;  /* 0x000000058b8b7c36 */ /* 0x000fe20008000000 */
[----:B------:R-:W-:Y:S02]  /*edc0*/  F2FP.SATFINITE.E4M3.F32.PACK_AB_MERGE_C R185, R185, R184, RZ ;  /* 0x000000b8b9b9723e */ /* 0x000fe400048070ff */
[----:B----4-:R-:W-:Y:S02]  /*edd0*/  ISETP.LT.AND P6, PT, R138, UR6, !P0 ;  /* 0x000000068a007c0c */ /* 0x010fe4000c7c1270 */
[----:B0-----:R-:W-:Y:S01]  /*ede0*/  PRMT R133, R185, 0x9910, RZ ;  /* 0x00009910b9857816 */ /* 0x001fe200000000ff */
[----:B------:R0:W-:Y:S01]  /*edf0*/  @P1 STG.E.U8 desc[UR18][R136.64], R185 ;  /* 0x000000b988001986 */ /* 0x0001e2000c101112 */
[CC--:B------:R-:W-:Y:S01]  /*ee00*/  IADD3 R132, P1, PT, R139.reuse, R3.reuse, RZ ;  /* 0x000000038b847210 */ /* 0x0c0fe20007f3e0ff */
[----:B------:R-:W-:Y:S01]  /*ee10*/  VIADD R138, R139, UR5 ;  /* 0x000000058b8a7c36 */ /* 0x000fe20008000000 */
[----:B------:R-:W-:Y:S01]  /*ee20*/  F2FP.SATFINITE.E4M3.F32.PACK_AB_MERGE_C R187, R187, R186, RZ ;  /* 0x000000babbbb723e */ /* 0x000fe200048070ff */
[----:B---3--:R-:W-:Y:S01]  /*ee30*/  IMAD.MOV.U32 R141, RZ, RZ, R133 ;  /* 0x000000ffff8d7224 */ /* 0x008fe200078e0085 */
[----:B------:R-:W-:Y:S01]  /*ee40*/  LEA.HI.X.SX32 R133, R139, R2, 0x1, P1 ;  /* 0x000000028b857211 */ /* 0x000fe200008f0eff */
[----:B------:R-:W-:Y:S01]  /*ee50*/  VIADD R139, R0, 0x7a ;  /* 0x0000007a008b7836 */ /* 0x000fe20000000000 */
[----:B------:R-:W-:Y:S01]  /*ee60*/  IADD3 R134, P1, PT, R138, R3, RZ ;  /* 0x000000038a867210 */ /* 0x000fe20007f3e0ff */
[----:B------:R-:W3:Y:S01]  /*ee70*/  LDCU UR6, c[0x0][0x39c] ;  /* 0x00007380ff0677ac */ /* 0x000ee20008000800 */
[----:B------:R-:W-:-:S02]  /*ee80*/  SHF.R.S32.HI R141, RZ, 0x8, R141 ;  /* 0x00000008ff8d7819 */ /* 0x000fc4000001148d */
[C---:B------:R-:W-:Y:S02]  /*ee90*/  LEA.HI.X.SX32 R135, R138.reuse, R2, 0x1, P1 ;  /* 0x000000028a877211 */ /* 0x040fe400008f0eff */
[----:B-1----:R-:W-:Y:S01]  /*eea0*/  ISETP.LT.AND P1, PT, R139, UR4, !P0 ;  /* 0x000000048b007c0c */ /* 0x002fe2000c721270 */
[----:B------:R-:W1:Y:S01]  /*eeb0*/  LDCU UR4, c[0x0][0x39c] ;  /* 0x00007380ff0477ac */ /* 0x000e620008000800 */
        /* <DEDUP_REMOVED lines=10> */
[C---:B0-----:R-:W-:Y:S02]  /*ef60*/  VIADD R134, R0.reuse, 0x7d ;  /* 0x0000007d00867836 */ /* 0x041fe40000000000 */
[----:B------:R0:W-:Y:S01]  /*ef70*/  @P2 STG.E.U8 desc[UR18][R136.64], R141 ;  /* 0x0000008d88002986 */ /* 0x0001e2000c101112 */
[----:B--2---:R-:W-:Y:S01]  /*ef80*/  ISETP.LT.AND P2, PT, R133, UR7, !P0 ;  /* 0x0000000785007c0c */ /* 0x004fe2000c741270 */
[----:B------:R-:W-:Y:S01]  /*ef90*/  VIADD R142, R0, 0x7b ;  /* 0x0000007b008e7836 */ /* 0x000fe20000000000 */
[C---:B------:R-:W-:Y:S01]  /*efa0*/  LEA.HI.X.SX32 R133, R139.reuse, R2, 0x1, P5 ;  /* 0x000000028b857211 */ /* 0x040fe200028f0eff */
[----:B------:R-:W-:Y:S01]  /*efb0*/  VIADD R139, R139, UR5 ;  /* 0x000000058b8b7c36 */ /* 0x000fe20008000000 */
[----:B------:R-:W-:Y:S01]  /*efc0*/  F2FP.SATFINITE.E4M3.F32.PACK_AB_MERGE_C R189, R189, R188, RZ ;  /* 0x000000bcbdbd723e */ /* 0x000fe200048070ff */
[----:B------:R-:W2:Y:S01]  /*efd0*/  LDCU UR7, c[0x0][0x39c] ;  /* 0x00007380ff0777ac */ /* 0x000ea20008000800 */
[----:B-1----:R-:W-:Y:S01]  /*efe0*/  ISETP.LT.AND P5, PT, R134, UR4, !P0 ;  /* 0x0000000486007c0c */ /* 0x002fe2000c7a1270 */
[----:B------:R-:W1:Y:S01]  /*eff0*/  LDCU UR4, c[0x0][0x39c] ;  /* 0x00007380ff0477ac */ /* 0x000e620008000800 */
[----:B------:R-:W-:Y:S01]  /*f000*/  PRMT R135, R189, 0x9910, RZ ;  /* 0x00009910bd877816 */ /* 0x000fe200000000ff */
[----:B------:R4:W-:Y:S01]  /*f010*/  @P4 STG.E.U8 desc[UR18][R132.64], R189 ;  /* 0x000000bd84004986 */ /* 0x0009e2000c101112 */
[----:B---3--:R-:W-:Y:S01]  /*f020*/  ISETP.LT.AND P3, PT, R142, UR6, !P0 ;  /* 0x000000068e007c0c */ /* 0x008fe2000c761270 */
[----:B------:R-:W3:Y:S01]  /*f030*/  LDCU UR6, c[0x0][0x39c] ;  /* 0x00007380ff0677ac */ /* 0x000ee20008000800 */
        /* <DEDUP_REMOVED lines=8> */
[----:B------:R-:W-:Y:S01]  /*f0c0*/  VIADD R138, R138, UR5 ;  /* 0x000000058a8a7c36 */ /* 0x000fe20008000000 */
[----:B------:R-:W-:Y:S01]  /*f0d0*/  F2FP.SATFINITE.E4M3.F32.PACK_AB_MERGE_C R191, R191, R190, RZ ;  /* 0x000000bebfbf723e */ /* 0x000fe200048070ff */
[----:B------:R-:W-:Y:S01]  /*f0e0*/  VIADD R133, R0, 0x7f ;  /* 0x0000007f00857836 */ /* 0x000fe20000000000 */
[----:B------:R0:W-:Y:S01]  /*f0f0*/  @P6 STG.E.U8 desc[UR18][R134.64], R139 ;  /* 0x0000008b86006986 */ /* 0x0001e2000c101112 */
[----:B-1----:R-:W-:-:S02]  /*f100*/  ISETP.LT.AND P4, PT, R132, UR4, !P0 ;  /* 0x0000000484007c0c */ /* 0x002fc4000c781270 */
[----:B------:R-:W-:Y:S02]  /*f110*/  F2FP.SATFINITE.E4M3.F32.PACK_AB_MERGE_C R193, R193, R192, RZ ;  /* 0x000000c0c1c1723e */ /* 0x000fe400048070ff */
[----:B------:R-:W-:Y:S01]  /*f120*/  PRMT R141, R191, 0x9910, RZ ;  /* 0x00009910bf8d7816 */ /* 0x000fe200000000ff */
[----:B------:R1:W-:Y:S01]  /*f130*/  @P1 STG.E.U8 desc[UR18][R136.64], R191 ;  /* 0x000000bf88001986 */ /* 0x0003e2000c101112 */
[----:B------:R-:W-:Y:S01]  /*f140*/  IADD3 R132, P6, PT, R138, R3, RZ ;  /* 0x000000038a847210 */ /* 0x000fe20007fde0ff */
[----:B------:R-:W-:Y:S01]  /*f150*/  VIADD R140, R0, 0x80 ;  /* 0x00000080008c7836 */ /* 0x000fe20000000000 */
[----:B---3--:R-:W-:Y:S01]  /*f160*/  ISETP.LT.AND P1, PT, R133, UR6, !P0 ;  /* 0x0000000685007c0c */ /* 0x008fe2000c721270 */
[----:B------:R-:W3:Y:S01]  /*f170*/  LDCU UR6, c[0x0][0x39c] ;  /* 0x00007380ff0677ac */ /* 0x000ee20008000800 */
[C---:B------:R-:W-:Y:S01]  /*f180*/  LEA.HI.X.SX32 R133, R138.reuse, R2, 0x1, P6 ;  /* 0x000000028a857211 */ /* 0x040fe200030f0eff */
[----:B------:R-:W-:Y:S01]  /*f190*/  VIADD R138, R138, UR5 ;  /* 0x000000058a8a7c36 */ /* 0x000fe20008000000 */
[----:B------:R-:W-:Y:S01]  /*f1a0*/  SHF.R.S32.HI R141, RZ, 0x8, R141 ;  /* 0x00000008ff8d7819 */ /* 0x000fe2000001148d */
[----:B------:R-:W4:Y:S02]  /*f1b0*/  LDCU UR4, c[0x0][0x39c] ;  /* 0x00007380ff0477ac */ /* 0x000f240008000800 */
[----:B0-----:R-:W-:-:S02]  /*f1c0*/  VIADD R139, R138, UR5 ;  /* 0x000000058a8b7c36 */ /* 0x001fc40008000000 */
[----:B------:R0:W-:Y:S01]  /*f1d0*/  @P3 STG.E.U8 desc[UR18][R132.64], R141 ;  /* 0x0000008d84003986 */ /* 0x0001e2000c101112 */
[CC--:B------:R-:W-:Y:S02]  /*f1e0*/  IADD3 R134, P3, PT, R138.reuse, R3.reuse, RZ ;  /* 0x000000038a867210 */ /* 0x0c0fe40007f7e0ff */
[----:B-1----:R-:W-:Y:S02]  /*f1f0*/  PRMT R137, R193, 0x9910, RZ ;  /* 0x00009910c1897816 */ /* 0x002fe400000000ff */
[-C--:B------:R-:W-:Y:S02]  /*f200*/  LEA.HI.X.SX32 R135, R138, R2.reuse, 0x1, P3 ;  /* 0x000000028a877211 */ /* 0x080fe400018f0eff */
[C---:B------:R-:W-:Y:S01]  /*f210*/  IADD3 R136, P3, PT, R139.reuse, R3, RZ ;  /* 0x000000038b887210 */ /* 0x040fe20007f7e0ff */
[----:B------:R-:W-:Y:S01]  /*f220*/  IMAD.MOV.U32 R138, RZ, RZ, R137 ;  /* 0x000000ffff8a7224 */ /* 0x000fe200078e0089 */
[----:B--2---:R-:W-:Y:S01]  /*f230*/  ISETP.LT.AND P6, PT, R140, UR7, !P0 ;  /* 0x000000078c007c0c */ /* 0x004fe2000c7c1270 */
[----:B------:R-:W1:Y:S01]  /*f240*/  LDCU UR7, c[0x0][0x39c] ;  /* 0x00007380ff0777ac */ /* 0x000e620008000800 */
        /* <DEDUP_REMOVED lines=9> */
[----:B---3--:R-:W-:Y:S01]  /*f2e0*/  ISETP.LT.AND P3, PT, R133, UR6, !P0 ;  /* 0x0000000685007c0c */ /* 0x008fe2000c761270 */
[----:B------:R-:W-:Y:S01]  /*f2f0*/  VIADD R138, R0, 0x83 ;  /* 0x00000083008a7836 */ /* 0x000fe20000000000 */
[----:B----4-:R-:W-:Y:S01]  /*f300*/  ISETP.LT.AND P2, PT, R140, UR4, !P0 ;  /* 0x000000048c007c0c */ /* 0x010fe2000c741270 */
[----:B------:R-:W3:Y:S01]  /*f310*/  LDCU UR4, c[0x0][0x39c] ;  /* 0x00007380ff0477ac */ /* 0x000ee20008000800 */
[C---:B------:R-:W-:Y:S01]  /*f320*/  LEA.HI.X.SX32 R133, R139.reuse, R2, 0x1, P5 ;  /* 0x000000028b857211 */ /* 0x040fe200028f0eff */
[----:B------:R-:W-:Y:S01]  /*f330*/  VIADD R139, R139, UR5 ;  /* 0x000000058b8b7c36 */ /* 0x000fe20008000000 */
[----:B0-----:R-:W-:Y:S01]  /*f340*/  PRMT R135, R195, 0x9910, RZ ;  /* 0x00009910c3877816 */ /* 0x001fe200000000ff */
[----:B------:R-:W0:Y:S01]  /*f350*/  LDCU UR6, c[0x0][0x39c] ;  /* 0x00007380ff0677ac */ /* 0x000e220008000800 */
[----:B-1----:R-:W-:Y:S01]  /*f360*/  ISETP.LT.AND P5, PT, R138, UR7, !P0 ;  /* 0x000000078a007c0c */ /* 0x002fe2000c7a1270 */
[----:B------:R1:W-:Y:S01]  /*f370*/  @P4 STG.E.U8 desc[UR18][R132.64], R195 ;  /* 0x000000c384004986 */ /* 0x0003e2000c101112 */
[----:B------:R-:W-:Y:S01]  /*f380*/  IADD3 R134, P4, PT, R139, R3, RZ ;  /* 0x000000038b867210 */ /* 0x000fe20007f9e0ff */
[----:B--2---:R-:W-:Y:S01]  /*f390*/  IMAD.MOV.U32 R136, RZ, RZ, R135 ;  /* 0x000000ffff887224 */ /* 0x004fe200078e0087 */
[----:B------:R-:W-:Y:S01]  /*f3a0*/  F2FP.SATFINITE.E4M3.F32.PACK_AB_MERGE_C R141, R69, R68, RZ ;  /* 0x00000044458d723e */ /* 0x000fe200048070ff */
[C---:B------:R-:W-:Y:S01]  /*f3b0*/  VIADD R138, R139.reuse, UR5 ;  /* 0x000000058b8a7c36 */ /* 0x040fe20008000000 */
[----:B------:R-:W-:Y:S01]  /*f3c0*/  LEA.HI.X.SX32 R135, R139, R2, 0x1, P4 ;  /* 0x000000028b877211 */ /* 0x000fe200020f0eff */
[----:B------:R-:W2:Y:S01]  /*f3d0*/  LDCU UR7, c[0x0][0x39c] ;  /* 0x00007380ff0777ac */ /* 0x000ea20008000800 */
[----:B------:R-:W-:-:S02]  /*f3e0*/  SHF.R.S32.HI R139, RZ, 0x8, R136 ;  /* 0x00000008ff8b7819 */ /* 0x000fc40000011488 */
[----:B------:R-:W-:Y:S01]  /*f3f0*/  IADD3 R136, P4, PT, R138, R3, RZ ;  /* 0x000000038a887210 */ /* 0x000fe20007f9e0ff */
[----:B------:R-:W-:-:S03]  /*f400*/  VIADD R68, R0, 0x84 ;  /* 0x0000008400447836 */ /* 0x000fc60000000000 */
[C---:B------:R-:W-:Y:S01]  /*f410*/  LEA.HI.X.SX32 R137, R138.reuse, R2, 0x1, P4 ;  /* 0x000000028a897211 */ /* 0x040fe200020f0eff */
[----:B------:R-:W-:Y:S01]  /*f420*/  VIADD R138, R138, UR5 ;  /* 0x000000058a8a7c36 */ /* 0x000fe20008000000 */
[----:B------:R4:W-:Y:S01]  /*f430*/  @P1 STG.E.U8 desc[UR18][R134.64], R139 ;  /* 0x0000008b86001986 */ /* 0x0009e2000c101112 */
[----:B---3--:R-:W-:Y:S01]  /*f440*/  ISETP.LT.AND P1, PT, R68, UR4, !P0 ;  /* 0x0000000444007c0c */ /* 0x008fe2000c721270 */
[----:B------:R-:W3:Y:S01]  /*f450*/  LDCU UR4, c[0x0][0x39c] ;  /* 0x00007380ff0477ac */ /* 0x000ee20008000800 */
[----:B-1----:R-:W-:Y:S02]  /*f460*/  PRMT R132, R141, 0x9910, RZ ;  /* 0x000099108d847816 */ /* 0x002fe400000000ff */
[----:B------:R-:W-:Y:S01]  /*f470*/  IADD3 R68, P4, PT, R138, R3, RZ ;  /* 0x000000038a447210 */ /* 0x000fe20007f9e0ff */
[----:B------:R-:W-:-:S03]  /*f480*/  VIADD R133, R0, 0x85 ;  /* 0x0000008500857836 */ /* 0x000fc60000000000 */
[C---:B------:R-:W-:Y:S01]  /*f490*/  LEA.HI.X.SX32 R69, R138.reuse, R2, 0x1, P4 ;  /* 0x000000028a457211 */ /* 0x040fe200020f0eff */
[----:B------:R-:W-:Y:S01]  /*f4a0*/  VIADD R138, R138, UR5 ;  /* 0x000000058a8a7c36 */ /* 0x000fe20008000000 */
[----:B----4-:R-:W-:Y:S01]  /*f4b0*/  SHF.R.S32.HI R135, RZ, 0x8, R132 ;  /* 0x00000008ff877819 */ /* 0x010fe20000011484 */
[----:B------:R1:W-:Y:S01]  /*f4c0*/  @P6 STG.E.U8 desc[UR18][R136.64], R141 ;  /* 0x0000008d88006986 */ /* 0x0003e2000c101112 */
[----:B------:R-:W-:Y:S01]  /*f4d0*/  F2FP.SATFINITE.E4M3.F32.PACK_AB_MERGE_C R139, R71, R70, RZ ;  /* 0x00000046478b723e */ /* 0x000fe200048070ff */
[----:B------:R-:W-:Y:S02]  /*f4e0*/  VIADD R132, R0, 0x86 ;  /* 0x0000008600847836 */ /* 0x000fe40000000000 */
[----:B------:R4:W-:Y:S01]  /*f4f0*/  @P2 STG.E.U8 desc[UR18][R68.64], R135 ;  /* 0x0000008744002986 */ /* 0x0009e2000c101112 */
[CC--:B------:R-:W-:Y:S01]  /*f500*/  IADD3 R70, P2, PT, R138.reuse, R3.reuse, RZ ;  /* 0x000000038a467210 */ /* 0x0c0fe20007f5e0ff */
[C---:B------:R-:W-:Y:S01]  /*f510*/  VIADD R134, R138.reuse, UR5 ;  /* 0x000000058a867c36 */ /* 0x040fe20008000000 */
[----:B0-----:R-:W-:Y:S01]  /*f520*/  ISETP.LT.AND P4, PT, R133, UR6, !P0 ;  /* 0x0000000685007c0c */ /* 0x001fe2000c781270 */
[----:B------:R-:W0:Y:S01]  /*f530*/  LDCU UR6, c[0x0][0x39c] ;  /* 0x00007380ff0677ac */ /* 0x000e220008000800 */
[----:B------:R-:W-:Y:S01]  /*f540*/  LEA.HI.X.SX32 R71, R138, R2, 0x1, P2 ;  /* 0x000000028a477211 */ /* 0x000fe200010f0eff */
[----:B------:R-:W-:Y:S01]  /*f550*/  VIADD R133, R0, 0x87 ;  /* 0x0000008700857836 */ /* 0x000fe20000000000 */
[----:B---3--:R-:W-:Y:S01]  /*f560*/  ISETP.LT.AND P2, PT, R132, UR4, !P0 ;  /* 0x0000000484007c0c */ /* 0x008fe2000c741270 */
[----:B------:R-:W3:Y:S01]  /*f570*/  LDCU UR4, c[0x0][0x39c] ;  /* 0x00007380ff0477ac */ /* 0x000ee20008000800 */
[----:B------:R-:W-:Y:S01]  /*f580*/  IADD3 R132, P6, PT, R134, R3, RZ ;  /* 0x0000000386847210 */ /* 0x000fe20007fde0ff */
[----:B------:R5:W-:Y:S01]  /*f590*/  @P3 STG.E.U8 desc[UR18][R70.64], R139 ;  /* 0x0000008b46003986 */ /* 0x000be2000c101112 */
[----:B-1----:R-:W-:-:S02]  /*f5a0*/  PRMT R136, R139, 0x9910, RZ ;  /* 0x000099108b887816 */ /* 0x002fc400000000ff */
[----:B--2---:R-:W-:Y:S01]  /*f5b0*/  ISETP.LT.AND P3, PT, R133, UR7, !P0 ;  /* 0x0000000785007c0c */ /* 0x004fe2000c761270 */
[----:B----4-:R-:W-:Y:S01]  /*f5c0*/  VIADD R69, R0, 0x88 ;  /* 0x0000008800457836 */ /* 0x010fe20000000000 */
[C---:B------:R-:W-:Y:S01]  /*f5d0*/  LEA.HI.X.SX32 R133, R134.reuse, R2, 0x1, P6 ;  /* 0x0000000286857211 */ /* 0x040fe200030f0eff */
[----:B------:R-:W-:Y:S01]  /*f5e0*/  VIADD R134, R134, UR5 ;  /* 0x0000000586867c36 */ /* 0x000fe20008000000 */
[----:B------:R-:W-:Y:S01]  /*f5f0*/  SHF.R.S32.HI R135, RZ, 0x8, R136 ;  /* 0x00000008ff877819 */ /* 0x000fe20000011488 */
[----:B------:R-:W1:Y:S01]  /*f600*/  LDCU UR7, c[0x0][0x39c] ;  /* 0x00007380ff0777ac */ /* 0x000e620008000800 */
[----:B------:R-:W-:Y:S02]  /*f610*/  F2FP.SATFINITE.E4M3.F32.PACK_AB_MERGE_C R137, R73, R72, RZ ;  /* 0x000000484989723e */ /* 0x000fe400048070ff */
[-C--:B------:R-:W-:Y:S01]  /*f620*/  IADD3 R68, P6, PT, R134, R3.reuse, RZ ;  /* 0x0000000386447210 */ /* 0x080fe20007fde0ff */
[----:B------:R2:W-:Y:S01]  /*f630*/  @P5 STG.E.U8 desc[UR18][R132.64], R135 ;  /* 0x0000008784005986 */ /* 0x0005e2000c101112 */
[----:B0-----:R-:W-:Y:S01]  /*f640*/  ISETP.LT.AND P5, PT, R69, UR6, !P0 ;  /* 0x0000000645007c0c */ /* 0x001fe2000c7a1270 */
[----:B-----5:R-:W-:Y:S01]  /*f650*/  VIADD R71, R0, 0x89 ;  /* 0x0000008900477836 */ /* 0x020fe20000000000 */
[C---:B------:R-:W-:Y:S01]  /*f660*/  LEA.HI.X.SX32 R69, R134.reuse, R2, 0x1, P6 ;  /* 0x0000000286457211 */ /* 0x040fe200030f0eff */
[----:B------:R-:W-:Y:S01]  /*f670*/  VIADD R134, R134, UR5 ;  /* 0x0000000586867c36 */ /* 0x000fe20008000000 */
[----:B------:R-:W-:Y:S01]  /*f680*/  PRMT R72, R137, 0x9910, RZ ;  /* 0x0000991089487816 */ /* 0x000fe200000000ff */
[----:B------:R-:W-:Y:S01]  /*f690*/  VIADD R73, R0, 0x8a ;  /* 0x0000008a00497836 */ /* 0x000fe20000000000 */
[----:B------:R-:W-:Y:S01]  /*f6a0*/  F2FP.SATFINITE.E4M3.F32.PACK_AB_MERGE_C R75, R75, R74, RZ ;  /* 0x0000004a4b4b723e */ /* 0x000fe200048070ff */
[----:B------:R-:W0:Y:S01]  /*f6b0*/  LDCU UR6, c[0x0][0x39c] ;  /* 0x00007380ff0677ac */ /* 0x000e220008000800 */
[C---:B------:R-:W-:Y:S01]  /*f6c0*/  IADD3 R70, P6, PT, R134.reuse, R3, RZ ;  /* 0x0000000386467210 */ /* 0x040fe20007fde0ff */
[----:B--2---:R-:W-:Y:S01]  /*f6d0*/  IMAD.MOV.U32 R133, RZ, RZ, R72 ;  /* 0x000000ffff857224 */ /* 0x004fe200078e0048 */
[----:B------:R2:W-:Y:S01]  /*f6e0*/  @P1 STG.E.U8 desc[UR18][R68.64], R137 ;  /* 0x0000008944001986 */ /* 0x0005e2000c101112 */
[C---:B------:R-:W-:Y:S01]  /*f6f0*/  VIADD R132, R134.reuse, UR5 ;  /* 0x0000000586847c36 */ /* 0x040fe20008000000 */
[----:B---3--:R-:W-:Y:S01]  /*f700*/  ISETP.LT.AND P1, PT, R71, UR4, !P0 ;  /* 0x0000000447007c0c */ /* 0x008fe2000c721270 */
[----:B------:R-:W3:Y:S01]  /*f710*/  LDCU UR4, c[0x0][0x39c] ;  /* 0x00007380ff0477ac */ /* 0x000ee20008000800 */
[----:B------:R-:W-:-:S02]  /*f720*/  LEA.HI.X.SX32 R71, R134, R2, 0x1, P6 ;  /* 0x0000000286477211 */ /* 0x000fc400030f0eff */
[----:B------:R-:W-:Y:S02]  /*f730*/  SHF.R.S32.HI R133, RZ, 0x8, R133 ;  /* 0x00000008ff857819 */ /* 0x000fe40000011485 */
[----:B------:R-:W-:-:S03]  /*f740*/  IADD3 R72, P6, PT, R132, R3, RZ ;  /* 0x0000000384487210 */ /* 0x000fc60007fde0ff */
[----:B------:R4:W-:Y:S01]  /*f750*/  @P4 STG.E.U8 desc[UR18][R70.64], R133 ;  /* 0x0000008546004986 */ /* 0x0009e2000c101112 */
[----:B-1----:R-:W-:Y:S02]  /*f760*/  ISETP.LT.AND P4, PT, R73, UR7, !P0 ;  /* 0x0000000749007c0c */ /* 0x002fe4000c781270 */
[----:B------:R-:W-:Y:S02]  /*f770*/  F2FP.SATFINITE.E4M3.F32.PACK_AB_MERGE_C R135, R77, R76, RZ ;  /* 0x0000004c4d87723e */ /* 0x000fe400048070ff */
[C---:B------:R-:W-:Y:S01]  /*f780*/  LEA.HI.X.SX32 R73, R132.reuse, R2, 0x1, P6 ;  /* 0x0000000284497211 */ /* 0x040fe200030f0eff */
[----:B------:R-:W-:Y:S01]  /*f790*/  VIADD R132, R132, UR5 ;  /* 0x0000000584847c36 */ /* 0x000fe20008000000 */
[----:B------:R-:W1:Y:S03]  /*f7a0*/  LDCU UR7, c[0x0][0x39c] ;  /* 0x00007380ff0777ac */ /* 0x000e660008000800 */
[----:B------:R5:W-:Y:S01]  /*f7b0*/  @P2 STG.E.U8 desc[UR18][R72.64], R75 ;  /* 0x0000004b48002986 */ /* 0x000be2000c101112 */
[C---:B--2---:R-:W-:Y:S01]  /*f7c0*/  IADD3 R68, P2, PT, R132.reuse, R3, RZ ;  /* 0x0000000384447210 */ /* 0x044fe20007f5e0ff */
[----:B------:R-:W-:-:S02]  /*f7d0*/  VIADD R74, R132, UR5 ;  /* 0x00000005844a7c36 */ /* 0x000fc40008000000 */
[----:B------:R-:W-:Y:S01]  /*f7e0*/  VIADD R76, R0, 0x8c ;  /* 0x0000008c004c7836 */ /* 0x000fe20000000000 */
[-C--:B------:R-:W-:Y:S02]  /*f7f0*/  LEA.HI.X.SX32 R69, R132, R2.reuse, 0x1, P2 ;  /* 0x0000000284457211 */ /* 0x080fe400010f0eff */
[-C--:B----4-:R-:W-:Y:S02]  /*f800*/  IADD3 R70, P2, PT, R74, R3.reuse, RZ ;  /* 0x000000034a467210 */ /* 0x090fe40007f5e0ff */
[----:B------:R-:W-:Y:S01]  /*f810*/  PRMT R77, R75, 0x9910, RZ ;  /* 0x000099104b4d7816 */ /* 0x000fe200000000ff */
[----:B------:R-:W-:Y:S01]  /*f820*/  VIADD R134, R0, 0x8b ;  /* 0x0000008b00867836 */ /* 0x000fe20000000000 */
[----:B------:R-:W-:Y:S02]  /*f830*/  LEA.HI.X.SX32 R71, R74, R2, 0x1, P2 ;  /* 0x000000024a477211 */ /* 0x000fe400010f0eff */
[----:B---3--:R-:W-:Y:S01]  /*f840*/  ISETP.LT.AND P2, PT, R76, UR4, !P0 ;  /* 0x000000044c007c0c */ /* 0x008fe2000c741270 */
[----:B------:R-:W2:Y:S01]  /*f850*/  LDCU UR4, c[0x0][0x39c] ;  /* 0x00007380ff0477ac */ /* 0x000ea20008000800 */
[----:B------:R-:W-:Y:S01]  /*f860*/  SHF.R.S32.HI R77, RZ, 0x8, R77 ;  /* 0x00000008ff4d7819 */ /* 0x000fe2000001144d */
[----:B------:R-:W-:Y:S01]  /*f870*/  VIADD R74, R74, UR5 ;  /* 0x000000054a4a7c36 */ /* 0x000fe20008000000 */
[----:B0-----:R-:W-:Y:S01]  /*f880*/  ISETP.LT.AND P6, PT, R134, UR6, !P0 ;  /* 0x0000000686007c0c */ /* 0x001fe2000c7c1270 */
[----:B------:R-:W0:Y:S01]  /*f890*/  LDCU UR6, c[0x0][0x39c] ;  /* 0x00007380ff0677ac */ /* 0x000e220008000800 */
[----:B------:R-:W-:Y:S01]  /*f8a0*/  PRMT R76, R135, 0x9910, RZ ;  /* 0x00009910874c7816 */ /* 0x000fe200000000ff */
[----:B------:R3:W-:Y:S01]  /*f8b0*/  @P3 STG.E.U8 desc[UR18][R68.64], R77 ;  /* 0x0000004d44003986 */ /* 0x0007e2000c101112 */
[C---:B-----5:R-:W-:Y:S01]  /*f8c0*/  IADD3 R72, P3, PT, R74.reuse, R3, RZ ;  /* 0x000000034a487210 */ /* 0x060fe20007f7e0ff */
[----:B------:R-:W-:-:S03]  /*f8d0*/  VIADD R75, R74, UR5 ;  /* 0x000000054a4b7c36 */ /* 0x000fc60008000000 */
[-C--:B------:R-:W-:Y:S01]  /*f8e0*/  LEA.HI.X.SX32 R73, R74, R2.reuse, 0x1, P3 ;  /* 0x000000024a497211 */ /* 0x080fe200018f0eff */
[----:B------:R4:W-:Y:S01]  /*f8f0*/  @P5 STG.E.U8 desc[UR18][R70.64], R135 ;  /* 0x0000008746005986 */ /* 0x0009e2000c101112 */
[----:B---3--:R-:W-:Y:S01]  /*f900*/  SHF.R.S32.HI R77, RZ, 0x8, R76 ;  /* 0x00000008ff4d7819 */ /* 0x008fe2000001144c */
[C---:B------:R-:W-:Y:S01]  /*f910*/  VIADD R69, R0.reuse, 0x8e ;  /* 0x0000008e00457836 */ /* 0x040fe20000000000 */
[-C--:B------:R-:W-:Y:S01]  /*f920*/  IADD3 R68, P5, PT, R75, R3.reuse, RZ ;  /* 0x000000034b447210 */ /* 0x080fe20007fbe0ff */
[C---:B----4-:R-:W-:Y:S02]  /*f930*/  VIADD R70, R0.reuse, 0x8f ;  /* 0x0000008f00467836 */ /* 0x050fe40000000000 */
[----:B------:R3:W-:Y:S01]  /*f940*/  @P1 STG.E.U8 desc[UR18][R72.64], R77 ;  /* 0x0000004d48001986 */ /* 0x0007e2000c101112 */
[----:B-1----:R-:W-:Y:S01]  /*f950*/  ISETP.LT.AND P1, PT, R69, UR7, !P0 ;  /* 0x0000000745007c0c */ /* 0x002fe2000c721270 */
[----:B------:R-:W-:Y:S01]  /*f960*/  VIADD R132, R0, 0x8d ;  /* 0x0000008d00847836 */ /* 0x000fe20000000000 */
[C---:B------:R-:W-:Y:S01]  /*f970*/  LEA.HI.X.SX32 R69, R75.reuse, R2, 0x1, P5 ;  /* 0x000000024b457211 */ /* 0x040fe200028f0eff */
[----:B------:R-:W-:Y:S01]  /*f980*/  VIADD R75, R75, UR5 ;  /* 0x000000054b4b7c36 */ /* 0x000fe20008000000 */
[----:B------:R-:W-:Y:S01]  /*f990*/  F2FP.SATFINITE.E4M3.F32.PACK_AB_MERGE_C R79, R79, R78, RZ ;  /* 0x0000004e4f4f723e */ /* 0x000fe200048070ff */
[----:B------:R-:W1:Y:S01]  /*f9a0*/  LDCU UR7, c[0x0][0x39c] ;  /* 0x00007380ff0777ac */ /* 0x000e620008000800 */
[----:B--2---:R-:W-:Y:S01]  /*f9b0*/  ISETP.LT.AND P5, PT, R70, UR4, !P0 ;  /* 0x0000000446007c0c */ /* 0x004fe2000c7a1270 */
[----:B------:R-:W2:Y:S01]  /*f9c0*/  LDCU UR4, c[0x0][0x39c] ;  /* 0x00007380ff0477ac */ /* 0x000ea20008000800 */
[----:B------:R-:W-:Y:S01]  /*f9d0*/  PRMT R71, R79, 0x9910, RZ ;  /* 0x000099104f477816 */ /* 0x000fe200000000ff */
[----:B------:R4:W-:Y:S01]  /*f9e0*/  @P4 STG.E.U8 desc[UR18][R68.64], R79 ;  /* 0x0000004f44004986 */ /* 0x0009e2000c101112 */
[----:B0-----:R-:W-:Y:S01]  /*f9f0*/  ISETP.LT.AND P3, PT, R132, UR6, !P0 ;  /* 0x0000000684007c0c */ /* 0x001fe2000c761270 */
[----:B------:R-:W0:Y:S01]  /*fa00*/  LDCU UR6, c[0x0][0x39c] ;  /* 0x00007380ff0677ac */ /* 0x000e220008000800 */
[C---:B------:R-:W-:Y:S01]  /*fa10*/  IADD3 R70, P4, PT, R75.reuse, R3, RZ ;  /* 0x000000034b467210 */ /* 0x040fe20007f9e0ff */
[----:B------:R-:W-:-:S02]  /*fa20*/  VIADD R74, R75, UR5 ;  /* 0x000000054b4a7c36 */ /* 0x000fc40008000000 */
[----:B---3--:R-:W-:Y:S01]  /*fa30*/  IMAD.MOV.U32 R73, RZ, RZ, R71 ;  /* 0x000000ffff497224 */ /* 0x008fe200078e0047 */
        /* <DEDUP_REMOVED lines=15> */
[----:B0-----:R-:W-:Y:S01]  /*fb30*/  ISETP.LT.AND P2, PT, R69, UR6, !P0 ;  /* 0x0000000645007c0c */ /* 0x001fe2000c741270 */
[----:B------:R-:W0:Y:S01]  /*fb40*/  LDCU UR6, c[0x0][0x39c] ;  /* 0x00007380ff0677ac */ /* 0x000e220008000800 */
[C---:B------:R-:W-:Y:S01]  /*fb50*/  LEA.HI.X.SX32 R69, R74.reuse, R2, 0x1, P6 ;  /* 0x000000024a457211 */ /* 0x040fe200030f0eff */
[----:B------:R-:W-:Y:S01]  /*fb60*/  VIADD R74, R74, UR5 ;  /* 0x000000054a4a7c36 */ /* 0x000fe20008000000 */
[----:B------:R-:W-:Y:S01]  /*fb70*/  SHF.R.S32.HI R77, RZ, 0x8, R77 ;  /* 0x00000008ff4d7819 */ /* 0x000fe2000001144d */
[----:B------:R-:W4:Y:S02]  /*fb80*/  LDCU UR4, c[0x0][0x39c] ;  /* 0x00007380ff0477ac */ /* 0x000f240008000800 */
[----:B---3--:R-:W-:-:S02]  /*fb90*/  VIADD R75, R74, UR5 ;  /* 0x000000054a4b7c36 */ /* 0x008fc40008000000 */
[----:B------:R3:W-:Y:S01]  /*fba0*/  @P3 STG.E.U8 desc[UR18][R68.64], R77 ;  /* 0x0000004d44003986 */ /* 0x0007e2000c101112 */
[CC--:B------:R-:W-:Y:S02]  /*fbb0*/  IADD3 R70, P3, PT, R74.reuse, R3.reuse, RZ ;  /* 0x000000034a467210 */ /* 0x0c0fe40007f7e0ff */
[----:B--2---:R-:W-:Y:S02]  /*fbc0*/  PRMT R73, R83, 0x9910, RZ ;  /* 0x0000991053497816 */ /* 0x004fe400000000ff */
[-C--:B------:R-:W-:Y:S02]  /*fbd0*/  LEA.HI.X.SX32 R71, R74, R2.reuse, 0x1, P3 ;  /* 0x000000024a477211 */ /* 0x080fe400018f0eff */
[C---:B------:R-:W-:Y:S01]  /*fbe0*/  IADD3 R72, P3, PT, R75.reuse, R3, RZ ;  /* 0x000000034b487210 */ /* 0x040fe20007f7e0ff */
[----:B------:R-:W-:Y:S01]  /*fbf0*/  IMAD.MOV.U32 R74, RZ, RZ, R73 ;  /* 0x000000ffff4a7224 */ /* 0x000fe200078e0049 */
[----:B-1----:R-:W-:Y:S01]  /*fc00*/  ISETP.LT.AND P6, PT, R76, UR7, !P0 ;  /* 0x000000074c007c0c */ /* 0x002fe2000c7c1270 */
[----:B------:R-:W1:Y:S01]  /*fc10*/  LDCU UR7, c[0x0][0x39c] ;  /* 0x00007380ff0777ac */ /* 0x000e620008000800 */
[C---:B------:R-:W-:Y:S01]  /*fc20*/  LEA.HI.X.SX32 R73, R75.reuse, R2, 0x1, P3 ;  /* 0x000000024b497211 */ /* 0x040fe200018f0eff */
[----:B------:R-:W-:Y:S01]  /*fc30*/  VIADD R75, R75, UR5 ;  /* 0x000000054b4b7c36 */ /* 0x000fe20008000000 */
[----:B---3--:R-:W-:Y:S01]  /*fc40*/  SHF.R.S32.HI R77, RZ, 0x8, R74 ;  /* 0x00000008ff4d7819 */ /* 0x008fe2000001144a */
[----:B------:R2:W-:Y:S01]  /*fc50*/  @P1 STG.E.U8 desc[UR18][R70.64], R83 ;  /* 0x0000005346001986 */ /* 0x0005e2000c101112 */
[----:B------:R-:W-:-:S02]  /*fc60*/  VIADD R69, R0, 0x94 ;  /* 0x0000009400457836 */ /* 0x000fc40000000000 */
[C---:B------:R-:W-:Y:S01]  /*fc70*/  VIADD R76, R0.reuse, 0x93 ;  /* 0x00000093004c7836 */ /* 0x040fe20000000000 */
[----:B------:R3:W-:Y:S01]  /*fc80*/  @P5 STG.E.U8 desc[UR18][R72.64], R77 ;  /* 0x0000004d48005986 */ /* 0x0007e2000c101112 */
[-C--:B------:R-:W-:Y:S02]  /*fc90*/  IADD3 R68, P5, PT, R75, R3.reuse, RZ ;  /* 0x000000034b447210 */ /* 0x080fe40007fbe0ff */
[----:B------:R-:W-:Y:S02]  /*fca0*/  F2FP.SATFINITE.E4M3.F32.PACK_AB_MERGE_C R85, R85, R84, RZ ;  /* 0x000000545555723e */ /* 0x000fe400048070ff */
[----:B0-----:R-:W-:Y:S01]  /*fcb0*/  ISETP.LT.AND P3, PT, R69, UR6, !P0 ;  /* 0x0000000645007c0c */ /* 0x001fe2000c761270 */
[----:B------:R-:W-:Y:S01]  /*fcc0*/  VIADD R74, R0, 0x95 ;  /* 0x00000095004a7836 */ /* 0x000fe20000000000 */
[----:B----4-:R-:W-:Y:S01]  /*fcd0*/  ISETP.LT.AND P1, PT, R76, UR4, !P0 ;  /* 0x000000044c007c0c */ /* 0x010fe2000c721270 */
[----:B------:R-:W0:Y:S01]  /*fce0*/  LDCU UR4, c[0x0][0x39c] ;  /* 0x00007380ff0477ac */ /* 0x000e220008000800 */
[C---:B------:R-:W-:Y:S01]  /*fcf0*/  LEA.HI.X.SX32 R69, R75.reuse, R2, 0x1, P5 ;  /* 0x000000024b457211 */ /* 0x040fe200028f0eff */
[----:B------:R-:W-:Y:S01]  /*fd00*/  VIADD R75, R75, UR5 ;  /* 0x000000054b4b7c36 */ /* 0x000fe20008000000 */
[----:B--2---:R-:W-:Y:S01]  /*fd10*/  PRMT R71, R85, 0x9910, RZ ;  /* 0x0000991055477816 */ /* 0x004fe200000000ff */
[----:B------:R-:W2:Y:S01]  /*fd20*/  LDCU UR6, c[0x0][0x39c] ;  /* 0x00007380ff0677ac */ /* 0x000ea20008000800 */
[----:B-1----:R-:W-:Y:S01]  /*fd30*/  ISETP.LT.AND P5, PT, R74, UR7, !P0 ;  /* 0x000000074a007c0c */ /* 0x002fe2000c7a1270 */
        /* <DEDUP_REMOVED lines=13> */
[----:B0-----:R-:W-:Y:S01]  /*fe10*/  ISETP.LT.AND P2, PT, R76, UR4, !P0 ;  /* 0x000000044c007c0c */ /* 0x001fe2000c741270 */
[----:B------:R-:W0:Y:S01]  /*fe20*/  LDCU UR4, c[0x0][0x39c] ;  /* 0x00007380ff0477ac */ /* 0x000e220008000800 */
[----:B------:R-:W-:Y:S02]  /*fe30*/  PRMT R77, R87, 0x9910, RZ ;  /* 0x00009910574d7816 */ /* 0x000fe400000000ff */
[C---:B-1----:R-:W-:Y:S02]  /*fe40*/  IADD3 R68, P4, PT, R74.reuse, R3, RZ ;  /* 0x000000034a447210 */ /* 0x042fe40007f9e0ff */
        /* <DEDUP_REMOVED lines=9> */
[----:B--2---:R-:W-:Y:S01]  /*fee0*/  ISETP.LT.AND P4, PT, R76, UR6, !P0 ;  /* 0x000000064c007c0c */ /* 0x004fe2000c781270 */
[----:B------:R-:W2:Y:S01]  /*fef0*/  LDCU UR6, c[0x0][0x39c] ;  /* 0x00007380ff0677ac */ /* 0x000ea20008000800 */
[----:B------:R-:W-:Y:S01]  /*ff00*/  PRMT R76, R89, 0x9910, RZ ;  /* 0x00009910594c7816 */ /* 0x000fe200000000ff */
[----:B-1----:R-:W-:Y:S01]  /*ff10*/  VIADD R72, R0, 0x98 ;  /* 0x0000009800487836 */ /* 0x002fe20000000000 */
[----:B------:R-:W-:Y:S01]  /*ff20*/  LEA.HI.X.SX32 R71, R74, R2, 0x1, P1 ;  /* 0x000000024a477211 */ /* 0x000fe200008f0eff */
[----:B------:R-:W-:-:S03]  /*ff30*/  VIADD R73, R0, 0x99 ;  /* 0x0000009900497836 */ /* 0x000fc60000000000 */
[----:B0-----:R-:W-:Y:S01]  /*ff40*/  ISETP.LT.AND P1, PT, R72, UR4, !P0 ;  /* 0x0000000448007c0c */ /* 0x001fe2000c721270 */
[----:B------:R-:W-:Y:S01]  /*ff50*/  IMAD.MOV.U32 R74, RZ, RZ, R76 ;  /* 0x000000ffff4a7224 */ /* 0x000fe200078e004c */
[-C--:B------:R-:W-:Y:S01]  /*ff60*/  IADD3 R72, P6, PT, R75, R3.reuse, RZ ;  /* 0x000000034b487210 */ /* 0x080fe20007fde0ff */
[----:B------:R0:W-:Y:S01]  /*ff70*/  @P3 STG.E.U8 desc[UR18][R70.64], R89 ;  /* 0x0000005946003986 */ /* 0x0001e2000c101112 */
[----:B---3--:R-:W-:Y:S01]  /*ff80*/  ISETP.LT.AND P3, PT, R73, UR7, !P0 ;  /* 0x0000000749007c0c */ /* 0x008fe2000c761270 */
[----:B------:R-:W1:Y:S01]  /*ff90*/  LDCU UR4, c[0x0][0x39c] ;  /* 0x00007380ff0477ac */ /* 0x000e620008000800 */
        /* <DEDUP_REMOVED lines=8> */
[----:B--2---:R-:W-:Y:S01]  /*10020*/  ISETP.LT.AND P5, PT, R69, UR6, !P0 ;  /* 0x0000000645007c0c */ /* 0x004fe2000c7a1270 */
[C---:B0-----:R-:W-:Y:S01]  /*10030*/  VIADD R71, R0.reuse, 0x9b ;  /* 0x0000009b00477836 */ /* 0x041fe20000000000 */
[CC--:B------:R-:W-:Y:S01]  /*10040*/  LEA.HI.X.SX32 R69, R75.reuse, R2.reuse, 0x1, P6 ;  /* 0x000000024b457211 */ /* 0x0c0fe200030f0eff */
[----:B------:R-:W-:Y:S01]  /*10050*/  VIADD R75, R75, UR5 ;  /* 0x000000054b4b7c36 */ /* 0x000fe20008000000 */
[----:B------:R-:W-:Y:S01]  /*10060*/  PRMT R74, R91, 0x9910, RZ ;  /* 0x000099105b4a7816 */ /* 0x000fe200000000ff */
[----:B------:R-:W0:Y:S03]  /*10070*/  LDCU UR6, c[0x0][0x39c] ;  /* 0x00007380ff0677ac */ /* 0x000e260008000800 */
[-C--:B------:R-:W-:Y:S01]  /*10080*/  IADD3 R70, P6, PT, R75, R3.reuse, RZ ;  /* 0x000000034b467210 */ /* 0x080fe20007fde0ff */
[----:B------:R2:W-:Y:S01]  /*10090*/  @P2 STG.E.U8 desc[UR18][R68.64], R91 ;  /* 0x0000005b44002986 */ /* 0x0005e2000c101112 */
[----:B----4-:R-:W-:Y:S01]  /*100a0*/  IMAD.MOV.U32 R72, RZ, RZ, R74 ;  /* 0x000000ffff487224 */ /* 0x010fe200078e004a */
[----:B-1----:R-:W-:Y:S01]  /*100b0*/  ISETP.LT.AND P2, PT, R71, UR4, !P0 ;  /* 0x0000000447007c0c */ /* 0x002fe2000c741270 */
[C---:B------:R-:W-:Y:S01]  /*100c0*/  VIADD R74, R75.reuse, UR5 ;  /* 0x000000054b4a7c36 */ /* 0x040fe20008000000 */
[----:B------:R-:W-:Y:S01]  /*100d0*/  LEA.HI.X.SX32 R71, R75, R2, 0x1, P6 ;  /* 0x000000024b477211 */ /* 0x000fe200030f0eff */
[----:B------:R-:W-:Y:S01]  /*100e0*/  VIADD R73, R0, 0x9c ;  /* 0x0000009c00497836 */ /* 0x000fe20000000000 */
[----:B------:R-:W-:Y:S01]  /*100f0*/  SHF.R.S32.HI R75, RZ, 0x8, R72 ;  /* 0x00000008ff4b7819 */ /* 0x000fe20000011448 */
[----:B------:R-:W1:Y:S01]  /*10100*/  LDCU UR4, c[0x0][0x39c] ;  /* 0x00007380ff0477ac */ /* 0x000e620008000800 */
        /* <DEDUP_REMOVED lines=9> */
[C---:B--2---:R-:W-:Y:S01]  /*101a0*/  IADD3 R68, P1, PT, R74.reuse, R3, RZ ;  /* 0x000000034a447210 */ /* 0x044fe20007f3e0ff */
        /* <DEDUP_REMOVED lines=8> */
[----:B-1----:R-:W-:Y:S01]  /*10230*/  ISETP.LT.AND P1, PT, R74, UR4, !P0 ;  /* 0x000000044a007c0c */ /* 0x002fe2000c721270 */
        /* <DEDUP_REMOVED lines=235> */
[-C--:B------:R-:W-:Y:S01]  /*110f0*/  IADD3 R70, P4, PT, R75, R3.reuse, RZ ;  /* 0x000000034b467210 */ /* 0x080fe20007f9e0ff */
[----:B--2---:R-:W-:Y:S01]  /*11100*/  IMAD.MOV.U32 R72, RZ, RZ, R71 ;  /* 0x000000ffff487224 */ /* 0x004fe200078e0047 */
[----:B------:R-:W-:Y:S01]  /*11110*/  F2FP.SATFINITE.E4M3.F32.PACK_AB_MERGE_C R123, R123, R122, RZ ;  /* 0x0000007a7b7b723e */ /* 0x000fe200048070ff */
[C---:B------:R-:W-:Y:S01]  /*11120*/  VIADD R74, R75.reuse, UR5 ;  /* 0x000000054b4a7c36 */ /* 0x040fe20008000000 */
[----:B------:R-:W-:Y:S01]  /*11130*/  LEA.HI.X.SX32 R71, R75, R2, 0x1, P4 ;  /* 0x000000024b477211 */ /* 0x000fe200020f0eff */
[----:B------:R-:W-:Y:S01]  /*11140*/  VIADD R76, R0, 0xba ;  /* 0x000000ba004c7836 */ /* 0x000fe20000000000 */
[----:B------:R-:W-:Y:S01]  /*11150*/  SHF.R.S32.HI R75, RZ, 0x8, R72 ;  /* 0x00000008ff4b7819 */ /* 0x000fe20000011448 */
[----:B------:R-:W2:Y:S01]  /*11160*/  LDCU UR7, c[0x0][0x39c] ;  /* 0x00007380ff0777ac */ /* 0x000ea20008000800 */
[----:B------:R-:W-:-:S04]  /*11170*/  IADD3 R72, P4, PT, R74, R3, RZ ;  /* 0x000000034a487210 */ /* 0x000fc80007f9e0ff */
[CC--:B------:R-:W-:Y:S01]  /*11180*/  LEA.HI.X.SX32 R73, R74.reuse, R2.reuse, 0x1, P4 ;  /* 0x000000024a497211 */ /* 0x0c0fe200020f0eff */
[----:B------:R-:W-:Y:S01]  /*11190*/  VIADD R74, R74, UR5 ;  /* 0x000000054a4a7c36 */ /* 0x000fe20008000000 */
[----:B------:R4:W-:Y:S01]  /*111a0*/  @P2 STG.E.U8 desc[UR18][R70.64], R75 ;  /* 0x0000004b46002986 */ /* 0x0009e2000c101112 */
[----:B---3--:R-:W-:Y:S01]  /*111b0*/  ISETP.LT.AND P2, PT, R76, UR4, !P0 ;  /* 0x000000044c007c0c */ /* 0x008fe2000c741270 */
[----:B------:R-:W3:Y:S01]  /*111c0*/  LDCU UR4, c[0x0][0x39c] ;  /* 0x00007380ff0477ac */ /* 0x000ee20008000800 */
        /* <DEDUP_REMOVED lines=14> */
[----:B-1----:R-:W-:Y:S01]  /*112b0*/  VIADD R72, R0, 0xbc ;  /* 0x000000bc00487836 */ /* 0x002fe20000000000 */
[----:B------:R-:W-:Y:S01]  /*112c0*/  LEA.HI.X.SX32 R71, R74, R2, 0x1, P1 ;  /* 0x000000024a477211 */ /* 0x000fe200008f0eff */
[----:B------:R-:W-:-:S03]  /*112d0*/  VIADD R73, R0, 0xbd ;  /* 0x000000bd00497836 */ /* 0x000fc60000000000 */
[----:B---3--:R-:W-:Y:S01]  /*112e0*/  ISETP.LT.AND P1, PT, R72, UR4, !P0 ;  /* 0x0000000448007c0c */ /* 0x008fe2000c721270 */
[----:B------:R-:W-:Y:S01]  /*112f0*/  IMAD.MOV.U32 R74, RZ, RZ, R76 ;  /* 0x000000ffff4a7224 */ /* 0x000fe200078e004c */
[-C--:B------:R-:W-:Y:S01]  /*11300*/  IADD3 R72, P6, PT, R75, R3.reuse, RZ ;  /* 0x000000034b487210 */ /* 0x080fe20007fde0ff */
[----:B------:R1:W-:Y:S01]  /*11310*/  @P3 STG.E.U8 desc[UR18][R70.64], R125 ;  /* 0x0000007d46003986 */ /* 0x0003e2000c101112 */
[----:B--2---:R-:W-:Y:S01]  /*11320*/  ISETP.LT.AND P3, PT, R73, UR7, !P0 ;  /* 0x0000000749007c0c */ /* 0x004fe2000c761270 */
        /* <DEDUP_REMOVED lines=66> */
[----:B------:R-:W-:Y:S01]  /*11750*/  PRMT R5, R77, 0x9910, RZ ;  /* 0x000099104d057816 */ /* 0x000fe200000000ff */
[----:B------:R4:W-:Y:S01]  /*11760*/  @P4 STG.E.U8 desc[UR18][R68.64], R77 ;  /* 0x0000004d44004986 */ /* 0x0009e2000c101112 */
[----:B0-----:R-:W-:Y:S01]  /*11770*/  ISETP.LT.AND P3, PT, R78, UR6, !P0 ;  /* 0x000000064e007c0c */ /* 0x001fe2000c761270 */
[----:B------:R-:W0:Y:S01]  /*11780*/  LDCU UR6, c[0x0][0x39c] ;  /* 0x00007380ff0677ac */ /* 0x000e220008000800 */
[C---:B------:R-:W-:Y:S01]  /*11790*/  IADD3 R4, P4, PT, R74.reuse, R3, RZ ;  /* 0x000000034a047210 */ /* 0x040fe20007f9e0ff */
[C---:B--2---:R-:W-:Y:S02]  /*117a0*/  VIADD R72, R74.reuse, UR5 ;  /* 0x000000054a487c36 */ /* 0x044fe40008000000 */
[----:B------:R-:W-:Y:S01]  /*117b0*/  IMAD.MOV.U32 R73, RZ, RZ, R5 ;  /* 0x000000ffff497224 */ /* 0x000fe200078e0005 */
[----:B------:R-:W-:-:S02]  /*117c0*/  LEA.HI.X.SX32 R5, R74, R2, 0x1, P4 ;  /* 0x000000024a057211 */ /* 0x000fc400020f0eff */
[-C--:B------:R-:W-:Y:S02]  /*117d0*/  IADD3 R70, P4, PT, R72, R3.reuse, RZ ;  /* 0x0000000348467210 */ /* 0x080fe40007f9e0ff */
[----:B------:R-:W-:Y:S01]  /*117e0*/  F2FP.SATFINITE.E4M3.F32.PACK_AB_MERGE_C R75, R7, R6, RZ ;  /* 0x00000006074b723e */ /* 0x000fe200048070ff */
[----:B------:R-:W-:Y:S01]  /*117f0*/  VIADD R6, R0, 0xc6 ;  /* 0x000000c600067836 */ /* 0x000fe20000000000 */
[----:B------:R-:W-:Y:S02]  /*11800*/  SHF.R.S32.HI R73, RZ, 0x8, R73 ;  /* 0x00000008ff497819 */ /* 0x000fe40000011449 */
[CC--:B------:R-:W-:Y:S01]  /*11810*/  LEA.HI.X.SX32 R71, R72.reuse, R2.reuse, 0x1, P4 ;  /* 0x0000000248477211 */ /* 0x0c0fe200020f0eff */
[----:B------:R-:W-:Y:S01]  /*11820*/  VIADD R72, R72, UR5 ;  /* 0x0000000548487c36 */ /* 0x000fe20008000000 */
[----:B-1----:R-:W-:Y:S01]  /*11830*/  ISETP.LT.AND P4, PT, R6, UR4, !P0 ;  /* 0x0000000406007c0c */ /* 0x002fe2000c781270 */
[C---:B------:R-:W-:Y:S01]  /*11840*/  VIADD R7, R0.reuse, 0xc7 ;  /* 0x000000c700077836 */ /* 0x040fe20000000000 */
[----:B------:R1:W-:Y:S01]  /*11850*/  @P6 STG.E.U8 desc[UR18][R4.64], R73 ;  /* 0x0000004904006986 */ /* 0x0003e2000c101112 */
[----:B----4-:R-:W-:Y:S01]  /*11860*/  PRMT R69, R75, 0x9910, RZ ;  /* 0x000099104b457816 */ /* 0x010fe200000000ff */
[----:B------:R-:W-:Y:S01]  /*11870*/  VIADD R68, R0, 0xc8 ;  /* 0x000000c800447836 */ /* 0x000fe20000000000 */
[C---:B------:R-:W-:Y:S01]  /*11880*/  IADD3 R6, P6, PT, R72.reuse, R3, RZ ;  /* 0x0000000348067210 */ /* 0x040fe20007fde0ff */
[----:B------:R2:W-:Y:S01]  /*11890*/  @P1 STG.E.U8 desc[UR18][R70.64], R75 ;  /* 0x0000004b46001986 */ /* 0x0005e2000c101112 */
[----:B0-----:R-:W-:Y:S01]  /*118a0*/  ISETP.LT.AND P1, PT, R7, UR6, !P0 ;  /* 0x0000000607007c0c */ /* 0x001fe2000c721270 */
[----:B------:R-:W0:Y:S01]  /*118b0*/  LDCU UR4, c[0x0][0x39c] ;  /* 0x00007380ff0477ac */ /* 0x000e220008000800 */
[C---:B------:R-:W-:Y:S01]  /*118c0*/  LEA.HI.X.SX32 R7, R72.reuse, R2, 0x1, P6 ;  /* 0x0000000248077211 */ /* 0x040fe200030f0eff */
[----:B------:R-:W-:Y:S01]  /*118d0*/  VIADD R72, R72, UR5 ;  /* 0x0000000548487c36 */ /* 0x000fe20008000000 */
[----:B------:R-:W-:Y:S01]  /*118e0*/  SHF.R.S32.HI R69, RZ, 0x8, R69 ;  /* 0x00000008ff457819 */ /* 0x000fe20000011445 */
[----:B------:R-:W4:Y:S01]  /*118f0*/  LDCU UR6, c[0x0][0x39c] ;  /* 0x00007380ff0677ac */ /* 0x000f220008000800 */
[----:B---3--:R-:W-:Y:S01]  /*11900*/  ISETP.LT.AND P6, PT, R68, UR7, !P0 ;  /* 0x0000000744007c0c */ /* 0x008fe2000c7c1270 */
[----:B------:R-:W-:-:S02]  /*11910*/  VIADD R68, R72, UR5 ;  /* 0x0000000548447c36 */ /* 0x000fc40008000000 */
[----:B------:R3:W-:Y:S01]  /*11920*/  @P3 STG.E.U8 desc[UR18][R6.64], R69 ;  /* 0x0000004506003986 */ /* 0x0007e2000c101112 */
[CC--:B-1----:R-:W-:Y:S01]  /*11930*/  IADD3 R4, P3, PT, R72.reuse, R3.reuse, RZ ;  /* 0x0000000348047210 */ /* 0x0c2fe20007f7e0ff */
[----:B------:R-:W1:Y:S01]  /*11940*/  LDCU UR7, c[0x0][0x39c] ;  /* 0x00007380ff0777ac */ /* 0x000e620008000800 */
[----:B--2---:R-:W-:Y:S02]  /*11950*/  F2FP.SATFINITE.E4M3.F32.PACK_AB_MERGE_C R71, R9, R8, RZ ;  /* 0x000000080947723e */ /* 0x004fe400048070ff */
[----:B------:R-:W-:Y:S02]  /*11960*/  LEA.HI.X.SX32 R5, R72, R2, 0x1, P3 ;  /* 0x0000000248057211 */ /* 0x000fe400018f0eff */
[----:B------:R-:W-:Y:S02]  /*11970*/  PRMT R70, R71, 0x9910, RZ ;  /* 0x0000991047467816 */ /* 0x000fe400000000ff */
[----:B------:R-:W-:Y:S02]  /*11980*/  IADD3 R8, P3, PT, R68, R3, RZ ;  /* 0x0000000344087210 */ /* 0x000fe40007f7e0ff */
[----:B---3--:R-:W-:-:S02]  /*11990*/  SHF.R.S32.HI R69, RZ, 0x8, R70 ;  /* 0x00000008ff457819 */ /* 0x008fc40000011446 */
[C---:B------:R-:W-:Y:S01]  /*119a0*/  LEA.HI.X.SX32 R9, R68.reuse, R2, 0x1, P3 ;  /* 0x0000000244097211 */ /* 0x040fe200018f0eff */
[----:B------:R-:W-:Y:S01]  /*119b0*/  VIADD R68, R68, UR5 ;  /* 0x0000000544447c36 */ /* 0x000fe20008000000 */
[----:B------:R2:W-:Y:S01]  /*119c0*/  @P2 STG.E.U8 desc[UR18][R4.64], R71 ;  /* 0x0000004704002986 */ /* 0x0005e2000c101112 */
[C---:B------:R-:W-:Y:S02]  /*119d0*/  VIADD R72, R0.reuse, 0xc9 ;  /* 0x000000c900487836 */ /* 0x040fe40000000000 */
[----:B------:R-:W-:Y:S01]  /*119e0*/  VIADD R7, R0, 0xca ;  /* 0x000000ca00077836 */ /* 0x000fe20000000000 */
[----:B------:R3:W-:Y:S01]  /*119f0*/  @P5 STG.E.U8 desc[UR18][R8.64], R69 ;  /* 0x0000004508005986 */ /* 0x0007e2000c101112 */
[----:B------:R-:W-:Y:S02]  /*11a00*/  IADD3 R6, P5, PT, R68, R3, RZ ;  /* 0x0000000344067210 */ /* 0x000fe40007fbe0ff */
[----:B0-----:R-:W-:Y:S01]  /*11a10*/  ISETP.LT.AND P2, PT, R72, UR4, !P0 ;  /* 0x0000000448007c0c */ /* 0x001fe2000c741270 */
[----:B------:R-:W0:Y:S01]  /*11a20*/  LDCU UR4, c[0x0][0x39c] ;  /* 0x00007380ff0477ac */ /* 0x000e220008000800 */
[----:B----4-:R-:W-:-:S02]  /*11a30*/  ISETP.LT.AND P3, PT, R7, UR6, !P0 ;  /* 0x0000000607007c0c */ /* 0x010fc4000c761270 */
[----:B------:R-:W-:Y:S01]  /*11a40*/  F2FP.SATFINITE.E4M3.F32.PACK_AB_MERGE_C R73, R11, R10, RZ ;  /* 0x0000000a0b49723e */ /* 0x000fe200048070ff */
[----:B------:R-:W4:Y:S01]  /*11a50*/  LDCU UR6, c[0x0][0x39c] ;  /* 0x00007380ff0677ac */ /* 0x000f220008000800 */
[C---:B------:R-:W-:Y:S01]  /*11a60*/  LEA.HI.X.SX32 R7, R68.reuse, R2, 0x1, P5 ;  /* 0x0000000244077211 */ /* 0x040fe200028f0eff */
[----:B------:R-:W-:Y:S01]  /*11a70*/  VIADD R68, R68, UR5 ;  /* 0x0000000544447c36 */ /* 0x000fe20008000000 */
[----:B------:R-:W-:-:S03]  /*11a80*/  PRMT R11, R73, 0x9910, RZ ;  /* 0x00009910490b7816 */ /* 0x000fc600000000ff */
[----:B------:R5:W-:Y:S01]  /*11a90*/  @P4 STG.E.U8 desc[UR18][R6.64], R73 ;  /* 0x0000004906004986 */ /* 0x000be2000c101112 */
[CC--:B--2---:R-:W-:Y:S01]  /*11aa0*/  IADD3 R4, P4, PT, R68.reuse, R3.reuse, RZ ;  /* 0x0000000344047210 */ /* 0x0c4fe20007f9e0ff */
[C---:B------:R-:W-:Y:S01]  /*11ab0*/  VIADD R10, R68.reuse, UR5 ;  /* 0x00000005440a7c36 */ /* 0x040fe20008000000 */
[----:B------:R-:W-:Y:S02]  /*11ac0*/  SHF.R.S32.HI R11, RZ, 0x8, R11 ;  /* 0x00000008ff0b7819 */ /* 0x000fe4000001140b */
[----:B------:R-:W-:Y:S02]  /*11ad0*/  LEA.HI.X.SX32 R5, R68, R2, 0x1, P4 ;  /* 0x0000000244057211 */ /* 0x000fe400020f0eff */
[----:B---3--:R-:W-:Y:S02]  /*11ae0*/  IADD3 R8, P4, PT, R10, R3, RZ ;  /* 0x000000030a087210 */ /* 0x008fe40007f9e0ff */
[----:B------:R-:W-:Y:S01]  /*11af0*/  F2FP.SATFINITE.E4M3.F32.PACK_AB_MERGE_C R69, R13, R12, RZ ;  /* 0x0000000c0d45723e */ /* 0x000fe200048070ff */
[----:B------:R-:W-:Y:S01]  /*11b00*/  VIADD R12, R0, 0xcc ;  /* 0x000000cc000c7836 */ /* 0x000fe20000000000 */
[C---:B------:R-:W-:Y:S01]  /*11b10*/  LEA.HI.X.SX32 R9, R10.reuse, R2, 0x1, P4 ;  /* 0x000000020a097211 */ /* 0x040fe200020f0eff */
[----:B------:R-:W-:Y:S01]  /*11b20*/  VIADD R10, R10, UR5 ;  /* 0x000000050a0a7c36 */ /* 0x000fe20008000000 */
[----:B------:R2:W-:Y:S01]  /*11b30*/  @P1 STG.E.U8 desc[UR18][R4.64], R11 ;  /* 0x0000000b04001986 */ /* 0x0005e2000c101112 */
[----:B------:R-:W-:Y:S01]  /*11b40*/  VIADD R70, R0, 0xcb ;  /* 0x000000cb00467836 */ /* 0x000fe20000000000 */
[----:B0-----:R-:W-:Y:S01]  /*11b50*/  ISETP.LT.AND P1, PT, R12, UR4, !P0 ;  /* 0x000000040c007c0c */ /* 0x001fe2000c721270 */
[----:B------:R-:W0:Y:S01]  /*11b60*/  LDCU UR4, c[0x0][0x39c] ;  /* 0x00007380ff0477ac */ /* 0x000e220008000800 */
[----:B------:R-:W-:-:S02]  /*11b70*/  PRMT R13, R69, 0x9910, RZ ;  /* 0x00009910450d7816 */ /* 0x000fc400000000ff */
[----:B-----5:R-:W-:Y:S02]  /*11b80*/  IADD3 R6, P4, PT, R10, R3, RZ ;  /* 0x000000030a067210 */ /* 0x020fe40007f9e0ff */
[----:B-1----:R-:W-:Y:S01]  /*11b90*/  ISETP.LT.AND P5, PT, R70, UR7, !P0 ;  /* 0x0000000746007c0c */ /* 0x002fe2000c7a1270 */
[----:B------:R-:W1:Y:S01]  /*11ba0*/  LDCU UR7, c[0x0][0x39c] ;  /* 0x00007380ff0777ac */ /* 0x000e620008000800 */
[C---:B------:R-:W-:Y:S01]  /*11bb0*/  LEA.HI.X.SX32 R7, R10.reuse, R2, 0x1, P4 ;  /* 0x000000020a077211 */ /* 0x040fe200020f0eff */
[----:B------:R-:W-:Y:S01]  /*11bc0*/  VIADD R10, R10, UR5 ;  /* 0x000000050a0a7c36 */ /* 0x000fe20008000000 */
[----:B------:R-:W-:Y:S01]  /*11bd0*/  SHF.R.S32.HI R13, RZ, 0x8, R13 ;  /* 0x00000008ff0d7819 */ /* 0x000fe2000001140d */
[----:B------:R-:W-:Y:S01]  /*11be0*/  VIADD R12, R0, 0xcd ;  /* 0x000000cd000c7836 */ /* 0x000fe20000000000 */
[----:B------:R3:W-:Y:S01]  /*11bf0*/  @P6 STG.E.U8 desc[UR18][R8.64], R69 ;  /* 0x0000004508006986 */ /* 0x0007e2000c101112 */
[----:B------:R-:W-:-:S03]  /*11c00*/  F2FP.SATFINITE.E4M3.F32.PACK_AB_MERGE_C R15, R15, R14, RZ ;  /* 0x0000000e0f0f723e */ /* 0x000fc600048070ff */
[----:B------:R5:W-:Y:S01]  /*11c10*/  @P2 STG.E.U8 desc[UR18][R6.64], R13 ;  /* 0x0000000d06002986 */ /* 0x000be2000c101112 */
[C---:B--2---:R-:W-:Y:S01]  /*11c20*/  IADD3 R4, P2, PT, R10.reuse, R3, RZ ;  /* 0x000000030a047210 */ /* 0x044fe20007f5e0ff */
[----:B------:R-:W-:Y:S01]  /*11c30*/  VIADD R11, R10, UR5 ;  /* 0x000000050a0b7c36 */ /* 0x000fe20008000000 */
[----:B----4-:R-:W-:Y:S01]  /*11c40*/  ISETP.LT.AND P4, PT, R12, UR6, !P0 ;  /* 0x000000060c007c0c */ /* 0x010fe2000c781270 */
[----:B------:R-:W2:Y:S01]  /*11c50*/  LDCU UR6, c[0x0][0x39c] ;  /* 0x00007380ff0677ac */ /* 0x000ea20008000800 */
[----:B------:R-:W-:Y:S01]  /*11c60*/  PRMT R12, R15, 0x9910, RZ ;  /* 0x000099100f0c7816 */ /* 0x000fe200000000ff */
[----:B---3--:R-:W-:Y:S01]  /*11c70*/  VIADD R8, R0, 0xce ;  /* 0x000000ce00087836 */ /* 0x008fe20000000000 */
[----:B------:R-:W-:Y:S01]  /*11c80*/  LEA.HI.X.SX32 R5, R10, R2, 0x1, P2 ;  /* 0x000000020a057211 */ /* 0x000fe200010f0eff */
[----:B------:R-:W-:-:S03]  /*11c90*/  VIADD R9, R0, 0xcf ;  /* 0x000000cf00097836 */ /* 0x000fc60000000000 */
[----:B0-----:R-:W-:Y:S01]  /*11ca0*/  ISETP.LT.AND P2, PT, R8, UR4, !P0 ;  /* 0x0000000408007c0c */ /* 0x001fe2000c741270 */
[----:B------:R-:W-:Y:S01]  /*11cb0*/  IMAD.MOV.U32 R10, RZ, RZ, R12 ;  /* 0x000000ffff0a7224 */ /* 0x000fe200078e000c */
[-C--:B------:R-:W-:Y:S01]  /*11cc0*/  IADD3 R8, P6, PT, R11, R3.reuse, RZ ;  /* 0x000000030b087210 */ /* 0x080fe20007fde0ff */
[----:B------:R0:W-:Y:S01]  /*11cd0*/  @P3 STG.E.U8 desc[UR18][R4.64], R15 ;  /* 0x0000000f04003986 */ /* 0x0001e2000c101112 */
[----:B-1----:R-:W-:Y:S01]  /*11ce0*/  ISETP.LT.AND P3, PT, R9, UR7, !P0 ;  /* 0x0000000709007c0c */ /* 0x002fe2000c761270 */
        /* <DEDUP_REMOVED lines=341> */
[----:B------:R-:W-:Y:S02]  /*13240*/  F2FP.SATFINITE.E4M3.F32.PACK_AB_MERGE_C R55, R55, R54, RZ ;  /* 0x000000363737723e */ /* 0x000fe400048070ff */
[----:B------:R-:W-:Y:S01]  /*13250*/  F2FP.SATFINITE.E4M3.F32.PACK_AB_MERGE_C R57, R57, R56, RZ ;  /* 0x000000383939723e */ /* 0x000fe200048070ff */
[----:B------:R-:W-:Y:S01]  /*13260*/  VIADD R12, R0, 0xf7 ;  /* 0x000000f7000c7836 */ /* 0x000fe20000000000 */
[C---:B------:R-:W-:Y:S01]  /*13270*/  LEA.HI.X.SX32 R9, R10.reuse, R2, 0x1, P6 ;  /* 0x000000020a097211 */ /* 0x040fe200030f0eff */
[----:B------:R-:W-:Y:S01]  /*13280*/  VIADD R10, R10, UR5 ;  /* 0x000000050a0a7c36 */ /* 0x000fe20008000000 */
[----:B------:R-:W-:Y:S01]  /*13290*/  F2FP.SATFINITE.E4M3.F32.PACK_AB_MERGE_C R59, R59, R58, RZ ;  /* 0x0000003a3b3b723e */ /* 0x000fe200048070ff */
[----:B------:R-:W3:Y:S02]  /*132a0*/  LDCU UR7, c[0x0][0x39c] ;  /* 0x00007380ff0777ac */ /* 0x000ee40008000800 */
[----:B------:R5:W-:Y:S01]  /*132b0*/  @P2 STG.E.U8 desc[UR18][R8.64], R55 ;  /* 0x0000003708002986 */ /* 0x000be2000c101112 */
[C---:B-1----:R-:W-:Y:S01]  /*132c0*/  IADD3 R6, P2, PT, R10.reuse, R3, RZ ;  /* 0x000000030a067210 */ /* 0x042fe20007f5e0ff */
[----:B----4-:R-:W-:Y:S01]  /*132d0*/  VIADD R11, R10, UR5 ;  /* 0x000000050a0b7c36 */ /* 0x010fe20008000000 */
[----:B------:R-:W-:-:S02]  /*132e0*/  PRMT R13, R55, 0x9910, RZ ;  /* 0x00009910370d7816 */ /* 0x000fc400000000ff */
[-C--:B------:R-:W-:Y:S02]  /*132f0*/  LEA.HI.X.SX32 R7, R10, R2.reuse, 0x1, P2 ;  /* 0x000000020a077211 */ /* 0x080fe400010f0eff */
[C---:B------:R-:W-:Y:S01]  /*13300*/  IADD3 R4, P2, PT, R11.reuse, R3, RZ ;  /* 0x000000030b047210 */ /* 0x040fe20007f5e0ff */
[----:B------:R-:W-:Y:S01]  /*13310*/  VIADD R10, R0, 0xf8 ;  /* 0x000000f8000a7836 */ /* 0x000fe20000000000 */
[----:B------:R-:W-:Y:S02]  /*13320*/  SHF.R.S32.HI R13, RZ, 0x8, R13 ;  /* 0x00000008ff0d7819 */ /* 0x000fe4000001140d */
[C---:B------:R-:W-:Y:S01]  /*13330*/  LEA.HI.X.SX32 R5, R11.reuse, R2, 0x1, P2 ;  /* 0x000000020b057211 */ /* 0x040fe200010f0eff */
[----:B------:R-:W-:Y:S01]  /*13340*/  VIADD R11, R11, UR5 ;  /* 0x000000050b0b7c36 */ /* 0x000fe20008000000 */
[----:B--2---:R-:W-:Y:S01]  /*13350*/  ISETP.LT.AND P2, PT, R10, UR4, !P0 ;  /* 0x000000040a007c0c */ /* 0x004fe2000c741270 */
[----:B------:R-:W1:Y:S01]  /*13360*/  LDCU UR4, c[0x0][0x39c] ;  /* 0x00007380ff0477ac */ /* 0x000e620008000800 */
[----:B------:R2:W-:Y:S01]  /*13370*/  @P3 STG.E.U8 desc[UR18][R6.64], R13 ;  /* 0x0000000d06003986 */ /* 0x0005e2000c101112 */
[----:B------:R-:W-:-:S02]  /*13380*/  PRMT R10, R57, 0x9910, RZ ;  /* 0x00009910390a7816 */ /* 0x000fc400000000ff */
[C---:B-----5:R-:W-:Y:S02]  /*13390*/  IADD3 R8, P3, PT, R11.reuse, R3, RZ ;  /* 0x000000030b087210 */ /* 0x060fe40007f7e0ff */
[----:B0-----:R-:W-:Y:S01]  /*133a0*/  ISETP.LT.AND P6, PT, R12, UR6, !P0 ;  /* 0x000000060c007c0c */ /* 0x001fe2000c7c1270 */
[----:B------:R-:W0:Y:S01]  /*133b0*/  LDCU UR6, c[0x0][0x39c] ;  /* 0x00007380ff0677ac */ /* 0x000e220008000800 */
[C---:B------:R-:W-:Y:S01]  /*133c0*/  LEA.HI.X.SX32 R9, R11.reuse, R2, 0x1, P3 ;  /* 0x000000020b097211 */ /* 0x040fe200018f0eff */
[----:B------:R-:W-:Y:S01]  /*133d0*/  VIADD R11, R11, UR5 ;  /* 0x000000050b0b7c36 */ /* 0x000fe20008000000 */
[----:B--2---:R-:W-:Y:S01]  /*133e0*/  SHF.R.S32.HI R7, RZ, 0x8, R10 ;  /* 0x00000008ff077819 */ /* 0x004fe2000001140a */
[----:B------:R2:W-:Y:S01]  /*133f0*/  @P5 STG.E.U8 desc[UR18][R4.64], R57 ;  /* 0x0000003904005986 */ /* 0x0005e2000c101112 */
[----:B------:R-:W-:-:S03]  /*13400*/  VIADD R6, R0, 0xfb ;  /* 0x000000fb00067836 */ /* 0x000fc60000000000 */
[----:B------:R4:W-:Y:S01]  /*13410*/  @P1 STG.E.U8 desc[UR18][R8.64], R7 ;  /* 0x0000000708001986 */ /* 0x0009e2000c101112 */
[----:B--2---:R-:W-:-:S04]  /*13420*/  IADD3 R4, P1, PT, R11, R3, RZ ;  /* 0x000000030b047210 */ /* 0x004fc80007f3e0ff */
[CC--:B------:R-:W-:Y:S01]  /*13430*/  LEA.HI.X.SX32 R5, R11.reuse, R2.reuse, 0x1, P1 ;  /* 0x000000020b057211 */ /* 0x0c0fe200008f0eff */
[----:B------:R-:W-:Y:S01]  /*13440*/  VIADD R11, R11, UR5 ;  /* 0x000000050b0b7c36 */ /* 0x000fe20008000000 */
[----:B-1----:R-:W-:Y:S01]  /*13450*/  ISETP.LT.AND P1, PT, R6, UR4, !P0 ;  /* 0x0000000406007c0c */ /* 0x002fe2000c721270 */
[----:B------:R-:W1:Y:S01]  /*13460*/  LDCU UR4, c[0x0][0x39c] ;  /* 0x00007380ff0477ac */ /* 0x000e620008000800 */
[----:B------:R-:W-:Y:S01]  /*13470*/  VIADD R14, R0, 0xf9 ;  /* 0x000000f9000e7836 */ /* 0x000fe20000000000 */
[----:B------:R2:W-:Y:S01]  /*13480*/  @P4 STG.E.U8 desc[UR18][R4.64], R59 ;  /* 0x0000003b04004986 */ /* 0x0005e2000c101112 */
[C---:B------:R-:W-:Y:S01]  /*13490*/  IADD3 R6, P4, PT, R11.reuse, R3, RZ ;  /* 0x000000030b067210 */ /* 0x040fe20007f9e0ff */
[----:B------:R-:W-:Y:S01]  /*134a0*/  VIADD R10, R11, UR5 ;  /* 0x000000050b0a7c36 */ /* 0x000fe20008000000 */
[----:B------:R-:W-:Y:S02]  /*134b0*/  PRMT R13, R59, 0x9910, RZ ;  /* 0x000099103b0d7816 */ /* 0x000fe400000000ff */
[----:B0-----:R-:W-:Y:S01]  /*134c0*/  ISETP.LT.AND P5, PT, R14, UR6, !P0 ;  /* 0x000000060e007c0c */ /* 0x001fe2000c7a1270 */
[----:B------:R-:W0:Y:S01]  /*134d0*/  LDCU UR6, c[0x0][0x39c] ;  /* 0x00007380ff0677ac */ /* 0x000e220008000800 */
[----:B----4-:R-:W-:-:S02]  /*134e0*/  LEA.HI.X.SX32 R7, R11, R2, 0x1, P4 ;  /* 0x000000020b077211 */ /* 0x010fc400020f0eff */
[-C--:B------:R-:W-:Y:S02]  /*134f0*/  IADD3 R8, P4, PT, R10, R3.reuse, RZ ;  /* 0x000000030a087210 */ /* 0x080fe40007f9e0ff */
[----:B------:R-:W-:Y:S01]  /*13500*/  SHF.R.S32.HI R13, RZ, 0x8, R13 ;  /* 0x00000008ff0d7819 */ /* 0x000fe2000001140d */
[----:B------:R-:W-:Y:S01]  /*13510*/  VIADD R11, R0, 0xfd ;  /* 0x000000fd000b7836 */ /* 0x000fe20000000000 */
[----:B------:R-:W-:Y:S02]  /*13520*/  F2FP.SATFINITE.E4M3.F32.PACK_AB_MERGE_C R61, R61, R60, RZ ;  /* 0x0000003c3d3d723e */ /* 0x000fe400048070ff */
[CC--:B------:R-:W-:Y:S01]  /*13530*/  LEA.HI.X.SX32 R9, R10.reuse, R2.reuse, 0x1, P4 ;  /* 0x000000020a097211 */ /* 0x0c0fe200020f0eff */
[----:B------:R-:W-:Y:S02]  /*13540*/  VIADD R10, R10, UR5 ;  /* 0x000000050a0a7c36 */ /* 0x000fe40008000000 */
[----:B------:R-:W-:Y:S01]  /*13550*/  VIADD R12, R0, 0xfa ;  /* 0x000000fa000c7836 */ /* 0x000fe20000000000 */
[----:B------:R4:W-:Y:S01]  /*13560*/  @P6 STG.E.U8 desc[UR18][R6.64], R13 ;  /* 0x0000000d06006986 */ /* 0x0009e2000c101112 */
[----:B-1----:R-:W-:Y:S01]  /*13570*/  ISETP.LT.AND P4, PT, R11, UR4, !P0 ;  /* 0x000000040b007c0c */ /* 0x002fe2000c781270 */
[C---:B------:R-:W-:Y:S01]  /*13580*/  VIADD R11, R10.reuse, UR5 ;  /* 0x000000050a0b7c36 */ /* 0x040fe20008000000 */
[----:B------:R-:W-:Y:S01]  /*13590*/  PRMT R17, R61, 0x9910, RZ ;  /* 0x000099103d117816 */ /* 0x000fe200000000ff */
[----:B------:R1:W-:Y:S01]  /*135a0*/  @P2 STG.E.U8 desc[UR18][R8.64], R61 ;  /* 0x0000003d08002986 */ /* 0x0003e2000c101112 */
[----:B--2---:R-:W-:Y:S01]  /*135b0*/  IADD3 R4, P2, PT, R10, R3, RZ ;  /* 0x000000030a047210 */ /* 0x004fe20007f5e0ff */
[----:B------:R-:W2:Y:S01]  /*135c0*/  LDCU UR4, c[0x0][0x39c] ;  /* 0x00007380ff0477ac */ /* 0x000ea20008000800 */
[----:B---3--:R-:W-:Y:S01]  /*135d0*/  ISETP.LT.AND P3, PT, R12, UR7, !P0 ;  /* 0x000000070c007c0c */ /* 0x008fe2000c761270 */
[----:B------:R-:W-:Y:S01]  /*135e0*/  VIADD R12, R0, 0xfc ;  /* 0x000000fc000c7836 */ /* 0x000fe20000000000 */
[----:B------:R-:W-:Y:S01]  /*135f0*/  LEA.HI.X.SX32 R5, R10, R2, 0x1, P2 ;  /* 0x000000020a057211 */ /* 0x000fe200010f0eff */
[----:B------:R-:W-:Y:S01]  /*13600*/  VIADD R10, R11, UR5 ;  /* 0x000000050b0a7c36 */ /* 0x000fe20008000000 */
[----:B------:R-:W-:-:S02]  /*13610*/  SHF.R.S32.HI R17, RZ, 0x8, R17 ;  /* 0x00000008ff117819 */ /* 0x000fc40000011411 */
[----:B0-----:R-:W-:Y:S01]  /*13620*/  ISETP.LT.AND P6, PT, R12, UR6, !P0 ;  /* 0x000000060c007c0c */ /* 0x001fe2000c7c1270 */
[----:B------:R-:W0:Y:S01]  /*13630*/  LDCU UR6, c[0x0][0x39c] ;  /* 0x00007380ff0677ac */ /* 0x000e220008000800 */
[C---:B----4-:R-:W-:Y:S01]  /*13640*/  VIADD R13, R10.reuse, UR5 ;  /* 0x000000050a0d7c36 */ /* 0x050fe20008000000 */
[----:B------:R3:W-:Y:S01]  /*13650*/  @P5 STG.E.U8 desc[UR18][R4.64], R17 ;  /* 0x0000001104005986 */ /* 0x0007e2000c101112 */
[-C--:B------:R-:W-:Y:S02]  /*13660*/  IADD3 R6, P2, PT, R11, R3.reuse, RZ ;  /* 0x000000030b067210 */ /* 0x080fe40007f5e0ff */
[----:B------:R-:W-:Y:S01]  /*13670*/  VIADD R14, R13, UR5 ;  /* 0x000000050d0e7c36 */ /* 0x000fe20008000000 */
[----:B-1----:R-:W-:-:S03]  /*13680*/  IADD3 R8, P5, PT, R10, R3, RZ ;  /* 0x000000030a087210 */ /* 0x002fc60007fbe0ff */
[----:B------:R-:W-:Y:S01]  /*13690*/  VIADD R16, R14, UR5 ;  /* 0x000000050e107c36 */ /* 0x000fe20008000000 */
[-C--:B------:R-:W-:Y:S01]  /*136a0*/  LEA.HI.X.SX32 R7, R11, R2.reuse, 0x1, P2 ;  /* 0x000000020b077211 */ /* 0x080fe200010f0eff */
[----:B------:R-:W-:Y:S01]  /*136b0*/  VIADD R18, R0, 0xfe ;  /* 0x000000fe00127836 */ /* 0x000fe20000000000 */
[----:B------:R-:W-:Y:S01]  /*136c0*/  LEA.HI.X.SX32 R9, R10, R2, 0x1, P5 ;  /* 0x000000020a097211 */ /* 0x000fe200028f0eff */
[----:B------:R-:W-:Y:S01]  /*136d0*/  VIADD R15, R16, UR5 ;  /* 0x00000005100f7c36 */ /* 0x000fe20008000000 */
[-C--:B------:R-:W-:Y:S01]  /*136e0*/  IADD3 R10, P2, PT, R13, R3.reuse, RZ ;  /* 0x000000030d0a7210 */ /* 0x080fe20007f5e0ff */
[----:B------:R-:W-:Y:S01]  /*136f0*/  VIADD R0, R0, 0xff ;  /* 0x000000ff00007836 */ /* 0x000fe20000000000 */
[----:B------:R-:W-:Y:S02]  /*13700*/  IADD3 R12, P5, PT, R14, R3, RZ ;  /* 0x000000030e0c7210 */ /* 0x000fe40007fbe0ff */
[----:B------:R-:W-:Y:S02]  /*13710*/  F2FP.SATFINITE.E4M3.F32.PACK_AB_MERGE_C R63, R63, R62, RZ ;  /* 0x0000003e3f3f723e */ /* 0x000fe400048070ff */
[----:B------:R-:W-:-:S02]  /*13720*/  LEA.HI.X.SX32 R11, R13, R2, 0x1, P2 ;  /* 0x000000020d0b7211 */ /* 0x000fc400010f0eff */
[-C--:B------:R-:W-:Y:S02]  /*13730*/  LEA.HI.X.SX32 R13, R14, R2.reuse, 0x1, P5 ;  /* 0x000000020e0d7211 */ /* 0x080fe400028f0eff */
[----:B--2---:R-:W-:Y:S02]  /*13740*/  ISETP.LT.AND P2, PT, R18, UR4, !P0 ;  /* 0x0000000412007c0c */ /* 0x004fe4000c741270 */
[----:B------:R-:W-:Y:S02]  /*13750*/  IADD3 R14, P5, PT, R15, R3, RZ ;  /* 0x000000030f0e7210 */ /* 0x000fe40007fbe0ff */
[----:B0-----:R-:W-:Y:S02]  /*13760*/  ISETP.LT.AND P0, PT, R0, UR6, !P0 ;  /* 0x0000000600007c0c */ /* 0x001fe4000c701270 */
[----:B------:R-:W-:Y:S02]  /*13770*/  PRMT R0, R63, 0x9910, RZ ;  /* 0x000099103f007816 */ /* 0x000fe400000000ff */
[----:B------:R-:W-:-:S02]  /*13780*/  LEA.HI.X.SX32 R15, R15, R2, 0x1, P5 ;  /* 0x000000020f0f7211 */ /* 0x000fc400028f0eff */
[----:B---3--:R-:W-:Y:S01]  /*13790*/  IADD3 R4, P5, PT, R16, R3, RZ ;  /* 0x0000000310047210 */ /* 0x008fe20007fbe0ff */
[----:B------:R-:W-:Y:S01]  /*137a0*/  IMAD.MOV.U32 R3, RZ, RZ, R0 ;  /* 0x000000ffff037224 */ /* 0x000fe200078e0000 */
[----:B------:R-:W-:Y:S02]  /*137b0*/  F2FP.SATFINITE.E4M3.F32.PACK_AB_MERGE_C R65, R65, R64, RZ ;  /* 0x000000404141723e */ /* 0x000fe400048070ff */
[----:B------:R-:W-:Y:S02]  /*137c0*/  F2FP.SATFINITE.E4M3.F32.PACK_AB_MERGE_C R67, R67, R66, RZ ;  /* 0x000000424343723e */ /* 0x000fe400048070ff */
[----:B------:R-:W-:Y:S02]  /*137d0*/  PRMT R17, R65, 0x9910, RZ ;  /* 0x0000991041117816 */ /* 0x000fe400000000ff */
[----:B------:R-:W-:Y:S02]  /*137e0*/  SHF.R.S32.HI R3, RZ, 0x8, R3 ;  /* 0x00000008ff037819 */ /* 0x000fe40000011403 */
[----:B------:R-:W-:-:S02]  /*137f0*/  PRMT R19, R67, 0x9910, RZ ;  /* 0x0000991043137816 */ /* 0x000fc400000000ff */
[----:B------:R-:W-:Y:S01]  /*13800*/  SHF.R.S32.HI R17, RZ, 0x8, R17 ;  /* 0x00000008ff117819 */ /* 0x000fe20000011411 */
[----:B------:R0:W-:Y:S01]  /*13810*/  @P3 STG.E.U8 desc[UR18][R6.64], R63 ;  /* 0x0000003f06003986 */ /* 0x0001e2000c101112 */
[----:B------:R-:W-:Y:S02]  /*13820*/  LEA.HI.X.SX32 R5, R16, R2, 0x1, P5 ;  /* 0x0000000210057211 */ /* 0x000fe400028f0eff */
[----:B------:R-:W-:Y:S01]  /*13830*/  SHF.R.S32.HI R19, RZ, 0x8, R19 ;  /* 0x00000008ff137819 */ /* 0x000fe20000011413 */
[----:B------:R0:W-:Y:S04]  /*13840*/  @P1 STG.E.U8 desc[UR18][R8.64], R3 ;  /* 0x0000000308001986 */ /* 0x0001e8000c101112 */
[----:B------:R0:W-:Y:S04]  /*13850*/  @P6 STG.E.U8 desc[UR18][R10.64], R65 ;  /* 0x000000410a006986 */ /* 0x0001e8000c101112 */
[----:B------:R0:W-:Y:S04]  /*13860*/  @P4 STG.E.U8 desc[UR18][R12.64], R17 ;  /* 0x000000110c004986 */ /* 0x0001e8000c101112 */
[----:B------:R0:W-:Y:S04]  /*13870*/  @P2 STG.E.U8 desc[UR18][R4.64], R67 ;  /* 0x0000004304002986 */ /* 0x0001e8000c101112 */
[----:B------:R0:W-:Y:S01]  /*13880*/  @P0 STG.E.U8 desc[UR18][R14.64], R19 ;  /* 0x000000130e000986 */ /* 0x0001e2000c101112 */
[----:B------:R-:W-:Y:S06]  /*13890*/  BAR.SYNC.DEFER_BLOCKING 0x0 ;  /* 0x0000000000007b1d */ /* 0x000fec0000010000 */
[----:B------:R-:W-:Y:S05]  /*138a0*/  BRA.U UP0, `(.L_x_13) ;  /* 0x0000000100a07547 */ /* 0x000fea000b800000 */
[----:B------:R-:W1:Y:S01]  /*138b0*/  S2UR UR5, SR_CgaCtaId ;  /* 0x00000000000579c3 */ /* 0x000e620000008800 */
[----:B------:R-:W-:Y:S01]  /*138c0*/  NOP ;  /* 0x0000000000007918 */ /* 0x000fe20000000000 */
[----:B------:R-:W-:Y:S01]  /*138d0*/  UMOV UR4, 0x50 ;  /* 0x0000005000047882 */ /* 0x000fe20000000000 */
[----:B------:R-:W-:Y:S02]  /*138e0*/  IMAD.U32 R0, RZ, RZ, UR17 ;  /* 0x00000011ff007e24 */ /* 0x000fe4000f8e00ff */
[----:B0-----:R-:W-:Y:S02]  /*138f0*/  IMAD.MOV.U32 R3, RZ, RZ, 0xff ;  /* 0x000000ffff037424 */ /* 0x001fe400078e00ff */
[----:B------:R-:W-:Y:S01]  /*13900*/  IMAD.MOV.U32 R7, RZ, RZ, 0x1 ;  /* 0x00000001ff077424 */ /* 0x000fe200078e00ff */
[----:B------:R-:W-:-:S04]  /*13910*/  LOP3.LUT R0, R0, 0xffff, RZ, 0xc0, !PT ;  /* 0x0000ffff00007812 */ /* 0x000fc800078ec0ff */
[----:B------:R-:W-:-:S05]  /*13920*/  SHF.R.U32.HI R0, RZ, 0x5, R0 ;  /* 0x00000005ff007819 */ /* 0x000fca0000011600 */
[----:B------:R-:W-:Y:S01]  /*13930*/  VIADD R2, R0, 0x10 ;  /* 0x0000001000027836 */ /* 0x000fe20000000000 */
[----:B------:R-:W-:Y:S01]  /*13940*/  SHF.L.U32 R0, R3, R0, RZ ;  /* 0x0000000003007219 */ /* 0x000fe200000006ff */
[----:B-1----:R-:W-:-:S03]  /*13950*/  ULEA UR6, UR5, UR4, 0x18 ;  /* 0x0000000405067291 */ /* 0x002fc6000f8ec0ff */
[----:B------:R-:W-:-:S04]  /*13960*/  SHF.L.U32 R3, R7, R2, RZ ;  /* 0x0000000207037219 */ /* 0x000fc800000006ff */
[----:B------:R-:W-:Y:S02]  /*13970*/  LOP3.LUT R0, R3, R0, RZ, 0xfc, !PT ;  /* 0x0000000003007212 */ /* 0x000fe400078efcff */
[----:B------:R-:W0:Y:S02]  /*13980*/  LDS R5, [UR6] ;  /* 0x00000006ff057984 */ /* 0x000e240008000800 */
[C---:B------:R-:W-:Y:S02]  /*13990*/  LOP3.LUT R2, R0.reuse, 0xffff, RZ, 0xc0, !PT ;  /* 0x0000ffff00027812 */ /* 0x040fe400078ec0ff */
[----:B0-----:R-:W-:-:S04]  /*139a0*/  LOP3.LUT R3, R0, 0xffff, R5, 0x80, !PT ;  /* 0x0000ffff00037812 */ /* 0x001fc800078e8005 */
[----:B------:R-:W-:-:S13]  /*139b0*/  ISETP.NE.AND P0, PT, R3, R2, PT ;  /* 0x000000020300720c */ /* 0x000fda0003f05270 */
[----:B------:R-:W-:Y:S05]  /*139c0*/  @P0 BRA `(.L_x_14) ;  /* 0x0000000000500947 */ /* 0x000fea0003800000 */
[----:B------:R-:W-:Y:S02]  /*139d0*/  SHF.R.U32.HI R5, RZ, 0x10, R5 ;  /* 0x00000010ff057819 */ /* 0x000fe40000011605 */
[----:B------:R-:W-:-:S04]  /*139e0*/  SHF.R.U32.HI R2, RZ, 0x10, R0 ;  /* 0x00000010ff027819 */ /* 0x000fc80000011600 */
[----:B------:R-:W-:-:S04]  /*139f0*/  LOP3.LUT R5, R5, R2, RZ, 0xc0, !PT ;  /* 0x0000000205057212 */ /* 0x000fc800078ec0ff */
[----:B------:R-:W-:-:S13]  /*13a00*/  ISETP.NE.AND P0, PT, R5, R2, PT ;  /* 0x000000020500720c */ /* 0x000fda0003f05270 */
[----:B------:R-:W-:Y:S05]  /*13a10*/  @P0 BRA `(.L_x_15) ;  /* 0x0000000000300947 */ /* 0x000fea0003800000 */
[----:B------:R-:W-:Y:S01]  /*13a20*/  R2UR UR4, R0 ;  /* 0x00000000000472ca */ /* 0x000fe200000e0000 */
[----:B------:R-:W-:Y:S01]  /*13a30*/  VOTEU.ANY UR5, UPT, PT ;  /* 0x0000000000057886 */ /* 0x000fe200038e0100 */
[----:B------:R-:W0:Y:S01]  /*13a40*/  S2R R0, SR_LANEID ;  /* 0x0000000000007919 */ /* 0x000e220000000000 */
[----:B------:R-:W-:-:S10]  /*13a50*/  UFLO.U32 UR5, UR5 ;  /* 0x00000005000572bd */ /* 0x000fd400080e0000 */
[----:B------:R-:W-:-:S06]  /*13a60*/  ULOP3.LUT UR4, URZ, UR4, URZ, 0x33, !UPT ;  /* 0x00000004ff047292 */ /* 0x000fcc000f8e33ff */
[----:B------:R-:W-:-:S04]  /*13a70*/  IMAD.U32 R2, RZ, RZ, UR4 ;  /* 0x00000004ff027e24 */ /* 0x000fc8000f8e00ff */
[----:B------:R-:W1:Y:S02]  /*13a80*/  REDUX UR7, R2 ;  /* 0x00000000020773c4 */ /* 0x000e640000000000 */
[----:B------:R2:W-:Y:S01]  /*13a90*/  UTCATOMSWS.AND URZ, UR4 ;  /* 0x0000000400ff79e3 */ /* 0x0005e20008000000 */
[----:B0-----:R-:W-:Y:S01]  /*13aa0*/  ISETP.EQ.U32.AND P0, PT, R0, UR5, PT ;  /* 0x0000000500007c0c */ /* 0x001fe2000bf02070 */
[----:B-1----:R-:W-:-:S12]  /*13ab0*/  IMAD.U32 R0, RZ, RZ, UR7 ;  /* 0x00000007ff007e24 */ /* 0x002fd8000f8e00ff */
[----:B------:R2:W-:Y:S01]  /*13ac0*/  @P0 ATOMS.AND RZ, [UR6], R0 ;  /* 0x00000000ffff098c */ /* 0x0005e2000a800006 */
[----:B------:R-:W-:Y:S05]  /*13ad0*/  BRA `(.L_x_13) ;  /* 0x0000000000147947 */ /* 0x000fea0003800000 */
.L_x_15:
[----:B------:R-:W-:-:S07]  /*13ae0*/  MOV R2, 0x13b00 ;  /* 0x00013b0000027802 */ /* 0x000fce0000000f00 */
[----:B------:R-:W-:Y:S05]  /*13af0*/  CALL.REL.NOINC `($__internal_0_$__cuda_sm10x_tcgen05_guardrail_trap_col_being_dealloced_not_returned_by_alloc) ;  /* 0x00000000002c7944 */ /* 0x000fea0003c00000 */
[----:B------:R-:W-:Y:S05]  /*13b00*/  BRA `(.L_x_13) ;  /* 0x0000000000087947 */ /* 0x000fea0003800000 */
.L_x_14:
[----:B------:R-:W-:-:S07]  /*13b10*/  MOV R2, 0x13b30 ;  /* 0x00013b3000027802 */ /* 0x000fce0000000f00 */
[----:B------:R-:W-:Y:S05]  /*13b20*/  CALL.REL.NOINC `($__internal_2_$__cuda_sm10x_tcgen05_guardrail_trap_unallocated_columns_being_dealloced) ;  /* 0x0000000000387944 */ /* 0x000fea0003c00000 */
.L_x_13:
[----:B------:R-:W-:Y:S01]  /*13b30*/  NOP ;  /* 0x0000000000007918 */ /* 0x000fe20000000000 */
[----:B--2---:R-:W-:Y:S05]  /*13b40*/  EXIT ;  /* 0x000000000000794d */ /* 0x004fea0003800000 */
.L_x_8:
[----:B------:R-:W0:Y:S02]  /*13b50*/  SYNCS.PHASECHK.TRANS64.TRYWAIT P4, [UR13], R109 ;  /* 0x0000006dff0075a7 */ /* 0x000e24000808110d */
[----:B0-----:R-:W-:Y:S05]  /*13b60*/  @!P4 BRA `(.L_x_8) ;  /* 0xfffffffc00f8c947 */ /* 0x001fea000383ffff */
[----:B------:R-:W-:Y:S05]  /*13b70*/  BRA `(.L_x_16) ;  /* 0xffffff3c00447947 */ /* 0x000fea000383ffff */
.L_x_12:
[----:B------:R-:W0:Y:S02]  /*13b80*/  SYNCS.PHASECHK.TRANS64.TRYWAIT P4, [UR13], R10 ;  /* 0x0000000aff0075a7 */ /* 0x000e24000808110d */
[----:B0-----:R-:W-:Y:S05]  /*13b90*/  @!P4 BRA `(.L_x_12) ;  /* 0xfffffffc00f8c947 */ /* 0x001fea000383ffff */
[----:B------:R-:W-:Y:S05]  /*13ba0*/  BRA `(.L_x_11) ;  /* 0xffffff6800c07947 */ /* 0x000fea000383ffff */
        .weak           $__internal_0_$__cuda_sm10x_tcgen05_guardrail_trap_col_being_dealloced_not_returned_by_alloc
        .type           $__internal_0_$__cuda_sm10x_tcgen05_guardrail_trap_col_being_dealloced_not_returned_by_alloc,@function
        .size           $__internal_0_$__cuda_sm10x_tcgen05_guardrail_trap_col_being_dealloced_not_returned_by_alloc,($__internal_1_$__cuda_sm10x_tcgen05_guardrail_trap_phase_invalid_during_alloc - $__internal_0_$__cuda_sm10x_tcgen05_guardrail_trap_col_being_dealloced_not_returned_by_alloc)
$__internal_0_$__cuda_sm10x_tcgen05_guardrail_trap_col_being_dealloced_not_returned_by_alloc:
[----:B------:R-:W-:Y:S05]  /*13bb0*/  BPT.TRAP 0x1 ;  /* 0x000000040000795c */ /* 0x000fea0000300000 */
[----:B------:R-:W-:-:S04]  /*13bc0*/  IMAD.MOV.U32 R3, RZ, RZ, 0x0 ;  /* 0x00000000ff037424 */ /* 0x000fc800078e00ff */
[----:B------:R-:W-:Y:S05]  /*13bd0*/  RET.REL.NODEC R2 `(matmul_kernel) ;  /* 0xfffffec402087950 */ /* 0x000fea0003c3ffff */
        .weak           $__internal_1_$__cuda_sm10x_tcgen05_guardrail_trap_phase_invalid_during_alloc
        .type           $__internal_1_$__cuda_sm10x_tcgen05_guardrail_trap_phase_invalid_during_alloc,@function
        .size           $__internal_1_$__cuda_sm10x_tcgen05_guardrail_trap_phase_invalid_during_alloc,($__internal_2_$__cuda_sm10x_tcgen05_guardrail_trap_unallocated_columns_being_dealloced - $__internal_1_$__cuda_sm10x_tcgen05_guardrail_trap_phase_invalid_during_alloc)
$__internal_1_$__cuda_sm10x_tcgen05_guardrail_trap_phase_invalid_during_alloc:
[----:B------:R-:W-:Y:S05]  /*13be0*/  BPT.TRAP 0x1 ;  /* 0x000000040000795c */ /* 0x000fea0000300000 */
[----:B------:R-:W-:-:S04]  /*13bf0*/  IMAD.MOV.U32 R3, RZ, RZ, 0x0 ;  /* 0x00000000ff037424 */ /* 0x000fc800078e00ff */
[----:B------:R-:W-:Y:S05]  /*13c00*/  RET.REL.NODEC R2 `(matmul_kernel) ;  /* 0xfffffec002fc7950 */ /* 0x000fea0003c3ffff */
        .weak           $__internal_2_$__cuda_sm10x_tcgen05_guardrail_trap_unallocated_columns_being_dealloced
        .type           $__internal_2_$__cuda_sm10x_tcgen05_guardrail_trap_unallocated_columns_being_dealloced,@function
        .size           $__internal_2_$__cuda_sm10x_tcgen05_guardrail_trap_unallocated_columns_being_dealloced,(.L_x_20 - $__internal_2_$__cuda_sm10x_tcgen05_guardrail_trap_unallocated_columns_being_dealloced)
$__internal_2_$__cuda_sm10x_tcgen05_guardrail_trap_unallocated_columns_being_dealloced:
[----:B------:R-:W-:Y:S05]  /*13c10*/  BPT.TRAP 0x1 ;  /* 0x000000040000795c */ /* 0x000fea0000300000 */
[----:B------:R-:W-:-:S04]  /*13c20*/  IMAD.MOV.U32 R3, RZ, RZ, 0x0 ;  /* 0x00000000ff037424 */ /* 0x000fc800078e00ff */
[----:B------:R-:W-:Y:S05]  /*13c30*/  RET.REL.NODEC R2 `(matmul_kernel) ;  /* 0xfffffec002f07950 */ /* 0x000fea0003c3ffff */
.L_x_17:
[----:B------:R-:W-:-:S00]  /*13c40*/  BRA `(.L_x_17) ;  /* 0xfffffffc00fc7947 */ /* 0x000fc0000383ffff */
[----:B------:R-:W-:-:S00]  /*13c50*/  NOP ;  /* 0x0000000000007918 */ /* 0x000fc00000000000 */
        /* <DEDUP_REMOVED lines=10> */
.L_x_20:


//--------------------- .nv.shared.matmul_kernel  --------------------------
	.section	.nv.shared.matmul_kernel,"aw",@nobits
	.sectionflags	@""
	.align	16
	.zero		1024


//--------------------- .nv.shared.reserved.0     --------------------------
	.section	.nv.shared.reserved.0,"aw",@nobits
	.align	8
	.weak		__nv_reservedSMEM_offset_0_alias
	.size		__nv_reservedSMEM_offset_0_alias, 0, 64
	.other		__nv_reservedSMEM_offset_0_alias,@"STO_CUDA_RESERVED_SHARED STV_DEFAULT"
__nv_reservedSMEM_offset_0_alias:
	.zero		0
.nv.shared.reserved.0:
	.zero		64
	.weak		__nv_reservedSMEM_allocation_phase
	.type		__nv_reservedSMEM_allocation_phase,@object
	.size		__nv_reservedSMEM_allocation_phase,(.L_0 - __nv_reservedSMEM_allocation_phase)
__nv_reservedSMEM_allocation_phase:
	.zero		1
.L_0:
	.zero		7
	.weak		__nv_reservedSMEM_devtool_atexit_pc
	.type		__nv_reservedSMEM_devtool_atexit_pc,@object
	.size		__nv_reservedSMEM_devtool_atexit_pc,(__nv_reservedSMEM_allocation_mask - __nv_reservedSMEM_devtool_atexit_pc)
__nv_reservedSMEM_devtool_atexit_pc:
	.zero		8
	.weak		__nv_reservedSMEM_allocation_mask
	.type		__nv_reservedSMEM_allocation_mask,@object
	.size		__nv_reservedSMEM_allocation_mask,(.L_2 - __nv_reservedSMEM_allocation_mask)
__nv_reservedSMEM_allocation_mask:
	.zero		4
.L_2:


//--------------------- .nv.constant0.matmul_kernel --------------------------
	.section	.nv.constant0.matmul_kernel,"a",@progbits
	.sectionflags	@""
	.align	4
.nv.constant0.matmul_kernel:
	.zero		976


//--------------------- SYMBOLS --------------------------

	.type		.nv.reservedSmem.offset0,@object
	.size		.nv.reservedSmem.offset0,0x4
	.type		.nv.reservedSmem.cap,@object
	.size		.nv.reservedSmem.cap,0x4
